def matmul_kernel(
    a_ptr,
    b_ptr,
    c_ptr,
    M,
    N,
    K,
    stride_am,
    stride_ak,
    stride_bk,
    stride_bn,
    stride_cm,
    stride_cn,
    BLOCK_M: tl.constexpr,
    BLOCK_N: tl.constexpr,
    BLOCK_K: tl.constexpr,
    GROUP_M: tl.constexpr,
):
    pid = tl.program_id(axis=0)
    num_pid_m = tl.cdiv(M, BLOCK_M)
    num_pid_n = tl.cdiv(N, BLOCK_N)
    num_pid_in_group = GROUP_M * num_pid_n
    group_id = pid // num_pid_in_group
    first_pid_m = group_id * GROUP_M
    group_size_m = min(num_pid_m - first_pid_m, GROUP_M)
    pid_m = first_pid_m + ((pid % num_pid_in_group) % group_size_m)
    pid_n = (pid % num_pid_in_group) // group_size_m

    offs_am = (pid_m * BLOCK_M + tl.arange(0, BLOCK_M)) % M
    offs_bn = (pid_n * BLOCK_N + tl.arange(0, BLOCK_N)) % N
    offs_k = tl.arange(0, BLOCK_K)
    a_ptrs = a_ptr + offs_am[:, None] * stride_am + offs_k[None, :] * stride_ak
    b_ptrs = b_ptr + offs_k[:, None] * stride_bk + offs_bn[None, :] * stride_bn

    acc = tl.zeros((BLOCK_M, BLOCK_N), dtype=tl.float32)
    for kk in range(0, tl.cdiv(K, BLOCK_K)):
        a = tl.load(a_ptrs, mask=offs_k[None, :] < K - kk * BLOCK_K, other=0.0)
        b = tl.load(b_ptrs, mask=offs_k[:, None] < K - kk * BLOCK_K, other=0.0)
        acc = tl.dot(a, b, acc)
        a_ptrs += BLOCK_K * stride_ak
        b_ptrs += BLOCK_K * stride_bk

    c = acc.to(c_ptr.dtype.element_ty)
    offs_cm = pid_m * BLOCK_M + tl.arange(0, BLOCK_M)
    offs_cn = pid_n * BLOCK_N + tl.arange(0, BLOCK_N)
    c_ptrs = c_ptr + offs_cm[:, None] * stride_cm + offs_cn[None, :] * stride_cn
    mask = (offs_cm[:, None] < M) & (offs_cn[None, :] < N)
    tl.store(c_ptrs, c, mask=mask)

# config = {"BLOCK_K": 64, "BLOCK_M": 512, "BLOCK_N": 64, "GROUP_M": 4, "arch": "sm_100", "dtype": "bf16", "num_ctas": 1, "num_stages": 3, "num_warps": 4}
# arch = sm_100


// ===== COMPILED SASS (sm_100a) =====

	.target	sm_100a

	.elftype	@"ET_EXEC"


//--------------------- .note.nv.tkinfo           --------------------------
	.section	.note.nv.tkinfo,"",@"SHT_NOTE"
	.sectionflags	@"SHF_NOTE_NV_TKINFO"
	.tkinfo
        /*0018*/ 	.word	0x00000081
        /*0030*/ 	.string	""
        /*0030*/ 	.string	"ptxas-blackwell"
        /*0030*/ 	.string	"Cuda compilation tools, release 12.9, V12.9.86"
        /*0030*/ 	.string	"Build cuda_12.9.r12.9/compiler.36037853_0"
        /*0030*/ 	.string	"-v  -suppress-debug-info  -lineinfo  -arch sm_100a "



//--------------------- .note.nv.cuver            --------------------------
	.section	.note.nv.cuver,"",@"SHT_NOTE"
	.sectionflags	@"SHF_NOTE_NV_CUVER"
        /*0018*/ 	.short	0x0001
        /*001a*/ 	.short	0x0064
        /*001c*/ 	.short	0x0001
        /*001e*/ 	.short	0x0000
        /*0020*/ 	.short	0x0001
        /*0022*/ 	.short	0x0000


//--------------------- .nv.info                  --------------------------
	.section	.nv.info,"",@"SHT_CUDA_INFO"
	.align	4


	//----- nvinfo : EIATTR_REGCOUNT
	.align		4
        /*0000*/ 	.byte	0x04, 0x2f
        /*0002*/ 	.short	(.L_4 - .L_3)
	.align		4
.L_3:
        /*0004*/ 	.word	index@(matmul_kernel)
        /*0008*/ 	.word	0x00000060


	//----- nvinfo : EIATTR_FRAME_SIZE
	.align		4
.L_4:
        /*000c*/ 	.byte	0x04, 0x11
        /*000e*/ 	.short	(.L_6 - .L_5)
	.align		4
.L_5:
        /*0010*/ 	.word	index@($__internal_2_$__cuda_sm10x_tcgen05_guardrail_trap_unallocated_columns_being_dealloced)
        /*0014*/ 	.word	0x00001ac0


	//----- nvinfo : EIATTR_FRAME_SIZE
	.align		4
.L_6:
        /*0018*/ 	.byte	0x04, 0x11
        /*001a*/ 	.short	(.L_8 - .L_7)
	.align		4
.L_7:
        /*001c*/ 	.word	index@($__internal_1_$__cuda_sm10x_tcgen05_guardrail_trap_phase_invalid_during_alloc)
        /*0020*/ 	.word	0x00001ac0


	//----- nvinfo : EIATTR_FRAME_SIZE
	.align		4
.L_8:
        /*0024*/ 	.byte	0x04, 0x11
        /*0026*/ 	.short	(.L_10 - .L_9)
	.align		4
.L_9:
        /*0028*/ 	.word	index@($__internal_0_$__cuda_sm10x_tcgen05_guardrail_trap_col_being_dealloced_not_returned_by_alloc)
        /*002c*/ 	.word	0x00001ac0


	//----- nvinfo : EIATTR_FRAME_SIZE
	.align		4
.L_10:
        /*0030*/ 	.byte	0x04, 0x11
        /*0032*/ 	.short	(.L_12 - .L_11)
	.align		4
.L_11:
        /*0034*/ 	.word	index@(matmul_kernel)
        /*0038*/ 	.word	0x00001ac0


	//----- nvinfo : EIATTR_MIN_STACK_SIZE
	.align		4
.L_12:
        /*003c*/ 	.byte	0x04, 0x12
        /*003e*/ 	.short	(.L_14 - .L_13)
	.align		4
.L_13:
        /*0040*/ 	.word	index@(matmul_kernel)
        /*0044*/ 	.word	0x00001ac0
.L_14:


//--------------------- .nv.info.matmul_kernel    --------------------------
	.section	.nv.info.matmul_kernel,"",@"SHT_CUDA_INFO"
	.sectionflags	@""
	.align	4


	//----- nvinfo : EIATTR_CUDA_API_VERSION
	.align		4
        /*0000*/ 	.byte	0x04, 0x37
        /*0002*/ 	.short	(.L_16 - .L_15)
.L_15:
        /*0004*/ 	.word	0x00000081


	//----- nvinfo : EIATTR_KPARAM_INFO
	.align		4
.L_16:
        /*0008*/ 	.byte	0x04, 0x17
        /*000a*/ 	.short	(.L_18 - .L_17)
.L_17:
        /*000c*/ 	.word	0x00000000
        /*0010*/ 	.short	0x000d
        /*0012*/ 	.short	0x0048
        /*0014*/ 	.byte	0x00, 0xf4, 0x21, 0x00


	//----- nvinfo : EIATTR_KPARAM_INFO
	.align		4
.L_18:
        /*0018*/ 	.byte	0x04, 0x17
        /*001a*/ 	.short	(.L_20 - .L_19)
.L_19:
        /*001c*/ 	.word	0x00000000
        /*0020*/ 	.short	0x000c
        /*0022*/ 	.short	0x0040
        /*0024*/ 	.byte	0x00, 0xf4, 0x21, 0x00


	//----- nvinfo : EIATTR_KPARAM_INFO
	.align		4
.L_20:
        /*0028*/ 	.byte	0x04, 0x17
        /*002a*/ 	.short	(.L_22 - .L_21)
.L_21:
        /*002c*/ 	.word	0x00000000
        /*0030*/ 	.short	0x000b
        /*0032*/ 	.short	0x0038
        /*0034*/ 	.byte	0x00, 0xf0, 0x11, 0x00


	//----- nvinfo : EIATTR_KPARAM_INFO
	.align		4
.L_22:
        /*0038*/ 	.byte	0x04, 0x17
        /*003a*/ 	.short	(.L_24 - .L_23)
.L_23:
        /*003c*/ 	.word	0x00000000
        /*0040*/ 	.short	0x000a
        /*0042*/ 	.short	0x0034
        /*0044*/ 	.byte	0x00, 0xf0, 0x11, 0x00


	//----- nvinfo : EIATTR_KPARAM_INFO
	.align		4
.L_24:
        /*0048*/ 	.byte	0x04, 0x17
        /*004a*/ 	.short	(.L_26 - .L_25)
.L_25:
        /*004c*/ 	.word	0x00000000
        /*0050*/ 	.short	0x0009
        /*0052*/ 	.short	0x0030
        /*0054*/ 	.byte	0x00, 0xf0, 0x11, 0x00


	//----- nvinfo : EIATTR_KPARAM_INFO
	.align		4
.L_26:
        /*0058*/ 	.byte	0x04, 0x17
        /*005a*/ 	.short	(.L_28 - .L_27)
.L_27:
        /*005c*/ 	.word	0x00000000
        /*0060*/ 	.short	0x0008
        /*0062*/ 	.short	0x002c
        /*0064*/ 	.byte	0x00, 0xf0, 0x11, 0x00


	//----- nvinfo : EIATTR_KPARAM_INFO
	.align		4
.L_28:
        /*0068*/ 	.byte	0x04, 0x17
        /*006a*/ 	.short	(.L_30 - .L_29)
.L_29:
        /*006c*/ 	.word	0x00000000
        /*0070*/ 	.short	0x0007
        /*0072*/ 	.short	0x0028
        /*0074*/ 	.byte	0x00, 0xf0, 0x11, 0x00


	//----- nvinfo : EIATTR_KPARAM_INFO
	.align		4
.L_30:
        /*0078*/ 	.byte	0x04, 0x17
        /*007a*/ 	.short	(.L_32 - .L_31)
.L_31:
        /*007c*/ 	.word	0x00000000
        /*0080*/ 	.short	0x0006
        /*0082*/ 	.short	0x0024
        /*0084*/ 	.byte	0x00, 0xf0, 0x11, 0x00


	//----- nvinfo : EIATTR_KPARAM_INFO
	.align		4
.L_32:
        /*0088*/ 	.byte	0x04, 0x17
        /*008a*/ 	.short	(.L_34 - .L_33)
.L_33:
        /*008c*/ 	.word	0x00000000
        /*0090*/ 	.short	0x0005
        /*0092*/ 	.short	0x0020
        /*0094*/ 	.byte	0x00, 0xf0, 0x11, 0x00


	//----- nvinfo : EIATTR_KPARAM_INFO
	.align		4
.L_34:
        /*0098*/ 	.byte	0x04, 0x17
        /*009a*/ 	.short	(.L_36 - .L_35)
.L_35:
        /*009c*/ 	.word	0x00000000
        /*00a0*/ 	.short	0x0004
        /*00a2*/ 	.short	0x001c
        /*00a4*/ 	.byte	0x00, 0xf0, 0x11, 0x00


	//----- nvinfo : EIATTR_KPARAM_INFO
	.align		4
.L_36:
        /*00a8*/ 	.byte	0x04, 0x17
        /*00aa*/ 	.short	(.L_38 - .L_37)
.L_37:
        /*00ac*/ 	.word	0x00000000
        /*00b0*/ 	.short	0x0003
        /*00b2*/ 	.short	0x0018
        /*00b4*/ 	.byte	0x00, 0xf0, 0x11, 0x00


	//----- nvinfo : EIATTR_KPARAM_INFO
	.align		4
.L_38:
        /*00b8*/ 	.byte	0x04, 0x17
        /*00ba*/ 	.short	(.L_40 - .L_39)
.L_39:
        /*00bc*/ 	.word	0x00000000
        /*00c0*/ 	.short	0x0002
        /*00c2*/ 	.short	0x0010
        /*00c4*/ 	.byte	0x00, 0xf4, 0x21, 0x00


	//----- nvinfo : EIATTR_KPARAM_INFO
	.align		4
.L_40:
        /*00c8*/ 	.byte	0x04, 0x17
        /*00ca*/ 	.short	(.L_42 - .L_41)
.L_41:
        /*00cc*/ 	.word	0x00000000
        /*00d0*/ 	.short	0x0001
        /*00d2*/ 	.short	0x0008
        /*00d4*/ 	.byte	0x00, 0xf4, 0x21, 0x00


	//----- nvinfo : EIATTR_KPARAM_INFO
	.align		4
.L_42:
        /*00d8*/ 	.byte	0x04, 0x17
        /*00da*/ 	.short	(.L_44 - .L_43)
.L_43:
        /*00dc*/ 	.word	0x00000000
        /*00e0*/ 	.short	0x0000
        /*00e2*/ 	.short	0x0000
        /*00e4*/ 	.byte	0x00, 0xf4, 0x21, 0x00


	//----- nvinfo : EIATTR_AT_ENTRY_FRAGMENTS
	.align		4
.L_44:
        /*00e8*/ 	.byte	0x04, 0x4f
        /*00ea*/ 	.short	(.L_46 - .L_45)


	//   ....[0]....
.L_45:
        /*00ec*/ 	.word	0x00000004


	//----- nvinfo : EIATTR_RESERVED_SMEM_USED
	.align		4
.L_46:
        /*00f0*/ 	.byte	0x01, 0x41
	.zero		2


	//----- nvinfo : EIATTR_SPARSE_MMA_MASK
	.align		4
        /*00f4*/ 	.byte	0x03, 0x50
        /*00f6*/ 	.short	0x0000


	//----- nvinfo : EIATTR_TCGEN05_1CTA_USED
	.align		4
        /*00f8*/ 	.byte	0x01, 0x51
	.zero		2


	//----- nvinfo : EIATTR_MAXREG_COUNT
	.align		4
        /*00fc*/ 	.byte	0x03, 0x1b
        /*00fe*/ 	.short	0x00ff


	//----- nvinfo : EIATTR_NUM_BARRIERS
	.align		4
        /*0100*/ 	.byte	0x02, 0x4c
        /*0102*/ 	.byte	0x01
	.zero		1


	//----- nvinfo : EIATTR_ANNOTATIONS
	.align		4
        /*0104*/ 	.byte	0x04, 0x55
        /*0106*/ 	.short	(.L_48 - .L_47)


	//   ....[0]....
.L_47:
        /*0108*/ 	.word	0x00000001
        /*010c*/ 	.byte	0x70, 0x09, 0x00, 0x00, 0x01, 0x00, 0x00, 0x00, 0x30, 0x0a, 0x00, 0x00, 0x01, 0x00, 0x00, 0x00
        /* <DEDUP_REMOVED lines=2386> */
        /*963c*/ 	.byte	0x90, 0xa1, 0x02, 0x00, 0x01, 0x00, 0x00, 0x00, 0xd0, 0xa1, 0x02, 0x00


	//----- nvinfo : EIATTR_INT_WARP_WIDE_INSTR_OFFSETS
	.align		4
.L_48:
        /*9648*/ 	.byte	0x04, 0x31
        /*964a*/ 	.short	(.L_50 - .L_49)


	//   ....[0]....
.L_49:
        /*964c*/ 	.word	0x00001d80


	//   ....[1]....
        /*9650*/ 	.word	0x00001e40


	//   ....[2]....
        /*9654*/ 	.word	0x000062f0


	//   ....[3]....
        /*9658*/ 	.word	0x0002a680


	//   ....[4]....
        /*965c*/ 	.word	0x0002a6d0


	//----- nvinfo : EIATTR_COOP_GROUP_MASK_REGIDS
	.align		4
.L_50:
        /*9660*/ 	.byte	0x04, 0x29
        /*9662*/ 	.short	(.L_52 - .L_51)


	//   ....[0]....
.L_51:
        /*9664*/ 	.word	0xffffffff


	//   ....[1]....
        /*9668*/ 	.word	0xffffffff


	//   ....[2]....
        /*966c*/ 	.word	0xffffffff


	//   ....[3]....
        /*9670*/ 	.word	0xffffffff


	//----- nvinfo : EIATTR_COOP_GROUP_INSTR_OFFSETS
	.align		4
.L_52:
        /*9674*/ 	.byte	0x04, 0x28
        /*9676*/ 	.short	(.L_54 - .L_53)


	//   ....[0]....
.L_53:
        /*9678*/ 	.word	0x00000070


	//   ....[1]....
        /*967c*/ 	.word	0x00000330


	//   ....[2]....
        /*9680*/ 	.word	0x0002a510


	//   ....[3]....
        /*9684*/ 	.word	0x0002a780


	//----- nvinfo : EIATTR_VRC_CTA_INIT_COUNT
	.align		4
.L_54:
        /*9688*/ 	.byte	0x02, 0x4a
        /*968a*/ 	.byte	0x80
	.zero		1


	//----- nvinfo : EIATTR_MBARRIER_INSTR_OFFSETS
	.align		4
        /*968c*/ 	.byte	0x04, 0x39
        /*968e*/ 	.short	(.L_56 - .L_55)


	//   ....[0]....
.L_55:
        /*9690*/ 	.word	0x00002080
        /*9694*/ 	.word	0x000000ff
        /*9698*/ 	.word	0x00000000
        /*969c*/ 	.short	0x0100
        /*969e*/ 	.byte	0x08
	.zero		1


	//   ....[1]....
        /*96a0*/ 	.word	0x00006310
        /*96a4*/ 	.word	0x000000ff
        /*96a8*/ 	.word	0x00024008
        /*96ac*/ 	.short	0x0100
        /*96ae*/ 	.byte	0x05
	.zero		1


	//   ....[2]....
        /*96b0*/ 	.word	0x00012d70
        /*96b4*/ 	.word	0x000000ff
        /*96b8*/ 	.word	0x00000000
        /*96bc*/ 	.short	0x010a
        /*96be*/ 	.byte	0x08
	.zero		1


	//   ....[3]....
        /*96c0*/ 	.word	0x00022e60
        /*96c4*/ 	.word	0x000000ff
        /*96c8*/ 	.word	0x00000000
        /*96cc*/ 	.short	0x010a
        /*96ce*/ 	.byte	0x08
	.zero		1


	//   ....[4]....
        /*96d0*/ 	.word	0x00022f30
        /*96d4*/ 	.word	0x000000ff
        /*96d8*/ 	.word	0x00024000
        /*96dc*/ 	.short	0x0108
        /*96de*/ 	.byte	0x05
	.zero		1


	//   ....[5]....
        /*96e0*/ 	.word	0x00023140
        /*96e4*/ 	.word	0x000000ff
        /*96e8*/ 	.word	0x00024008
        /*96ec*/ 	.short	0x0108
        /*96ee*/ 	.byte	0x05
	.zero		1


	//   ....[6]....
        /*96f0*/ 	.word	0x0002a7a0
        /*96f4*/ 	.word	0x000000ff
        /*96f8*/ 	.word	0x00000000
        /*96fc*/ 	.short	0x010a
        /*96fe*/ 	.byte	0x08
	.zero		1


	//   ....[7]....
        /*9700*/ 	.word	0x0002a7d0
        /*9704*/ 	.word	0x000000ff
        /*9708*/ 	.word	0x00000000
        /*970c*/ 	.short	0x010a
        /*970e*/ 	.byte	0x08
	.zero		1


	//----- nvinfo : EIATTR_NUM_MBARRIERS
	.align		4
.L_56:
        /*9710*/ 	.byte	0x03, 0x38
        /*9712*/ 	.short	0x0002


	//----- nvinfo : EIATTR_EXIT_INSTR_OFFSETS
	.align		4
        /*9714*/ 	.byte	0x04, 0x1c
        /*9716*/ 	.short	(.L_58 - .L_57)


	//   ....[0]....
.L_57:
        /*9718*/ 	.word	0x0002a790


	//----- nvinfo : EIATTR_REQNTID
	.align		4
.L_58:
        /*971c*/ 	.byte	0x04, 0x10
        /*971e*/ 	.short	(.L_60 - .L_59)
.L_59:
        /*9720*/ 	.word	0x00000080
        /*9724*/ 	.word	0x00000001
        /*9728*/ 	.word	0x00000001


	//----- nvinfo : EIATTR_CRS_STACK_SIZE
	.align		4
.L_60:
        /*972c*/ 	.byte	0x04, 0x1e
        /*972e*/ 	.short	(.L_62 - .L_61)
.L_61:
        /*9730*/ 	.word	0x00000000


	//----- nvinfo : EIATTR_CBANK_PARAM_SIZE
	.align		4
.L_62:
        /*9734*/ 	.byte	0x03, 0x19
        /*9736*/ 	.short	0x0050


	//----- nvinfo : EIATTR_PARAM_CBANK
	.align		4
        /*9738*/ 	.byte	0x04, 0x0a
        /*973a*/ 	.short	(.L_64 - .L_63)
	.align		4
.L_63:
        /*973c*/ 	.word	index@(.nv.constant0.matmul_kernel)
        /*9740*/ 	.short	0x0380
        /*9742*/ 	.short	0x0050


	//----- nvinfo : EIATTR_SW_WAR
	.align		4
.L_64:
        /*9744*/ 	.byte	0x04, 0x36
        /*9746*/ 	.short	(.L_66 - .L_65)
.L_65:
        /*9748*/ 	.word	0x00000008
.L_66:


//--------------------- .nv.compat                --------------------------
	.section	.nv.compat,"",@"SHT_CUDA_COMPAT_INFO"
	.align	4
        /*0000*/ 	.byte	0x02, 0x02, 0x02, 0x00, 0x02, 0x05, 0x05, 0x00, 0x02, 0x03, 0x00, 0x00, 0x02, 0x06, 0x01, 0x00


//--------------------- .nv.callgraph             --------------------------
	.section	.nv.callgraph,"",@"SHT_CUDA_CALLGRAPH"
	.align	4
	.sectionentsize	8
	.align		4
        /*0000*/ 	.word	0x00000000
	.align		4
        /*0004*/ 	.word	0xffffffff
	.align		4
        /*0008*/ 	.word	0x00000000
	.align		4
        /*000c*/ 	.word	0xfffffffe
	.align		4
        /*0010*/ 	.word	0x00000000
	.align		4
        /*0014*/ 	.word	0xfffffffd
	.align		4
        /*0018*/ 	.word	0x00000000
	.align		4
        /*001c*/ 	.word	0xfffffffc


//--------------------- .text.matmul_kernel       --------------------------
	.section	.text.matmul_kernel,"ax",@progbits
	.align	128
        .global         matmul_kernel
        .type           matmul_kernel,@function
        .size           matmul_kernel,(.L_x_20 - matmul_kernel)
        .other          matmul_kernel,@"STO_CUDA_ENTRY STV_DEFAULT"
matmul_kernel:
.text.matmul_kernel:
[----:B------:R-:W0:Y:S01]  /*0000*/  LDC R1, c[0x0][0x37c] ;  /* 0x0000df00ff017b82 */ /* 0x000e220000000800 */
[----:B------:R-:W1:Y:S01]  /*0010*/  S2R R0, SR_TID.X ;  /* 0x0000000000007919 */ /* 0x000e620000002100 */
[----:B0-----:R-:W-:Y:S01]  /*0020*/  VIADD R1, R1, 0xffffe540 ;  /* 0xffffe54001017836 */ /* 0x001fe20000000000 */
[----:B-1----:R-:W-:-:S13]  /*0030*/  ISETP.GE.U32.AND P0, PT, R0, 0x20, PT ;  /* 0x000000200000780c */ /* 0x002fda0003f06070 */
[----:B------:R-:W-:Y:S02]  /*0040*/  VOTEU.ANY UP0, P0 ;  /* 0x0000000000ff7886 */ /* 0x000fe40000000100 */
[----:B------:R-:W-:Y:S05]  /*0050*/  BRA.U UP0, `(.L_x_0) ;  /* 0x0000000100b87547 */ /* 0x000fea000b800000 */
[----:B------:R-:W0:Y:S01]  /*0060*/  S2UR UR6, SR_CgaCtaId ;  /* 0x00000000000679c3 */ /* 0x000e220000008800 */
[----:B------:R-:W-:Y:S01]  /*0070*/  NOP ;  /* 0x0000000000007918 */ /* 0x000fe20000000000 */
[----:B------:R-:W-:Y:S02]  /*0080*/  UMOV UR4, 0x40 ;  /* 0x0000004000047882 */ /* 0x000fe40000000000 */
[----:B0-----:R-:W-:-:S09]  /*0090*/  ULEA UR4, UR6, UR4, 0x18 ;  /* 0x0000000406047291 */ /* 0x001fd2000f8ec0ff */
[----:B------:R-:W0:Y:S01]  /*00a0*/  LDS.U8 R0, [UR4] ;  /* 0x00000004ff007984 */ /* 0x000e220008000000 */
[----:B------:R-:W-:Y:S02]  /*00b0*/  UMOV UR4, 0x400 ;  /* 0x0000040000047882 */ /* 0x000fe40000000000 */
[----:B------:R-:W-:Y:S01]  /*00c0*/  ULEA UR4, UR6, UR4, 0x18 ;  /* 0x0000000406047291 */ /* 0x000fe2000f8ec0ff */
[----:B0-----:R-:W-:-:S13]  /*00d0*/  ISETP.NE.AND P0, PT, R0, RZ, PT ;  /* 0x000000ff0000720c */ /* 0x001fda0003f05270 */
[----:B------:R-:W-:Y:S05]  /*00e0*/  @P0 BRA `(.L_x_1) ;  /* 0x00000000007c0947 */ /* 0x000fea0003800000 */
[----:B------:R-:W-:-:S13]  /*00f0*/  ELECT P0, URZ, PT ;  /* 0x0000000000ff782f */ /* 0x000fda0003800000 */
[----:B------:R-:W-:Y:S05]  /*0100*/  @!P0 BRA `(.L_x_2) ;  /* 0x0000000000848947 */ /* 0x000fea0003800000 */
[----:B------:R-:W-:Y:S01]  /*0110*/  UMOV UR5, 0x8 ;  /* 0x0000000800057882 */ /* 0x000fe20000000000 */
[----:B------:R-:W-:Y:S02]  /*0120*/  IMAD.MOV.U32 R4, RZ, RZ, 0x1 ;  /* 0x00000001ff047424 */ /* 0x000fe400078e00ff */
[----:B------:R-:W-:Y:S02]  /*0130*/  IMAD.MOV.U32 R5, RZ, RZ, 0xff ;  /* 0x000000ffff057424 */ /* 0x000fe400078e00ff */
[----:B------:R-:W-:Y:S04]  /*0140*/  DEPBAR.LE SB0, 0x36 ;  /* 0x00008d800000791a */ /* 0x000fe80000000000 */
[----:B------:R-:W0:Y:S02]  /*0150*/  UTCATOMSWS.FIND_AND_SET.ALIGN UP1, UR5, UR5 ;  /* 0x00000005000575e3 */ /* 0x000e240008020800 */
[----:B0-----:R-:W-:-:S04]  /*0160*/  PLOP3.LUT P0, PT, PT, PT, UP1, 0x80, 0x8 ;  /* 0x000000000008781c */ /* 0x001fc80003f0f018 */
[----:B------:R-:W-:-:S04]  /*0170*/  SEL R0, RZ, 0xffffffff, !P0 ;  /* 0xffffffffff007807 */ /* 0x000fc80004000000 */
[----:B------:R-:W-:Y:S01]  /*0180*/  ISETP.NE.AND P0, PT, R0, RZ, PT ;  /* 0x000000ff0000720c */ /* 0x000fe20003f05270 */
[----:B------:R-:W-:-:S12]  /*0190*/  IMAD.U32 R0, RZ, RZ, UR5 ;  /* 0x00000005ff007e24 */ /* 0x000fd8000f8e00ff */
[----:B------:R-:W-:Y:S05]  /*01a0*/  @P0 BRA `(.L_x_3) ;  /* 0x0000000000240947 */ /* 0x000fea0003800000 */
.L_x_4:
[----:B------:R-:W-:Y:S05]  /*01b0*/  NANOSLEEP 0x64 ;  /* 0x000000640000795d */ /* 0x000fea0003800000 */
[----:B------:R-:W-:-:S05]  /*01c0*/  UMOV UR5, 0x8 ;  /* 0x0000000800057882 */ /* 0x000fca0000000000 */
[----:B------:R-:W-:Y:S04]  /*01d0*/  DEPBAR.LE SB0, 0x36 ;  /* 0x00008d800000791a */ /* 0x000fe80000000000 */
[----:B------:R-:W0:Y:S02]  /*01e0*/  UTCATOMSWS.FIND_AND_SET.ALIGN UP1, UR5, UR5 ;  /* 0x00000005000575e3 */ /* 0x000e240008020800 */
[----:B0-----:R-:W-:-:S04]  /*01f0*/  PLOP3.LUT P0, PT, PT, PT, UP1, 0x80, 0x8 ;  /* 0x000000000008781c */ /* 0x001fc80003f0f018 */
[----:B------:R-:W-:-:S04]  /*0200*/  SEL R0, RZ, 0xffffffff, !P0 ;  /* 0xffffffffff007807 */ /* 0x000fc80004000000 */
[----:B------:R-:W-:Y:S01]  /*0210*/  ISETP.NE.AND P0, PT, R0, RZ, PT ;  /* 0x000000ff0000720c */ /* 0x000fe20003f05270 */
[----:B------:R-:W-:-:S12]  /*0220*/  IMAD.U32 R0, RZ, RZ, UR5 ;  /* 0x00000005ff007e24 */ /* 0x000fd8000f8e00ff */
[----:B------:R-:W-:Y:S05]  /*0230*/  @!P0 BRA `(.L_x_4) ;  /* 0xfffffffc00dc8947 */ /* 0x000fea000383ffff */
.L_x_3:
[C---:B------:R-:W-:Y:S01]  /*0240*/  VIADD R3, R0.reuse, 0x10 ;  /* 0x0000001000037836 */ /* 0x040fe20000000000 */
[----:B------:R-:W-:Y:S01]  /*0250*/  UMOV UR5, 0x50 ;  /* 0x0000005000057882 */ /* 0x000fe20000000000 */
[----:B------:R-:W-:Y:S01]  /*0260*/  SHF.L.U32 R2, R5, R0, RZ ;  /* 0x0000000005027219 */ /* 0x000fe200000006ff */
[----:B------:R-:W-:Y:S01]  /*0270*/  ULEA UR5, UR6, UR5, 0x18 ;  /* 0x0000000506057291 */ /* 0x000fe2000f8ec0ff */
[----:B------:R-:W-:Y:S01]  /*0280*/  IMAD.SHL.U32 R0, R0, 0x20, RZ ;  /* 0x0000002000007824 */ /* 0x000fe200078e00ff */
[----:B------:R-:W-:-:S04]  /*0290*/  SHF.L.U32 R3, R4, R3, RZ ;  /* 0x0000000304037219 */ /* 0x000fc800000006ff */
[----:B------:R-:W-:-:S05]  /*02a0*/  LOP3.LUT R2, R3, R2, RZ, 0xfc, !PT ;  /* 0x0000000203027212 */ /* 0x000fca00078efcff */
[----:B------:R0:W-:Y:S04]  /*02b0*/  ATOMS.OR RZ, [UR5], R2 ;  /* 0x00000002ffff798c */ /* 0x0001e8000b000005 */
[----:B------:R0:W-:Y:S01]  /*02c0*/  STS [UR4], R0 ;  /* 0x00000000ff007988 */ /* 0x0001e20008000804 */
[----:B------:R-:W-:Y:S05]  /*02d0*/  BRA `(.L_x_2) ;  /* 0x0000000000107947 */ /* 0x000fea0003800000 */
.L_x_1:
[----:B------:R-:W-:Y:S01]  /*02e0*/  IMAD.MOV.U32 R0, RZ, RZ, -0x1 ;  /* 0xffffffffff007424 */ /* 0x000fe200078e00ff */
[----:B------:R-:W-:-:S04]  /*02f0*/  MOV R2, 0x320 ;  /* 0x0000032000027802 */ /* 0x000fc80000000f00 */
[----:B------:R0:W-:Y:S03]  /*0300*/  STS [UR4], R0 ;  /* 0x00000000ff007988 */ /* 0x0001e60008000804 */
[----:B0-----:R-:W-:Y:S05]  /*0310*/  CALL.REL.NOINC `($__internal_1_$__cuda_sm10x_tcgen05_guardrail_trap_phase_invalid_during_alloc) ;  /* 0x000002a400447944 */ /* 0x001fea0003c00000 */
.L_x_2:
[----:B------:R-:W-:Y:S05]  /*0320*/  WARPSYNC.ALL ;  /* 0x0000000000007948 */ /* 0x000fea0003800000 */
[----:B------:R-:W-:Y:S01]  /*0330*/  NOP ;  /* 0x0000000000007918 */ /* 0x000fe20000000000 */
.L_x_0:
[----:B------:R-:W1:Y:S01]  /*0340*/  LDC.64 R4, c[0x0][0x398] ;  /* 0x0000e600ff047b82 */ /* 0x000e620000000a00 */
[----:B------:R-:W2:Y:S01]  /*0350*/  S2R R7, SR_CTAID.X ;  /* 0x0000000000077919 */ /* 0x000ea20000002500 */
[----:B------:R-:W-:Y:S01]  /*0360*/  UMOV UR5, 0x400 ;  /* 0x0000040000057882 */ /* 0x000fe20000000000 */
[----:B------:R-:W3:Y:S01]  /*0370*/  LDCU UR8, c[0x0][0x3a4] ;  /* 0x00007480ff0877ac */ /* 0x000ee20008000800 */
[----:B------:R-:W4:Y:S01]  /*0380*/  S2R R16, SR_TID.X ;  /* 0x0000000000107919 */ /* 0x000f220000002100 */
[----:B------:R-:W5:Y:S03]  /*0390*/  LDCU.128 UR12, c[0x0][0x380] ;  /* 0x00007000ff0c77ac */ /* 0x000f660008000c00 */
[----:B------:R-:W0:Y:S01]  /*03a0*/  S2UR UR4, SR_CgaCtaId ;  /* 0x00000000000479c3 */ /* 0x000e220000008800 */
[----:B------:R-:W-:Y:S01]  /*03b0*/  UMOV UR10, 0x1 ;  /* 0x00000001000a7882 */ /* 0x000fe20000000000 */
[----:B01----:R-:W-:-:S05]  /*03c0*/  VIADD R0, R5, 0x3f ;  /* 0x0000003f05007836 */ /* 0x003fca0000000000 */
[----:B------:R-:W-:Y:S01]  /*03d0*/  SHF.R.S32.HI R3, RZ, 0x1f, R0 ;  /* 0x0000001fff037819 */ /* 0x000fe20000011400 */
[----:B------:R-:W-:-:S03]  /*03e0*/  ULEA UR5, UR4, UR5, 0x18 ;  /* 0x0000000504057291 */ /* 0x000fc6000f8ec0ff */
[----:B------:R-:W-:Y:S02]  /*03f0*/  LEA.HI R3, R3, R0, RZ, 0x6 ;  /* 0x0000000003037211 */ /* 0x000fe400078f30ff */
[----:B--2---:R-:W-:Y:S02]  /*0400*/  IABS R10, R7 ;  /* 0x00000007000a7213 */ /* 0x004fe40000000000 */
[----:B------:R-:W-:Y:S02]  /*0410*/  SHF.R.S32.HI R3, RZ, 0x6, R3 ;  /* 0x00000006ff037819 */ /* 0x000fe40000011403 */
[----:B----4-:R-:W-:-:S03]  /*0420*/  SHF.R.U32.HI R14, RZ, 0x5, R16 ;  /* 0x00000005ff0e7819 */ /* 0x010fc60000011610 */
[----:B------:R-:W-:-:S05]  /*0430*/  IMAD.SHL.U32 R6, R3, 0x4, RZ ;  /* 0x0000000403067824 */ /* 0x000fca00078e00ff */
[-C--:B------:R-:W-:Y:S02]  /*0440*/  IABS R9, R6.reuse ;  /* 0x0000000600097213 */ /* 0x080fe40000000000 */
[----:B------:R-:W-:Y:S02]  /*0450*/  IABS R12, R6 ;  /* 0x00000006000c7213 */ /* 0x000fe40000000000 */
[----:B------:R-:W0:Y:S08]  /*0460*/  I2F.RP R0, R9 ;  /* 0x0000000900007306 */ /* 0x000e300000209400 */
[----:B0-----:R-:W0:Y:S02]  /*0470*/  MUFU.RCP R0, R0 ;  /* 0x0000000000007308 */ /* 0x001e240000001000 */
[----:B0-----:R-:W-:-:S02]  /*0480*/  VIADD R2, R0, 0xffffffe ;  /* 0x0ffffffe00027836 */ /* 0x001fc40000000000 */
[----:B------:R-:W-:-:S04]  /*0490*/  IMAD.MOV R0, RZ, RZ, -R12 ;  /* 0x000000ffff007224 */ /* 0x000fc800078e0a0c */
[----:B------:R0:W1:Y:S02]  /*04a0*/  F2I.FTZ.U32.TRUNC.NTZ R3, R2 ;  /* 0x0000000200037305 */ /* 0x000064000021f000 */
[----:B0-----:R-:W-:Y:S02]  /*04b0*/  IMAD.MOV.U32 R2, RZ, RZ, RZ ;  /* 0x000000ffff027224 */ /* 0x001fe400078e00ff */
[----:B-1----:R-:W-:-:S04]  /*04c0*/  IMAD.MOV R8, RZ, RZ, -R3 ;  /* 0x000000ffff087224 */ /* 0x002fc800078e0a03 */
[----:B------:R-:W-:Y:S02]  /*04d0*/  IMAD R11, R8, R9, RZ ;  /* 0x00000009080b7224 */ /* 0x000fe400078e02ff */
[----:B------:R-:W-:Y:S02]  /*04e0*/  IMAD.MOV.U32 R8, RZ, RZ, R10 ;  /* 0x000000ffff087224 */ /* 0x000fe400078e000a */
[----:B------:R-:W-:Y:S01]  /*04f0*/  IMAD.HI.U32 R3, R3, R11, R2 ;  /* 0x0000000b03037227 */ /* 0x000fe200078e0002 */
[----:B------:R-:W-:-:S05]  /*0500*/  IABS R11, R4 ;  /* 0x00000004000b7213 */ /* 0x000fca0000000000 */
[----:B------:R-:W-:-:S04]  /*0510*/  IMAD.HI.U32 R3, R3, R8, RZ ;  /* 0x0000000803037227 */ /* 0x000fc800078e00ff */
[----:B------:R-:W-:Y:S01]  /*0520*/  IMAD R0, R3, R0, R8 ;  /* 0x0000000003007224 */ /* 0x000fe200078e0208 */
[----:B------:R-:W-:Y:S04]  /*0530*/  BAR.SYNC.DEFER_BLOCKING 0x0 ;  /* 0x0000000000007b1d */ /* 0x000fe80000010000 */
[----:B------:R-:W-:-:S13]  /*0540*/  ISETP.GT.U32.AND P1, PT, R9, R0, PT ;  /* 0x000000000900720c */ /* 0x000fda0003f24070 */
[----:B------:R-:W-:Y:S02]  /*0550*/  @!P1 IMAD.IADD R0, R0, 0x1, -R9 ;  /* 0x0000000100009824 */ /* 0x000fe400078e0a09 */
[----:B------:R-:W-:Y:S01]  /*0560*/  @!P1 VIADD R3, R3, 0x1 ;  /* 0x0000000103039836 */ /* 0x000fe20000000000 */
[----:B------:R-:W-:Y:S02]  /*0570*/  ISETP.NE.AND P1, PT, R6, RZ, PT ;  /* 0x000000ff0600720c */ /* 0x000fe40003f25270 */
[----:B------:R-:W-:Y:S02]  /*0580*/  ISETP.GE.U32.AND P0, PT, R0, R9, PT ;  /* 0x000000090000720c */ /* 0x000fe40003f06070 */
[----:B------:R-:W-:-:S04]  /*0590*/  LOP3.LUT R0, R7, R6, RZ, 0x3c, !PT ;  /* 0x0000000607007212 */ /* 0x000fc800078e3cff */
[----:B------:R-:W-:Y:S01]  /*05a0*/  ISETP.GE.AND P2, PT, R0, RZ, PT ;  /* 0x000000ff0000720c */ /* 0x000fe20003f46270 */
[----:B------:R-:W-:-:S06]  /*05b0*/  VIADD R0, R4, 0x1ff ;  /* 0x000001ff04007836 */ /* 0x000fcc0000000000 */
[----:B------:R-:W-:-:S04]  /*05c0*/  @P0 VIADD R3, R3, 0x1 ;  /* 0x0000000103030836 */ /* 0x000fc80000000000 */
[----:B------:R-:W-:Y:S01]  /*05d0*/  IMAD.MOV.U32 R2, RZ, RZ, R3 ;  /* 0x000000ffff027224 */ /* 0x000fe200078e0003 */
[----:B------:R-:W-:-:S03]  /*05e0*/  SHF.R.S32.HI R3, RZ, 0x1f, R0 ;  /* 0x0000001fff037819 */ /* 0x000fc60000011400 */
[----:B------:R-:W-:Y:S01]  /*05f0*/  @!P2 IMAD.MOV R2, RZ, RZ, -R2 ;  /* 0x000000ffff02a224 */ /* 0x000fe200078e0a02 */
[----:B------:R-:W-:Y:S02]  /*0600*/  @!P1 LOP3.LUT R2, RZ, R6, RZ, 0x33, !PT ;  /* 0x00000006ff029212 */ /* 0x000fe400078e33ff */
[----:B------:R-:W-:-:S03]  /*0610*/  LEA.HI R3, R3, R0, RZ, 0x9 ;  /* 0x0000000003037211 */ /* 0x000fc600078f48ff */
[----:B------:R-:W-:Y:S02]  /*0620*/  IMAD.SHL.U32 R12, R2, 0x4, RZ ;  /* 0x00000004020c7824 */ /* 0x000fe400078e00ff */
[----:B------:R-:W-:-:S03]  /*0630*/  IMAD.MOV R2, RZ, RZ, -R2 ;  /* 0x000000ffff027224 */ /* 0x000fc600078e0a02 */
[----:B------:R-:W-:Y:S01]  /*0640*/  LEA.HI.SX32 R3, R3, -R12, 0x17 ;  /* 0x8000000c03037211 */ /* 0x000fe200078fbaff */
[----:B------:R-:W-:Y:S02]  /*0650*/  IMAD R10, R6, R2, R7 ;  /* 0x00000002060a7224 */ /* 0x000fe400078e0207 */
[----:B------:R-:W-:Y:S01]  /*0660*/  IMAD.MOV.U32 R2, RZ, RZ, RZ ;  /* 0x000000ffff027224 */ /* 0x000fe200078e00ff */
[----:B------:R-:W-:Y:S02]  /*0670*/  VIMNMX R13, PT, PT, R3, 0x4, PT ;  /* 0x00000004030d7848 */ /* 0x000fe40003fe0100 */
[----:B------:R-:W-:Y:S02]  /*0680*/  IABS R6, R10 ;  /* 0x0000000a00067213 */ /* 0x000fe40000000000 */
[----:B------:R-:W-:-:S04]  /*0690*/  IABS R9, R13 ;  /* 0x0000000d00097213 */ /* 0x000fc80000000000 */
[----:B------:R-:W0:Y:S08]  /*06a0*/  I2F.RP R0, R9 ;  /* 0x0000000900007306 */ /* 0x000e300000209400 */
[----:B0-----:R-:W0:Y:S02]  /*06b0*/  MUFU.RCP R0, R0 ;  /* 0x0000000000007308 */ /* 0x001e240000001000 */
[----:B0-----:R-:W-:Y:S01]  /*06c0*/  VIADD R3, R0, 0xffffffe ;  /* 0x0ffffffe00037836 */ /* 0x001fe20000000000 */
[----:B------:R-:W-:-:S05]  /*06d0*/  IABS R0, R5 ;  /* 0x0000000500007213 */ /* 0x000fca0000000000 */
[----:B------:R-:W0:Y:S02]  /*06e0*/  F2I.FTZ.U32.TRUNC.NTZ R3, R3 ;  /* 0x0000000300037305 */ /* 0x000e24000021f000 */
[----:B0-----:R-:W-:-:S04]  /*06f0*/  IMAD.MOV R8, RZ, RZ, -R3 ;  /* 0x000000ffff087224 */ /* 0x001fc800078e0a03 */
[----:B------:R-:W-:Y:S01]  /*0700*/  IMAD R7, R8, R9, RZ ;  /* 0x0000000908077224 */ /* 0x000fe200078e02ff */
[----:B------:R-:W-:-:S03]  /*0710*/  IABS R8, R13 ;  /* 0x0000000d00087213 */ /* 0x000fc60000000000 */
[----:B------:R-:W-:-:S04]  /*0720*/  IMAD.HI.U32 R2, R3, R7, R2 ;  /* 0x0000000703027227 */ /* 0x000fc800078e0002 */
[----:B------:R-:W-:Y:S02]  /*0730*/  IMAD.MOV R7, RZ, RZ, -R8 ;  /* 0x000000ffff077224 */ /* 0x000fe400078e0a08 */
[----:B------:R-:W-:Y:S01]  /*0740*/  IMAD.HI.U32 R3, R2, R6, RZ ;  /* 0x0000000602037227 */ /* 0x000fe200078e00ff */
[----:B------:R-:W0:Y:S03]  /*0750*/  I2F.RP R8, R0 ;  /* 0x0000000000087306 */ /* 0x000e260000209400 */
[----:B------:R-:W-:Y:S02]  /*0760*/  IMAD.MOV.U32 R2, RZ, RZ, R11 ;  /* 0x000000ffff027224 */ /* 0x000fe400078e000b */
[----:B------:R-:W-:Y:S01]  /*0770*/  IMAD R6, R3, R7, R6 ;  /* 0x0000000703067224 */ /* 0x000fe200078e0206 */
[----:B------:R-:W1:Y:S02]  /*0780*/  LDS R11, [UR5] ;  /* 0x00000005ff0b7984 */ /* 0x000e640008000800 */
[----:B------:R-:W2:Y:S01]  /*0790*/  I2F.RP R7, R2 ;  /* 0x0000000200077306 */ /* 0x000ea20000209400 */
[----:B------:R-:W-:Y:S01]  /*07a0*/  BAR.SYNC.DEFER_BLOCKING 0x0 ;  /* 0x0000000000007b1d */ /* 0x000fe20000010000 */
[----:B------:R-:W-:-:S06]  /*07b0*/  ISETP.GT.U32.AND P1, PT, R9, R6, PT ;  /* 0x000000060900720c */ /* 0x000fcc0003f24070 */
[----:B0-----:R-:W0:Y:S08]  /*07c0*/  MUFU.RCP R8, R8 ;  /* 0x0000000800087308 */ /* 0x001e300000001000 */
[----:B--2---:R-:W2:Y:S01]  /*07d0*/  MUFU.RCP R7, R7 ;  /* 0x0000000700077308 */ /* 0x004ea20000001000 */
[----:B------:R-:W-:Y:S02]  /*07e0*/  @!P1 IMAD.IADD R6, R6, 0x1, -R9 ;  /* 0x0000000106069824 */ /* 0x000fe400078e0a09 */
[----:B------:R-:W-:Y:S01]  /*07f0*/  @!P1 VIADD R3, R3, 0x1 ;  /* 0x0000000103039836 */ /* 0x000fe20000000000 */
[----:B------:R-:W-:-:S02]  /*0800*/  ISETP.NE.AND P1, PT, R13, RZ, PT ;  /* 0x000000ff0d00720c */ /* 0x000fc40003f25270 */
[----:B------:R-:W-:Y:S02]  /*0810*/  ISETP.GE.U32.AND P0, PT, R6, R9, PT ;  /* 0x000000090600720c */ /* 0x000fe40003f06070 */
[----:B------:R-:W-:Y:S01]  /*0820*/  LOP3.LUT R6, R10, R13, RZ, 0x3c, !PT ;  /* 0x0000000d0a067212 */ /* 0x000fe200078e3cff */
[----:B0-----:R-:W-:Y:S01]  /*0830*/  VIADD R20, R8, 0xffffffe ;  /* 0x0ffffffe08147836 */ /* 0x001fe20000000000 */
[----:B------:R-:W-:Y:S02]  /*0840*/  SHF.R.U32.HI R9, RZ, 0x6, R16 ;  /* 0x00000006ff097819 */ /* 0x000fe40000011610 */
[----:B------:R-:W-:Y:S01]  /*0850*/  ISETP.GE.AND P2, PT, R6, RZ, PT ;  /* 0x000000ff0600720c */ /* 0x000fe20003f46270 */
[----:B------:R-:W0:Y:S01]  /*0860*/  F2I.FTZ.U32.TRUNC.NTZ R21, R20 ;  /* 0x0000001400157305 */ /* 0x000e22000021f000 */
[----:B--2---:R-:W-:-:S05]  /*0870*/  VIADD R6, R7, 0xffffffe ;  /* 0x0ffffffe07067836 */ /* 0x004fca0000000000 */
[----:B------:R-:W-:Y:S02]  /*0880*/  @P0 VIADD R3, R3, 0x1 ;  /* 0x0000000103030836 */ /* 0x000fe40000000000 */
[----:B------:R-:W2:Y:S01]  /*0890*/  F2I.FTZ.U32.TRUNC.NTZ R7, R6 ;  /* 0x0000000600077305 */ /* 0x000ea2000021f000 */
[----:B-1----:R-:W-:Y:S01]  /*08a0*/  R2UR UR6, R11 ;  /* 0x000000000b0672ca */ /* 0x002fe200000e0000 */
[----:B------:R-:W-:Y:S02]  /*08b0*/  IMAD.MOV.U32 R8, RZ, RZ, R3 ;  /* 0x000000ffff087224 */ /* 0x000fe400078e0003 */
[----:B------:R-:W-:Y:S02]  /*08c0*/  IMAD.SHL.U32 R3, R14, 0x200000, RZ ;  /* 0x002000000e037824 */ /* 0x000fe400078e00ff */
[----:B------:R-:W-:Y:S01]  /*08d0*/  @!P2 IMAD.MOV R8, RZ, RZ, -R8 ;  /* 0x000000ffff08a224 */ /* 0x000fe200078e0a08 */
[----:B------:R-:W-:Y:S01]  /*08e0*/  @!P1 LOP3.LUT R8, RZ, R13, RZ, 0x33, !PT ;  /* 0x0000000dff089212 */ /* 0x000fe200078e33ff */
[----:B0-----:R-:W-:Y:S01]  /*08f0*/  IMAD.MOV R14, RZ, RZ, -R21 ;  /* 0x000000ffff0e7224 */ /* 0x001fe200078e0a15 */
[----:B------:R-:W-:Y:S01]  /*0900*/  LOP3.LUT R3, R3, 0x600000, RZ, 0xc0, !PT ;  /* 0x0060000003037812 */ /* 0x000fe200078ec0ff */
[----:B------:R-:W-:-:S02]  /*0910*/  IMAD.MOV.U32 R20, RZ, RZ, RZ ;  /* 0x000000ffff147224 */ /* 0x000fc400078e00ff */
[----:B------:R-:W-:Y:S01]  /*0920*/  IMAD.SHL.U32 R15, R8, 0x40, RZ ;  /* 0x00000040080f7824 */ /* 0x000fe200078e00ff */
[----:B------:R-:W-:Y:S01]  /*0930*/  R2UR UR9, R3 ;  /* 0x00000000030972ca */ /* 0x000fe200000e0000 */
[----:B------:R-:W-:Y:S01]  /*0940*/  IMAD.MOV R8, RZ, RZ, -R8 ;  /* 0x000000ffff087224 */ /* 0x000fe200078e0a08 */
[----:B------:R-:W-:Y:S01]  /*0950*/  SGXT.U32 R3, R9, 0x1 ;  /* 0x000000010903781a */ /* 0x000fe20000000000 */
[----:B--2---:R-:W-:Y:S01]  /*0960*/  IMAD.MOV R6, RZ, RZ, -R7 ;  /* 0x000000ffff067224 */ /* 0x004fe200078e0a07 */
[----:B------:R0:W-:Y:S01]  /*0970*/  STL [R1+0x9ac], R15 ;  /* 0x0009ac0f01007387 */ /* 0x0001e20000100800 */
[----:B------:R-:W-:Y:S01]  /*0980*/  IMAD.MOV.U32 R9, RZ, RZ, R14 ;  /* 0x000000ffff097224 */ /* 0x000fe200078e000e */
[----:B------:R-:W-:Y:S01]  /*0990*/  LOP3.LUT R3, R15, R3, RZ, 0xfc, !PT ;  /* 0x000000030f037212 */ /* 0x000fe200078efcff */
[----:B------:R-:W-:Y:S02]  /*09a0*/  IMAD.MOV.U32 R11, RZ, RZ, R6 ;  /* 0x000000ffff0b7224 */ /* 0x000fe400078e0006 */
[----:B------:R-:W-:Y:S01]  /*09b0*/  IMAD R9, R9, R0, RZ ;  /* 0x0000000009097224 */ /* 0x000fe200078e02ff */
[----:B------:R-:W-:Y:S01]  /*09c0*/  IABS R6, R3 ;  /* 0x0000000300067213 */ /* 0x000fe20000000000 */
[----:B------:R-:W-:Y:S01]  /*09d0*/  IMAD R8, R13, R8, R10 ;  /* 0x000000080d087224 */ /* 0x000fe200078e020a */
[----:B------:R-:W-:Y:S01]  /*09e0*/  LOP3.LUT R14, R3, 0x2, RZ, 0xfc, !PT ;  /* 0x00000002030e7812 */ /* 0x000fe200078efcff */
[----:B------:R-:W-:Y:S01]  /*09f0*/  IMAD.HI.U32 R20, R21, R9, R20 ;  /* 0x0000000915147227 */ /* 0x000fe200078e0014 */
[----:B0-----:R-:W-:-:S02]  /*0a00*/  LOP3.LUT R15, R3, 0x4, RZ, 0xfc, !PT ;  /* 0x00000004030f7812 */ /* 0x001fc400078efcff */
[----:B------:R-:W-:Y:S01]  /*0a10*/  LOP3.LUT R17, R3, 0x6, RZ, 0xfc, !PT ;  /* 0x0000000603117812 */ /* 0x000fe200078efcff */
[----:B------:R-:W-:Y:S01]  /*0a20*/  IMAD R9, R11, R2, RZ ;  /* 0x000000020b097224 */ /* 0x000fe200078e02ff */
[----:B------:R0:W-:Y:S01]  /*0a30*/  STL [R1+0x7d4], R14 ;  /* 0x0007d40e01007387 */ /* 0x0001e20000100800 */
[----:B------:R-:W-:Y:S01]  /*0a40*/  IMAD.MOV.U32 R11, RZ, RZ, R6 ;  /* 0x000000ffff0b7224 */ /* 0x000fe200078e0006 */
[----:B------:R-:W-:Y:S01]  /*0a50*/  LOP3.LUT R21, R3, 0x26, RZ, 0xfc, !PT ;  /* 0x0000002603157812 */ /* 0x000fe200078efcff */
[----:B------:R-:W-:Y:S01]  /*0a60*/  IMAD.MOV.U32 R6, RZ, RZ, RZ ;  /* 0x000000ffff067224 */ /* 0x000fe200078e00ff */
[----:B------:R1:W-:Y:S01]  /*0a70*/  STL [R1+0x7d8], R15 ;  /* 0x0007d80f01007387 */ /* 0x0003e20000100800 */
[----:B------:R-:W-:Y:S01]  /*0a80*/  IMAD.IADD R8, R12, 0x1, R8 ;  /* 0x000000010c087824 */ /* 0x000fe200078e0208 */
[----:B------:R-:W-:Y:S01]  /*0a90*/  IABS R12, R15 ;  /* 0x0000000f000c7213 */ /* 0x000fe20000000000 */
[----:B------:R-:W-:Y:S01]  /*0aa0*/  IMAD.HI.U32 R6, R7, R9, R6 ;  /* 0x0000000907067227 */ /* 0x000fe200078e0006 */
[----:B------:R-:W-:-:S02]  /*0ab0*/  LOP3.LUT R7, R16, 0x7f, RZ, 0xc0, !PT ;  /* 0x0000007f10077812 */ /* 0x000fc400078ec0ff */
[----:B0-----:R-:W-:Y:S01]  /*0ac0*/  IABS R14, R14 ;  /* 0x0000000e000e7213 */ /* 0x001fe20000000000 */
[----:B------:R-:W-:Y:S01]  /*0ad0*/  IMAD.HI.U32 R9, R20, R11, RZ ;  /* 0x0000000b14097227 */ /* 0x000fe200078e00ff */
[----:B------:R-:W-:Y:S02]  /*0ae0*/  ISETP.NE.U32.AND P1, PT, R7, RZ, PT ;  /* 0x000000ff0700720c */ /* 0x000fe40003f25070 */
[C---:B------:R-:W-:Y:S01]  /*0af0*/  LOP3.LUT R16, R3.reuse, 0x8, RZ, 0xfc, !PT ;  /* 0x0000000803107812 */ /* 0x040fe200078efcff */
[----:B------:R-:W-:Y:S01]  /*0b00*/  IMAD.MOV R9, RZ, RZ, -R9 ;  /* 0x000000ffff097224 */ /* 0x000fe200078e0a09 */
[C---:B-1----:R-:W-:Y:S01]  /*0b10*/  LOP3.LUT R15, R3.reuse, 0xa, RZ, 0xfc, !PT ;  /* 0x0000000a030f7812 */ /* 0x042fe200078efcff */
[----:B------:R-:W-:Y:S01]  /*0b20*/  IMAD.MOV.U32 R13, RZ, RZ, R14 ;  /* 0x000000ffff0d7224 */ /* 0x000fe200078e000e */
[C---:B------:R-:W-:Y:S01]  /*0b30*/  LOP3.LUT R14, R3.reuse, 0xc, RZ, 0xfc, !PT ;  /* 0x0000000c030e7812 */ /* 0x040fe200078efcff */
[----:B------:R-:W-:Y:S01]  /*0b40*/  IMAD R40, R0, R9, R11 ;  /* 0x0000000900287224 */ /* 0x000fe200078e020b */
[----:B------:R-:W-:Y:S01]  /*0b50*/  IABS R11, R17 ;  /* 0x00000011000b7213 */ /* 0x000fe20000000000 */
[----:B------:R-:W-:Y:S01]  /*0b60*/  IMAD.MOV.U32 R9, RZ, RZ, R12 ;  /* 0x000000ffff097224 */ /* 0x000fe200078e000c */
[C---:B------:R-:W-:Y:S01]  /*0b70*/  LOP3.LUT R12, R3.reuse, 0xe, RZ, 0xfc, !PT ;  /* 0x0000000e030c7812 */ /* 0x040fe200078efcff */
[----:B------:R-:W-:Y:S01]  /*0b80*/  IMAD R38, R8, 0x200, R7 ;  /* 0x0000020008267824 */ /* 0x000fe200078e0207 */
[C---:B------:R-:W-:Y:S01]  /*0b90*/  LOP3.LUT R25, R3.reuse, 0x2e, RZ, 0xfc, !PT ;  /* 0x0000002e03197812 */ /* 0x040fe200078efcff */
[----:B------:R-:W-:Y:S01]  /*0ba0*/  IMAD.HI.U32 R7, R20, R9, RZ ;  /* 0x0000000914077227 */ /* 0x000fe200078e00ff */
[----:B------:R-:W-:-:S02]  /*0bb0*/  LOP3.LUT R23, R3, 0x30, RZ, 0xfc, !PT ;  /* 0x0000003003177812 */ /* 0x000fc400078efcff */
[----:B------:R-:W-:Y:S01]  /*0bc0*/  STL [R1+0x9cc], R38 ;  /* 0x0009cc2601007387 */ /* 0x000fe20000100800 */
[----:B------:R-:W-:Y:S01]  /*0bd0*/  IMAD.HI.U32 R10, R20, R13, RZ ;  /* 0x0000000d140a7227 */ /* 0x000fe200078e00ff */
[C---:B------:R-:W-:Y:S02]  /*0be0*/  LOP3.LUT R24, R3.reuse, 0x32, RZ, 0xfc, !PT ;  /* 0x0000003203187812 */ /* 0x040fe400078efcff */
[----:B------:R0:W-:Y:S01]  /*0bf0*/  STL [R1+0x7dc], R17 ;  /* 0x0007dc1101007387 */ /* 0x0001e20000100800 */
[----:B------:R-:W-:Y:S01]  /*0c00*/  IMAD.MOV R7, RZ, RZ, -R7 ;  /* 0x000000ffff077224 */ /* 0x000fe200078e0a07 */
[----:B------:R-:W-:Y:S01]  /*0c10*/  LOP3.LUT R22, R3, 0x34, RZ, 0xfc, !PT ;  /* 0x0000003403167812 */ /* 0x000fe200078efcff */
[----:B------:R-:W-:Y:S01]  /*0c20*/  IMAD.MOV R10, RZ, RZ, -R10 ;  /* 0x000000ffff0a7224 */ /* 0x000fe200078e0a0a */
[----:B------:R1:W-:Y:S01]  /*0c30*/  STL [R1+0x7e0], R16 ;  /* 0x0007e01001007387 */ /* 0x0003e20000100800 */
[C---:B------:R-:W-:Y:S01]  /*0c40*/  IMAD R37, R0.reuse, R7, R9 ;  /* 0x0000000700257224 */ /* 0x040fe200078e0209 */
[----:B------:R-:W-:Y:S01]  /*0c50*/  IABS R27, R22 ;  /* 0x00000016001b7213 */ /* 0x000fe20000000000 */
[----:B------:R-:W-:Y:S01]  /*0c60*/  IMAD R39, R0, R10, R13 ;  /* 0x0000000a00277224 */ /* 0x000fe200078e020d */
[----:B------:R2:W-:Y:S01]  /*0c70*/  STL [R1+0x7e4], R15 ;  /* 0x0007e40f01007387 */ /* 0x0005e20000100800 */
[----:B------:R-:W-:Y:S01]  /*0c80*/  IMAD.HI.U32 R7, R20, R11, RZ ;  /* 0x0000000b14077227 */ /* 0x000fe200078e00ff */
[----:B0-----:R-:W-:-:S02]  /*0c90*/  IABS R17, R14 ;  /* 0x0000000e00117213 */ /* 0x001fc40000000000 */
[----:B------:R-:W-:Y:S01]  /*0ca0*/  IABS R13, R16 ;  /* 0x00000010000d7213 */ /* 0x000fe20000000000 */
[----:B------:R0:W-:Y:S01]  /*0cb0*/  STL [R1+0x7e8], R14 ;  /* 0x0007e80e01007387 */ /* 0x0001e20000100800 */
[----:B------:R-:W-:Y:S01]  /*0cc0*/  IMAD.MOV R7, RZ, RZ, -R7 ;  /* 0x000000ffff077224 */ /* 0x000fe200078e0a07 */
[C---:B-1----:R-:W-:Y:S01]  /*0cd0*/  LOP3.LUT R16, R3.reuse, 0x28, RZ, 0xfc, !PT ;  /* 0x0000002803107812 */ /* 0x042fe200078efcff */
[C---:B------:R-:W-:Y:S01]  /*0ce0*/  IMAD.HI.U32 R10, R20.reuse, R17, RZ ;  /* 0x00000011140a7227 */ /* 0x040fe200078e00ff */
[----:B------:R1:W-:Y:S01]  /*0cf0*/  STL [R1+0x7ec], R12 ;  /* 0x0007ec0c01007387 */ /* 0x0003e20000100800 */
[----:B--2---:R-:W-:Y:S02]  /*0d00*/  IABS R15, R15 ;  /* 0x0000000f000f7213 */ /* 0x004fe40000000000 */
[----:B------:R-:W-:Y:S01]  /*0d10*/  IMAD.MOV R10, RZ, RZ, -R10 ;  /* 0x000000ffff0a7224 */ /* 0x000fe200078e0a0a */
[C---:B------:R-:W-:Y:S01]  /*0d20*/  LOP3.LUT R41, R3.reuse, 0x3a, RZ, 0xfc, !PT ;  /* 0x0000003a03297812 */ /* 0x040fe200078efcff */
[----:B------:R-:W-:Y:S01]  /*0d30*/  IMAD.HI.U32 R8, R20, R13, RZ ;  /* 0x0000000d14087227 */ /* 0x000fe200078e00ff */
[----:B0-----:R-:W-:-:S02]  /*0d40*/  LOP3.LUT R14, R3, 0x2a, RZ, 0xfc, !PT ;  /* 0x0000002a030e7812 */ /* 0x001fc400078efcff */
[C---:B------:R-:W-:Y:S01]  /*0d50*/  LOP3.LUT R33, R3.reuse, 0x3c, RZ, 0xfc, !PT ;  /* 0x0000003c03217812 */ /* 0x040fe200078efcff */
[----:B------:R-:W-:Y:S01]  /*0d60*/  IMAD.HI.U32 R9, R20, R15, RZ ;  /* 0x0000000f14097227 */ /* 0x000fe200078e00ff */
[----:B-1----:R-:W-:Y:S02]  /*0d70*/  IABS R12, R12 ;  /* 0x0000000c000c7213 */ /* 0x002fe40000000000 */
[C---:B------:R-:W-:Y:S01]  /*0d80*/  ISETP.GT.U32.AND P4, PT, R0.reuse, R40, PT ;  /* 0x000000280000720c */ /* 0x040fe20003f84070 */
[----:B------:R-:W-:Y:S02]  /*0d90*/  IMAD.MOV R9, RZ, RZ, -R9 ;  /* 0x000000ffff097224 */ /* 0x000fe400078e0a09 */
[C---:B------:R-:W-:Y:S01]  /*0da0*/  IMAD R36, R0.reuse, R7, R11 ;  /* 0x0000000700247224 */ /* 0x040fe200078e020b */
[----:B------:R-:W-:Y:S01]  /*0db0*/  LOP3.LUT R11, R3, 0x10, RZ, 0xfc, !PT ;  /* 0x00000010030b7812 */ /* 0x000fe200078efcff */
[----:B------:R-:W-:Y:S02]  /*0dc0*/  IMAD R7, R0, R10, R17 ;  /* 0x0000000a00077224 */ /* 0x000fe400078e0211 */
[----:B------:R-:W-:-:S02]  /*0dd0*/  IMAD.MOV R8, RZ, RZ, -R8 ;  /* 0x000000ffff087224 */ /* 0x000fc400078e0a08 */
[C---:B------:R-:W-:Y:S01]  /*0de0*/  IMAD R32, R0.reuse, R9, R15 ;  /* 0x0000000900207224 */ /* 0x040fe200078e020f */
[----:B------:R0:W-:Y:S01]  /*0df0*/  STL [R1+0x5c], R7 ;  /* 0x00005c0701007387 */ /* 0x0001e20000100800 */
[----:B------:R-:W-:Y:S01]  /*0e00*/  IMAD.MOV.U32 R9, RZ, RZ, R12 ;  /* 0x000000ffff097224 */ /* 0x000fe200078e000c */
[C---:B------:R-:W-:Y:S01]  /*0e10*/  LOP3.LUT R12, R3.reuse, 0x14, RZ, 0xfc, !PT ;  /* 0x00000014030c7812 */ /* 0x040fe200078efcff */
[----:B------:R-:W-:Y:S01]  /*0e20*/  IMAD R34, R0, R8, R13 ;  /* 0x0000000800227224 */ /* 0x000fe200078e020d */
[C---:B------:R-:W-:Y:S01]  /*0e30*/  LOP3.LUT R13, R3.reuse, 0x12, RZ, 0xfc, !PT ;  /* 0x00000012030d7812 */ /* 0x040fe200078efcff */
[----:B------:R1:W-:Y:S01]  /*0e40*/  STL [R1+0x7f0], R11 ;  /* 0x0007f00b01007387 */ /* 0x0003e20000100800 */
[----:B------:R-:W-:Y:S01]  /*0e50*/  LOP3.LUT R8, R3, 0x16, RZ, 0xfc, !PT ;  /* 0x0000001603087812 */ /* 0x000fe200078efcff */
[----:B------:R-:W-:Y:S01]  /*0e60*/  VIADD R35, R38, 0x80 ;  /* 0x0000008026237836 */ /* 0x000fe20000000000 */
[----:B------:R-:W-:Y:S01]  /*0e70*/  IABS R15, R12 ;  /* 0x0000000c000f7213 */ /* 0x000fe20000000000 */
[----:B------:R2:W-:Y:S01]  /*0e80*/  STL [R1+0x7f4], R13 ;  /* 0x0007f40d01007387 */ /* 0x0005e20000100800 */
[----:B0-----:R-:W-:Y:S01]  /*0e90*/  IMAD.HI.U32 R7, R20, R9, RZ ;  /* 0x0000000914077227 */ /* 0x001fe200078e00ff */
[----:B------:R-:W-:-:S02]  /*0ea0*/  IABS R17, R8 ;  /* 0x0000000800117213 */ /* 0x000fc40000000000 */
[----:B------:R0:W-:Y:S01]  /*0eb0*/  STL [R1+0x7f8], R12 ;  /* 0x0007f80c01007387 */ /* 0x0001e20000100800 */
[----:B------:R-:W-:Y:S01]  /*0ec0*/  IMAD.MOV R7, RZ, RZ, -R7 ;  /* 0x000000ffff077224 */ /* 0x000fe200078e0a07 */
[----:B-1----:R-:W-:Y:S01]  /*0ed0*/  IABS R11, R11 ;  /* 0x0000000b000b7213 */ /* 0x002fe20000000000 */
[----:B------:R-:W-:Y:S01]  /*0ee0*/  IMAD.HI.U32 R10, R20, R17, RZ ;  /* 0x00000011140a7227 */ /* 0x000fe200078e00ff */
[----:B------:R1:W-:Y:S01]  /*0ef0*/  STL [R1+0x7fc], R8 ;  /* 0x0007fc0801007387 */ /* 0x0003e20000100800 */
[----:B--2---:R-:W-:Y:S02]  /*0f00*/  IABS R13, R13 ;  /* 0x0000000d000d7213 */ /* 0x004fe40000000000 */
[----:B------:R-:W-:Y:S02]  /*0f10*/  IMAD.MOV R10, RZ, RZ, -R10 ;  /* 0x000000ffff0a7224 */ /* 0x000fe400078e0a0a */
[C---:B------:R-:W-:Y:S01]  /*0f20*/  VIADD R30, R38.reuse, 0x100 ;  /* 0x00000100261e7836 */ /* 0x040fe20000000000 */
[----:B0-----:R-:W-:Y:S01]  /*0f30*/  LOP3.LUT R12, R3, 0x18, RZ, 0xfc, !PT ;  /* 0x00000018030c7812 */ /* 0x001fe200078efcff */
[----:B------:R-:W-:-:S02]  /*0f40*/  VIADD R28, R38, 0x180 ;  /* 0x00000180261c7836 */ /* 0x000fc40000000000 */
[----:B------:R-:W-:Y:S01]  /*0f50*/  @!P4 IMAD.IADD R40, R40, 0x1, -R0 ;  /* 0x000000012828c824 */ /* 0x000fe200078e0a00 */
[----:B------:R-:W-:Y:S01]  /*0f60*/  IABS R93, R12 ;  /* 0x0000000c005d7213 */ /* 0x000fe20000000000 */
[----:B-1----:R-:W-:Y:S01]  /*0f70*/  IMAD R8, R0, R7, R9 ;  /* 0x0000000700087224 */ /* 0x002fe200078e0209 */
[----:B------:R-:W-:Y:S01]  /*0f80*/  IABS R29, R30 ;  /* 0x0000001e001d7213 */ /* 0x000fe20000000000 */
[----:B------:R-:W-:Y:S01]  /*0f90*/  IMAD.HI.U32 R7, R20, R11, RZ ;  /* 0x0000000b14077227 */ /* 0x000fe200078e00ff */
[----:B------:R-:W-:Y:S02]  /*0fa0*/  IABS R31, R28 ;  /* 0x0000001c001f7213 */ /* 0x000fe40000000000 */
[----:B------:R0:W-:Y:S01]  /*0fb0*/  STL [R1+0x58], R8 ;  /* 0x0000580801007387 */ /* 0x0001e20000100800 */
[----:B------:R-:W-:Y:S01]  /*0fc0*/  IMAD.MOV R7, RZ, RZ, -R7 ;  /* 0x000000ffff077224 */ /* 0x000fe200078e0a07 */
[----:B------:R-:W-:Y:S01]  /*0fd0*/  ISETP.GT.U32.AND P4, PT, R0, R39, PT ;  /* 0x000000270000720c */ /* 0x000fe20003f84070 */
[----:B------:R-:W-:Y:S01]  /*0fe0*/  IMAD.HI.U32 R9, R20, R15, RZ ;  /* 0x0000000f14097227 */ /* 0x000fe200078e00ff */
[----:B------:R1:W-:Y:S03]  /*0ff0*/  STL [R1+0x800], R12 ;  /* 0x0008000c01007387 */ /* 0x0003e60000100800 */
[----:B------:R-:W-:-:S02]  /*1000*/  IMAD R11, R0, R7, R11 ;  /* 0x00000007000b7224 */ /* 0x000fc400078e020b */
[----:B------:R-:W-:Y:S02]  /*1010*/  IMAD.MOV R9, RZ, RZ, -R9 ;  /* 0x000000ffff097224 */ /* 0x000fe400078e0a09 */
[----:B0-----:R-:W-:Y:S01]  /*1020*/  IMAD.HI.U32 R8, R20, R13, RZ ;  /* 0x0000000d14087227 */ /* 0x001fe200078e00ff */
[----:B------:R0:W-:Y:S01]  /*1030*/  STL [R1+0x54], R11 ;  /* 0x0000540b01007387 */ /* 0x0001e20000100800 */
[----:B-1----:R-:W-:Y:S02]  /*1040*/  LOP3.LUT R12, R3, 0x1c, RZ, 0xfc, !PT ;  /* 0x0000001c030c7812 */ /* 0x002fe400078efcff */
[----:B------:R-:W-:Y:S02]  /*1050*/  IMAD.MOV R8, RZ, RZ, -R8 ;  /* 0x000000ffff087224 */ /* 0x000fe400078e0a08 */
[----:B------:R-:W-:Y:S01]  /*1060*/  @!P4 IMAD.IADD R39, R39, 0x1, -R0 ;  /* 0x000000012727c824 */ /* 0x000fe200078e0a00 */
[----:B------:R-:W-:Y:S01]  /*1070*/  IABS R19, R12 ;  /* 0x0000000c00137213 */ /* 0x000fe20000000000 */
[----:B------:R-:W-:Y:S01]  /*1080*/  IMAD R7, R0, R8, R13 ;  /* 0x0000000800077224 */ /* 0x000fe200078e020d */
[----:B------:R-:W-:Y:S01]  /*1090*/  ISETP.GE.AND P4, PT, R38, RZ, PT ;  /* 0x000000ff2600720c */ /* 0x000fe20003f86270 */
[----:B------:R-:W-:Y:S01]  /*10a0*/  IMAD R8, R0, R9, R15 ;  /* 0x0000000900087224 */ /* 0x000fe200078e020f */
[----:B0-----:R-:W-:-:S02]  /*10b0*/  LOP3.LUT R11, R3, 0x1a, RZ, 0xfc, !PT ;  /* 0x0000001a030b7812 */ /* 0x001fc400078efcff */
[----:B------:R0:W-:Y:S01]  /*10c0*/  STL [R1+0x50], R7 ;  /* 0x0000500701007387 */ /* 0x0001e20000100800 */
[C---:B------:R-:W-:Y:S02]  /*10d0*/  LOP3.LUT R9, R3.reuse, 0x1e, RZ, 0xfc, !PT ;  /* 0x0000001e03097812 */ /* 0x040fe400078efcff */
[C---:B------:R-:W-:Y:S01]  /*10e0*/  LOP3.LUT R15, R3.reuse, 0x24, RZ, 0xfc, !PT ;  /* 0x00000024030f7812 */ /* 0x040fe200078efcff */
[----:B------:R1:W-:Y:S01]  /*10f0*/  STL [R1+0x4c], R8 ;  /* 0x00004c0801007387 */ /* 0x0003e20000100800 */
[----:B------:R-:W-:Y:S01]  /*1100*/  IABS R13, R9 ;  /* 0x00000009000d7213 */ /* 0x000fe20000000000 */
[----:B0-----:R-:W-:Y:S01]  /*1110*/  IMAD R7, R0, R10, R17 ;  /* 0x0000000a00077224 */ /* 0x001fe200078e0211 */
[----:B-1----:R-:W-:-:S04]  /*1120*/  LOP3.LUT R8, R3, 0x20, RZ, 0xfc, !PT ;  /* 0x0000002003087812 */ /* 0x002fc800078efcff */
[----:B------:R0:W-:Y:S01]  /*1130*/  STL [R1+0x48], R7 ;  /* 0x0000480701007387 */ /* 0x0001e20000100800 */
[----:B------:R-:W-:-:S03]  /*1140*/  IABS R17, R8 ;  /* 0x0000000800117213 */ /* 0x000fc60000000000 */
[----:B------:R1:W-:Y:S04]  /*1150*/  STL [R1+0x804], R11 ;  /* 0x0008040b01007387 */ /* 0x0003e80000100800 */
[----:B------:R2:W-:Y:S01]  /*1160*/  STL [R1+0x808], R12 ;  /* 0x0008080c01007387 */ /* 0x0005e20000100800 */
[----:B------:R-:W-:-:S03]  /*1170*/  IMAD.HI.U32 R10, R20, R17, RZ ;  /* 0x00000011140a7227 */ /* 0x000fc600078e00ff */
[----:B------:R4:W-:Y:S01]  /*1180*/  STL [R1+0x80c], R9 ;  /* 0x00080c0901007387 */ /* 0x0009e20000100800 */
[----:B0-----:R-:W-:Y:S01]  /*1190*/  IMAD.HI.U32 R7, R20, R93, RZ ;  /* 0x0000005d14077227 */ /* 0x001fe200078e00ff */
[----:B-1----:R-:W-:Y:S02]  /*11a0*/  IABS R11, R11 ;  /* 0x0000000b000b7213 */ /* 0x002fe40000000000 */
[----:B------:R-:W-:Y:S01]  /*11b0*/  STL [R1+0x810], R8 ;  /* 0x0008100801007387 */ /* 0x000fe20000100800 */
[----:B------:R-:W-:Y:S01]  /*11c0*/  IMAD.MOV R7, RZ, RZ, -R7 ;  /* 0x000000ffff077224 */ /* 0x000fe200078e0a07 */
[----:B--2---:R-:W-:Y:S01]  /*11d0*/  LOP3.LUT R12, R3, 0x22, RZ, 0xfc, !PT ;  /* 0x00000022030c7812 */ /* 0x004fe200078efcff */
[----:B------:R-:W-:Y:S02]  /*11e0*/  IMAD.MOV R10, RZ, RZ, -R10 ;  /* 0x000000ffff0a7224 */ /* 0x000fe400078e0a0a */
[----:B------:R-:W-:Y:S02]  /*11f0*/  IMAD R93, R0, R7, R93 ;  /* 0x00000007005d7224 */ /* 0x000fe400078e025d */
[C---:B----4-:R-:W-:Y:S01]  /*1200*/  IMAD.HI.U32 R9, R20.reuse, R13, RZ ;  /* 0x0000000d14097227 */ /* 0x050fe200078e00ff */
[----:B------:R0:W-:Y:S03]  /*1210*/  STL [R1+0x814], R12 ;  /* 0x0008140c01007387 */ /* 0x0001e60000100800 */
[----:B------:R-:W-:Y:S01]  /*1220*/  IMAD.HI.U32 R7, R20, R11, RZ ;  /* 0x0000000b14077227 */ /* 0x000fe200078e00ff */
[----:B------:R1:W-:Y:S03]  /*1230*/  STL [R1+0x818], R15 ;  /* 0x0008180f01007387 */ /* 0x0003e60000100800 */
[----:B------:R-:W-:Y:S01]  /*1240*/  IMAD.MOV R9, RZ, RZ, -R9 ;  /* 0x000000ffff097224 */ /* 0x000fe200078e0a09 */
[----:B------:R2:W-:Y:S01]  /*1250*/  STL [R1+0x81c], R21 ;  /* 0x00081c1501007387 */ /* 0x0005e20000100800 */
[----:B------:R-:W-:Y:S01]  /*1260*/  IMAD.MOV R7, RZ, RZ, -R7 ;  /* 0x000000ffff077224 */ /* 0x000fe200078e0a07 */
[----:B0-----:R-:W-:Y:S01]  /*1270*/  IABS R12, R12 ;  /* 0x0000000c000c7213 */ /* 0x001fe20000000000 */
[----:B------:R-:W-:Y:S01]  /*1280*/  IMAD R18, R0, R9, R13 ;  /* 0x0000000900127224 */ /* 0x000fe200078e020d */
[----:B------:R0:W-:Y:S01]  /*1290*/  STL [R1+0x820], R16 ;  /* 0x0008201001007387 */ /* 0x0001e20000100800 */
[----:B------:R-:W-:Y:S01]  /*12a0*/  IMAD.HI.U32 R8, R20, R19, RZ ;  /* 0x0000001314087227 */ /* 0x000fe200078e00ff */
[----:B-1----:R-:W-:-:S02]  /*12b0*/  IABS R15, R15 ;  /* 0x0000000f000f7213 */ /* 0x002fc40000000000 */
[----:B------:R-:W-:Y:S01]  /*12c0*/  IABS R13, R16 ;  /* 0x00000010000d7213 */ /* 0x000fe20000000000 */
[----:B------:R-:W-:Y:S01]  /*12d0*/  IMAD.MOV.U32 R9, RZ, RZ, R12 ;  /* 0x000000ffff097224 */ /* 0x000fe200078e000c */
[----:B------:R-:W-:Y:S01]  /*12e0*/  LOP3.LUT R12, R3, 0x2c, RZ, 0xfc, !PT ;  /* 0x0000002c030c7812 */ /* 0x000fe200078efcff */
[----:B------:R-:W-:Y:S01]  /*12f0*/  IMAD R92, R0, R7, R11 ;  /* 0x00000007005c7224 */ /* 0x000fe200078e020b */
[----:B------:R-:W-:Y:S01]  /*1300*/  IABS R11, R21 ;  /* 0x00000015000b7213 */ /* 0x000fe20000000000 */
[----:B------:R-:W-:Y:S01]  /*1310*/  IMAD.MOV R8, RZ, RZ, -R8 ;  /* 0x000000ffff087224 */ /* 0x000fe200078e0a08 */
[----:B--2---:R-:W-:Y:S01]  /*1320*/  IABS R21, R14 ;  /* 0x0000000e00157213 */ /* 0x004fe20000000000 */
[----:B------:R-:W-:Y:S01]  /*1330*/  IMAD.HI.U32 R7, R20, R9, RZ ;  /* 0x0000000914077227 */ /* 0x000fe200078e00ff */
[----:B------:R-:W-:Y:S03]  /*1340*/  STL [R1+0x824], R14 ;  /* 0x0008240e01007387 */ /* 0x000fe60000100800 */
[----:B------:R-:W-:Y:S01]  /*1350*/  IMAD R19, R0, R8, R19 ;  /* 0x0000000800137224 */ /* 0x000fe200078e0213 */
[----:B------:R1:W-:Y:S01]  /*1360*/  STL [R1+0x828], R12 ;  /* 0x0008280c01007387 */ /* 0x0003e20000100800 */
[----:B------:R-:W-:-:S02]  /*1370*/  IMAD.MOV R7, RZ, RZ, -R7 ;  /* 0x000000ffff077224 */ /* 0x000fc400078e0a07 */
[----:B------:R-:W-:Y:S01]  /*1380*/  IMAD.HI.U32 R8, R20, R11, RZ ;  /* 0x0000000b14087227 */ /* 0x000fe200078e00ff */
[----:B------:R-:W-:Y:S03]  /*1390*/  STL [R1+0x82c], R25 ;  /* 0x00082c1901007387 */ /* 0x000fe60000100800 */
[----:B0-----:R-:W-:Y:S01]  /*13a0*/  IMAD R16, R0, R7, R9 ;  /* 0x0000000700107224 */ /* 0x001fe200078e0209 */
[----:B------:R0:W-:Y:S01]  /*13b0*/  STL [R1+0x830], R23 ;  /* 0x0008301701007387 */ /* 0x0001e20000100800 */
[----:B------:R-:W-:Y:S01]  /*13c0*/  IMAD.HI.U32 R7, R20, R15, RZ ;  /* 0x0000000f14077227 */ /* 0x000fe200078e00ff */
[----:B-1----:R-:W-:Y:S02]  /*13d0*/  IABS R12, R12 ;  /* 0x0000000c000c7213 */ /* 0x002fe40000000000 */
[----:B------:R1:W-:Y:S01]  /*13e0*/  STL [R1+0x834], R24 ;  /* 0x0008341801007387 */ /* 0x0003e20000100800 */
[----:B------:R-:W-:-:S02]  /*13f0*/  IMAD.MOV R8, RZ, RZ, -R8 ;  /* 0x000000ffff087224 */ /* 0x000fc400078e0a08 */
[----:B------:R-:W-:Y:S01]  /*1400*/  IMAD R17, R0, R10, R17 ;  /* 0x0000000a00117224 */ /* 0x000fe200078e0211 */
[----:B------:R2:W-:Y:S01]  /*1410*/  STL [R1+0x838], R22 ;  /* 0x0008381601007387 */ /* 0x0005e20000100800 */
[----:B------:R-:W-:Y:S01]  /*1420*/  IMAD.HI.U32 R10, R20, R21, RZ ;  /* 0x00000015140a7227 */ /* 0x000fe200078e00ff */
[----:B0-----:R-:W-:-:S03]  /*1430*/  IABS R23, R23 ;  /* 0x0000001700177213 */ /* 0x001fc60000000000 */
[----:B------:R-:W-:Y:S02]  /*1440*/  IMAD.MOV R7, RZ, RZ, -R7 ;  /* 0x000000ffff077224 */ /* 0x000fe400078e0a07 */
[----:B------:R-:W-:Y:S02]  /*1450*/  IMAD R14, R0, R8, R11 ;  /* 0x00000008000e7224 */ /* 0x000fe400078e020b */
[----:B------:R-:W-:Y:S02]  /*1460*/  IMAD.MOV.U32 R11, RZ, RZ, R12 ;  /* 0x000000ffff0b7224 */ /* 0x000fe400078e000c */
[----:B------:R-:W-:Y:S02]  /*1470*/  IMAD.MOV R10, RZ, RZ, -R10 ;  /* 0x000000ffff0a7224 */ /* 0x000fe400078e0a0a */
[----:B------:R-:W-:-:S04]  /*1480*/  IMAD.HI.U32 R9, R20, R13, RZ ;  /* 0x0000000d14097227 */ /* 0x000fc800078e00ff */
[----:B------:R-:W-:Y:S02]  /*1490*/  IMAD R15, R0, R7, R15 ;  /* 0x00000007000f7224 */ /* 0x000fe400078e020f */
[----:B------:R-:W-:-:S04]  /*14a0*/  IMAD.HI.U32 R7, R20, R11, RZ ;  /* 0x0000000b14077227 */ /* 0x000fc800078e00ff */
[----:B------:R-:W-:Y:S01]  /*14b0*/  IMAD R12, R0, R10, R21 ;  /* 0x0000000a000c7224 */ /* 0x000fe200078e0215 */
[----:B------:R-:W-:Y:S01]  /*14c0*/  IABS R21, R25 ;  /* 0x0000001900157213 */ /* 0x000fe20000000000 */
[----:B------:R-:W-:Y:S01]  /*14d0*/  IMAD.MOV R9, RZ, RZ, -R9 ;  /* 0x000000ffff097224 */ /* 0x000fe200078e0a09 */
[----:B------:R-:W-:Y:S01]  /*14e0*/  IABS R25, R24 ;  /* 0x0000001800197213 */ /* 0x000fe20000000000 */
[----:B------:R-:W-:Y:S01]  /*14f0*/  IMAD.MOV R7, RZ, RZ, -R7 ;  /* 0x000000ffff077224 */ /* 0x000fe200078e0a07 */
[----:B-1----:R-:W-:Y:S01]  /*1500*/  LOP3.LUT R24, R3, 0x36, RZ, 0xfc, !PT ;  /* 0x0000003603187812 */ /* 0x002fe200078efcff */
[----:B------:R-:W-:-:S03]  /*1510*/  IMAD.HI.U32 R8, R20, R23, RZ ;  /* 0x0000001714087227 */ /* 0x000fc600078e00ff */
[----:B------:R-:W-:Y:S01]  /*1520*/  IABS R26, R24 ;  /* 0x00000018001a7213 */ /* 0x000fe20000000000 */
[C---:B------:R-:W-:Y:S01]  /*1530*/  IMAD R13, R0.reuse, R9, R13 ;  /* 0x00000009000d7224 */ /* 0x040fe200078e020d */
[----:B------:R0:W-:Y:S01]  /*1540*/  STL [R1+0x83c], R24 ;  /* 0x00083c1801007387 */ /* 0x0001e20000100800 */
[----:B------:R-:W-:Y:S02]  /*1550*/  IMAD R11, R0, R7, R11 ;  /* 0x00000007000b7224 */ /* 0x000fe400078e020b */
[C---:B------:R-:W-:Y:S01]  /*1560*/  IMAD.HI.U32 R9, R20.reuse, R25, RZ ;  /* 0x0000001914097227 */ /* 0x040fe200078e00ff */
[----:B------:R-:W-:Y:S03]  /*1570*/  STL [R1+0xa50], R35 ;  /* 0x000a502301007387 */ /* 0x000fe60000100800 */
[C---:B------:R-:W-:Y:S01]  /*1580*/  IMAD.HI.U32 R7, R20.reuse, R21, RZ ;  /* 0x0000001514077227 */ /* 0x040fe200078e00ff */
[----:B------:R-:W-:Y:S03]  /*1590*/  STL [R1+0xa4c], R30 ;  /* 0x000a4c1e01007387 */ /* 0x000fe60000100800 */
[----:B------:R-:W-:Y:S01]  /*15a0*/  IMAD.MOV R8, RZ, RZ, -R8 ;  /* 0x000000ffff087224 */ /* 0x000fe200078e0a08 */
[----:B------:R-:W-:Y:S01]  /*15b0*/  STL [R1+0xa48], R28 ;  /* 0x000a481c01007387 */ /* 0x000fe20000100800 */
[----:B------:R-:W-:-:S04]  /*15c0*/  IMAD.HI.U32 R10, R20, R27, RZ ;  /* 0x0000001b140a7227 */ /* 0x000fc800078e00ff */
[----:B--2---:R-:W-:Y:S02]  /*15d0*/  IMAD.MOV R22, RZ, RZ, -R9 ;  /* 0x000000ffff167224 */ /* 0x004fe400078e0a09 */
[----:B------:R-:W-:Y:S02]  /*15e0*/  IMAD.MOV R7, RZ, RZ, -R7 ;  /* 0x000000ffff077224 */ /* 0x000fe400078e0a07 */
[C---:B------:R-:W-:Y:S02]  /*15f0*/  IMAD R9, R0.reuse, R8, R23 ;  /* 0x0000000800097224 */ /* 0x040fe400078e0217 */
[----:B------:R-:W-:Y:S01]  /*1600*/  IMAD.MOV.U32 R23, RZ, RZ, R26 ;  /* 0x000000ffff177224 */ /* 0x000fe200078e001a */
[----:B------:R-:W-:Y:S01]  /*1610*/  LOP3.LUT R26, R3, 0x38, RZ, 0xfc, !PT ;  /* 0x00000038031a7812 */ /* 0x000fe200078efcff */
[----:B0-----:R-:W-:Y:S02]  /*1620*/  IMAD.MOV R24, RZ, RZ, -R10 ;  /* 0x000000ffff187224 */ /* 0x001fe400078e0a0a */
[----:B------:R-:W-:-:S02]  /*1630*/  IMAD R10, R0, R7, R21 ;  /* 0x00000007000a7224 */ /* 0x000fc400078e0215 */
[----:B------:R-:W-:-:S04]  /*1640*/  IMAD.HI.U32 R21, R20, R23, RZ ;  /* 0x0000001714157227 */ /* 0x000fc800078e00ff */
[C---:B------:R-:W-:Y:S01]  /*1650*/  IMAD R8, R0.reuse, R22, R25 ;  /* 0x0000001600087224 */ /* 0x040fe200078e0219 */
[----:B------:R-:W-:Y:S01]  /*1660*/  IABS R25, R38 ;  /* 0x0000002600197213 */ /* 0x000fe20000000000 */
[----:B------:R-:W-:Y:S01]  /*1670*/  IMAD R7, R0, R24, R27 ;  /* 0x0000001800077224 */ /* 0x000fe200078e021b */
[----:B------:R-:W-:Y:S01]  /*1680*/  IABS R27, R35 ;  /* 0x00000023001b7213 */ /* 0x000fe20000000000 */
[----:B------:R-:W-:Y:S02]  /*1690*/  IMAD.MOV R24, RZ, RZ, -R21 ;  /* 0x000000ffff187224 */ /* 0x000fe400078e0a15 */
[----:B------:R-:W-:-:S04]  /*16a0*/  IMAD.HI.U32 R21, R6, R25, RZ ;  /* 0x0000001906157227 */ /* 0x000fc800078e00ff */
[----:B------:R-:W-:Y:S02]  /*16b0*/  IMAD R24, R0, R24, R23 ;  /* 0x0000001800187224 */ /* 0x000fe400078e0217 */
[----:B------:R-:W-:-:S03]  /*16c0*/  IMAD.HI.U32 R22, R6, R27, RZ ;  /* 0x0000001b06167227 */ /* 0x000fc600078e00ff */
[----:B------:R0:W-:Y:S01]  /*16d0*/  STL [R1+0x80], R24 ;  /* 0x0000801801007387 */ /* 0x0001e20000100800 */
[----:B------:R-:W-:-:S03]  /*16e0*/  IMAD.HI.U32 R23, R6, R29, RZ ;  /* 0x0000001d06177227 */ /* 0x000fc600078e00ff */
[----:B------:R1:W-:Y:S01]  /*16f0*/  STL [R1+0x840], R26 ;  /* 0x0008401a01007387 */ /* 0x0003e20000100800 */
[----:B------:R-:W-:-:S03]  /*1700*/  IMAD.HI.U32 R6, R6, R31, RZ ;  /* 0x0000001f06067227 */ /* 0x000fc600078e00ff */
[----:B------:R-:W-:Y:S01]  /*1710*/  STL [R1+0x844], R41 ;  /* 0x0008442901007387 */ /* 0x000fe20000100800 */
[----:B------:R-:W-:Y:S02]  /*1720*/  IMAD.MOV R21, RZ, RZ, -R21 ;  /* 0x000000ffff157224 */ /* 0x000fe400078e0a15 */
[----:B------:R-:W-:Y:S01]  /*1730*/  IMAD.MOV R22, RZ, RZ, -R22 ;  /* 0x000000ffff167224 */ /* 0x000fe200078e0a16 */
[----:B------:R2:W-:Y:S01]  /*1740*/  STL [R1+0x848], R33 ;  /* 0x0008482101007387 */ /* 0x0005e20000100800 */
[----:B0-----:R-:W-:Y:S02]  /*1750*/  IMAD.MOV R24, RZ, RZ, -R23 ;  /* 0x000000ffff187224 */ /* 0x001fe400078e0a17 */
[----:B------:R-:W-:Y:S02]  /*1760*/  IMAD.MOV R6, RZ, RZ, -R6 ;  /* 0x000000ffff067224 */ /* 0x000fe400078e0a06 */
[C---:B------:R-:W-:Y:S02]  /*1770*/  IMAD R21, R2.reuse, R21, R25 ;  /* 0x0000001502157224 */ /* 0x040fe400078e0219 */
[C---:B------:R-:W-:Y:S01]  /*1780*/  IMAD R23, R2.reuse, R22, R27 ;  /* 0x0000001602177224 */ /* 0x040fe200078e021b */
[----:B------:R-:W-:Y:S01]  /*1790*/  IABS R22, R26 ;  /* 0x0000001a00167213 */ /* 0x000fe20000000000 */
[C---:B------:R-:W-:Y:S01]  /*17a0*/  IMAD R25, R2.reuse, R24, R29 ;  /* 0x0000001802197224 */ /* 0x040fe200078e021d */
[C---:B------:R-:W-:Y:S01]  /*17b0*/  ISETP.GT.U32.AND P0, PT, R2.reuse, R21, PT ;  /* 0x000000150200720c */ /* 0x040fe20003f04070 */
[C---:B------:R-:W-:Y:S01]  /*17c0*/  IMAD R27, R2.reuse, R6, R31 ;  /* 0x00000006021b7224 */ /* 0x040fe200078e021f */
[C---:B------:R-:W-:Y:S01]  /*17d0*/  ISETP.GT.U32.AND P3, PT, R2.reuse, R23, PT ;  /* 0x000000170200720c */ /* 0x040fe20003f64070 */
[----:B------:R-:W-:Y:S01]  /*17e0*/  IMAD.MOV.U32 R29, RZ, RZ, R22 ;  /* 0x000000ffff1d7224 */ /* 0x000fe200078e0016 */
[----:B------:R-:W-:-:S02]  /*17f0*/  ISETP.GT.U32.AND P5, PT, R2, R25, PT ;  /* 0x000000190200720c */ /* 0x000fc40003fa4070 */
[----:B------:R-:W-:Y:S01]  /*1800*/  ISETP.GT.U32.AND P2, PT, R2, R27, PT ;  /* 0x0000001b0200720c */ /* 0x000fe20003f44070 */
[----:B------:R-:W-:Y:S01]  /*1810*/  IMAD.HI.U32 R6, R20, R29, RZ ;  /* 0x0000001d14067227 */ /* 0x000fe200078e00ff */
[----:B-1----:R-:W-:Y:S02]  /*1820*/  LOP3.LUT R26, R3, 0x3e, RZ, 0xfc, !PT ;  /* 0x0000003e031a7812 */ /* 0x002fe400078efcff */
[----:B------:R-:W-:Y:S01]  /*1830*/  IABS R24, R33 ;  /* 0x0000002100187213 */ /* 0x000fe20000000000 */
[----:B------:R-:W-:Y:S01]  /*1840*/  IMAD.MOV R22, RZ, RZ, -R6 ;  /* 0x000000ffff167224 */ /* 0x000fe200078e0a06 */
[----:B--2---:R-:W-:Y:S01]  /*1850*/  IABS R33, R26 ;  /* 0x0000001a00217213 */ /* 0x004fe20000000000 */
[--C-:B------:R-:W-:Y:S01]  /*1860*/  @!P0 IMAD.IADD R21, R21, 0x1, -R2.reuse ;  /* 0x0000000115158824 */ /* 0x100fe200078e0a02 */
[----:B------:R-:W-:Y:S01]  /*1870*/  IABS R31, R41 ;  /* 0x00000029001f7213 */ /* 0x000fe20000000000 */
[--C-:B------:R-:W-:Y:S01]  /*1880*/  @!P3 IMAD.IADD R23, R23, 0x1, -R2.reuse ;  /* 0x000000011717b824 */ /* 0x100fe200078e0a02 */
[----:B------:R0:W-:Y:S01]  /*1890*/  STL [R1+0x7d0], R26 ;  /* 0x0007d01a01007387 */ /* 0x0001e20000100800 */
[--C-:B------:R-:W-:Y:S01]  /*18a0*/  @!P5 IMAD.IADD R25, R25, 0x1, -R2.reuse ;  /* 0x000000011919d824 */ /* 0x100fe200078e0a02 */
[C---:B------:R-:W-:Y:S01]  /*18b0*/  ISETP.GT.U32.AND P0, PT, R2.reuse, R21, PT ;  /* 0x000000150200720c */ /* 0x040fe20003f04070 */
[----:B------:R-:W-:Y:S01]  /*18c0*/  @!P2 IMAD.IADD R27, R27, 0x1, -R2 ;  /* 0x000000011b1ba824 */ /* 0x000fe200078e0a02 */
[----:B------:R-:W-:Y:S01]  /*18d0*/  ISETP.GT.U32.AND P3, PT, R2, R23, PT ;  /* 0x000000170200720c */ /* 0x000fe20003f64070 */
[----:B------:R-:W-:Y:S01]  /*18e0*/  IMAD R22, R0, R22, R29 ;  /* 0x0000001600167224 */ /* 0x000fe200078e021d */
[----:B------:R-:W-:Y:S01]  /*18f0*/  ISETP.GT.U32.AND P5, PT, R2, R25, PT ;  /* 0x000000190200720c */ /* 0x000fe20003fa4070 */
[----:B------:R-:W-:Y:S01]  /*1900*/  IMAD.HI.U32 R6, R20, R31, RZ ;  /* 0x0000001f14067227 */ /* 0x000fe200078e00ff */
[----:B------:R-:W-:Y:S01]  /*1910*/  ISETP.GT.U32.AND P2, PT, R2, R27, PT ;  /* 0x0000001b0200720c */ /* 0x000fe20003f44070 */
[----:B0-----:R-:W0:Y:S01]  /*1920*/  LDC R26, c[0x0][0x3a0] ;  /* 0x0000e800ff1a7b82 */ /* 0x001e220000000800 */
[----:B------:R1:W-:Y:S01]  /*1930*/  STL [R1+0x7c], R22 ;  /* 0x00007c1601007387 */ /* 0x0003e20000100800 */
[----:B------:R-:W-:-:S02]  /*1940*/  IMAD.MOV.U32 R29, RZ, RZ, R24 ;  /* 0x000000ffff1d7224 */ /* 0x000fc400078e0018 */
[----:B------:R-:W-:Y:S02]  /*1950*/  IMAD.MOV R24, RZ, RZ, -R6 ;  /* 0x000000ffff187224 */ /* 0x000fe400078e0a06 */
[--C-:B------:R-:W-:Y:S01]  /*1960*/  @!P0 IMAD.IADD R21, R21, 0x1, -R2.reuse ;  /* 0x0000000115158824 */ /* 0x100fe200078e0a02 */
[C---:B------:R-:W-:Y:S01]  /*1970*/  ISETP.GT.U32.AND P0, PT, R0.reuse, R37, PT ;  /* 0x000000250000720c */ /* 0x040fe20003f04070 */
[--C-:B------:R-:W-:Y:S01]  /*1980*/  @!P3 IMAD.IADD R23, R23, 0x1, -R2.reuse ;  /* 0x000000011717b824 */ /* 0x100fe200078e0a02 */
[C---:B------:R-:W-:Y:S01]  /*1990*/  ISETP.GT.U32.AND P3, PT, R0.reuse, R36, PT ;  /* 0x000000240000720c */ /* 0x040fe20003f64070 */
[----:B------:R-:W-:Y:S01]  /*19a0*/  @!P5 IMAD.IADD R25, R25, 0x1, -R2 ;  /* 0x000000011919d824 */ /* 0x000fe200078e0a02 */
[----:B------:R-:W-:Y:S01]  /*19b0*/  ISETP.GT.U32.AND P5, PT, R0, R34, PT ;  /* 0x000000220000720c */ /* 0x000fe20003fa4070 */
[----:B-1----:R-:W-:-:S04]  /*19c0*/  IMAD.HI.U32 R22, R20, R33, RZ ;  /* 0x0000002114167227 */ /* 0x002fc800078e00ff */
[----:B------:R-:W-:Y:S02]  /*19d0*/  IMAD.MOV R22, RZ, RZ, -R22 ;  /* 0x000000ffff167224 */ /* 0x000fe400078e0a16 */
[----:B------:R-:W-:Y:S01]  /*19e0*/  @!P2 IMAD.IADD R27, R27, 0x1, -R2 ;  /* 0x000000011b1ba824 */ /* 0x000fe200078e0a02 */
[C---:B------:R-:W-:Y:S01]  /*19f0*/  ISETP.GT.U32.AND P2, PT, R0.reuse, R32, PT ;  /* 0x000000200000720c */ /* 0x040fe20003f44070 */
[----:B------:R-:W-:Y:S02]  /*1a00*/  IMAD R6, R0, R22, R33 ;  /* 0x0000001600067224 */ /* 0x000fe400078e0221 */
[----:B------:R-:W-:-:S03]  /*1a10*/  IMAD.HI.U32 R20, R20, R29, RZ ;  /* 0x0000001d14147227 */ /* 0x000fc600078e00ff */
[C---:B------:R-:W-:Y:S01]  /*1a20*/  ISETP.GT.U32.AND P6, PT, R0.reuse, R6, PT ;  /* 0x000000060000720c */ /* 0x040fe20003fc4070 */
[----:B------:R-:W-:Y:S02]  /*1a30*/  IMAD.MOV R20, RZ, RZ, -R20 ;  /* 0x000000ffff147224 */ /* 0x000fe400078e0a14 */
[C---:B------:R-:W-:Y:S02]  /*1a40*/  IMAD R22, R0.reuse, R24, R31 ;  /* 0x0000001800167224 */ /* 0x040fe400078e021f */
[----:B------:R-:W-:Y:S02]  /*1a50*/  IMAD R20, R0, R20, R29 ;  /* 0x0000001400147224 */ /* 0x000fe400078e021d */
[--C-:B------:R-:W-:Y:S01]  /*1a60*/  @!P0 IMAD.IADD R37, R37, 0x1, -R0.reuse ;  /* 0x0000000125258824 */ /* 0x100fe200078e0a00 */
[----:B------:R-:W-:Y:S01]  /*1a70*/  STL [R1+0x78], R22 ;  /* 0x0000781601007387 */ /* 0x000fe20000100800 */
[--C-:B------:R-:W-:Y:S01]  /*1a80*/  @!P3 IMAD.IADD R36, R36, 0x1, -R0.reuse ;  /* 0x000000012424b824 */ /* 0x100fe200078e0a00 */
[----:B------:R-:W-:Y:S01]  /*1a90*/  ISETP.GE.AND P3, PT, R35, RZ, PT ;  /* 0x000000ff2300720c */ /* 0x000fe20003f66270 */
[--C-:B------:R-:W-:Y:S01]  /*1aa0*/  @!P5 IMAD.IADD R34, R34, 0x1, -R0.reuse ;  /* 0x000000012222d824 */ /* 0x100fe200078e0a00 */
[----:B------:R-:W-:Y:S01]  /*1ab0*/  STL [R1+0x74], R40 ;  /* 0x0000742801007387 */ /* 0x000fe20000100800 */
[--C-:B------:R-:W-:Y:S01]  /*1ac0*/  @!P2 IMAD.IADD R32, R32, 0x1, -R0.reuse ;  /* 0x000000012020a824 */ /* 0x100fe200078e0a00 */
[----:B------:R-:W-:Y:S01]  /*1ad0*/  ISETP.GE.AND P2, PT, R30, RZ, PT ;  /* 0x000000ff1e00720c */ /* 0x000fe20003f46270 */
[----:B0-----:R-:W-:Y:S01]  /*1ae0*/  VIADD R2, R26, 0xffffffff ;  /* 0xffffffff1a027836 */ /* 0x001fe20000000000 */
[----:B------:R0:W-:Y:S01]  /*1af0*/  STL [R1+0x84], R20 ;  /* 0x0000841401007387 */ /* 0x0001e20000100800 */
[----:B------:R-:W-:Y:S01]  /*1b00*/  @!P6 IMAD.IADD R6, R6, 0x1, -R0 ;  /* 0x000000010606e824 */ /* 0x000fe200078e0a00 */
[----:B------:R-:W-:Y:S01]  /*1b10*/  ISETP.GE.AND P6, PT, R28, RZ, PT ;  /* 0x000000ff1c00720c */ /* 0x000fe20003fc6270 */
[----:B------:R-:W-:Y:S01]  /*1b20*/  @!P4 IMAD.MOV R21, RZ, RZ, -R21 ;  /* 0x000000ffff15c224 */ /* 0x000fe200078e0a15 */
[----:B------:R1:W-:Y:S01]  /*1b30*/  STL [R1+0x70], R39 ;  /* 0x0000702701007387 */ /* 0x0003e20000100800 */
[----:B------:R-:W-:Y:S01]  /*1b40*/  ISETP.GE.U32.AND P0, PT, R2, 0x7fffffc0, PT ;  /* 0x7fffffc00200780c */ /* 0x000fe20003f06070 */
[----:B------:R-:W-:Y:S01]  /*1b50*/  VIADD R2, R26, 0xfffffff7 ;  /* 0xfffffff71a027836 */ /* 0x000fe20000000000 */
[----:B------:R-:W-:Y:S01]  /*1b60*/  ISETP.NE.AND P5, PT, R4, RZ, PT ;  /* 0x000000ff0400720c */ /* 0x000fe20003fa5270 */
[----:B------:R1:W-:Y:S01]  /*1b70*/  STL [R1+0x6c], R37 ;  /* 0x00006c2501007387 */ /* 0x0003e20000100800 */
[----:B------:R-:W-:Y:S01]  /*1b80*/  LOP3.LUT R4, RZ, R4, RZ, 0x33, !PT ;  /* 0x00000004ff047212 */ /* 0x000fe200078e33ff */
[----:B------:R-:W-:Y:S01]  /*1b90*/  @!P3 IMAD.MOV R23, RZ, RZ, -R23 ;  /* 0x000000ffff17b224 */ /* 0x000fe200078e0a17 */
[----:B------:R-:W-:Y:S01]  /*1ba0*/  ISETP.GE.U32.AND P4, PT, R2, 0x7fffffb8, PT ;  /* 0x7fffffb80200780c */ /* 0x000fe20003f86070 */
[----:B------:R1:W-:Y:S01]  /*1bb0*/  STL [R1+0x68], R36 ;  /* 0x0000682401007387 */ /* 0x0003e20000100800 */
[----:B------:R-:W-:Y:S01]  /*1bc0*/  VIADD R2, R26, 0xffffffe7 ;  /* 0xffffffe71a027836 */ /* 0x000fe20000000000 */
[----:B------:R-:W-:Y:S01]  /*1bd0*/  SEL R87, R4, R21, !P5 ;  /* 0x0000001504577207 */ /* 0x000fe20006800000 */
[----:B------:R-:W-:Y:S01]  /*1be0*/  @!P2 IMAD.MOV R25, RZ, RZ, -R25 ;  /* 0x000000ffff19a224 */ /* 0x000fe200078e0a19 */
[----:B------:R1:W-:Y:S01]  /*1bf0*/  STL [R1+0x64], R34 ;  /* 0x0000642201007387 */ /* 0x0003e20000100800 */
[----:B------:R-:W-:Y:S01]  /*1c00*/  @!P6 IMAD.MOV R27, RZ, RZ, -R27 ;  /* 0x000000ffff1be224 */ /* 0x000fe200078e0a1b */
[----:B------:R-:W-:Y:S01]  /*1c10*/  ISETP.GE.U32.AND P2, PT, R2, 0x7fffffa8, PT ;  /* 0x7fffffa80200780c */ /* 0x000fe20003f46070 */
[----:B0-----:R-:W-:Y:S01]  /*1c20*/  VIADD R20, R26, 0xffffffef ;  /* 0xffffffef1a147836 */ /* 0x001fe20000000000 */
[----:B------:R1:W-:Y:S01]  /*1c30*/  STL [R1+0x60], R32 ;  /* 0x0000602001007387 */ /* 0x0003e20000100800 */
[----:B---3--:R-:W-:Y:S01]  /*1c40*/  IMAD R87, R87, UR8, RZ ;  /* 0x0000000857577c24 */ /* 0x008fe2000f8e02ff */
[----:B------:R-:W-:Y:S01]  /*1c50*/  SEL R2, R4, R23, !P5 ;  /* 0x0000001704027207 */ /* 0x000fe20006800000 */
[----:B------:R-:W-:Y:S01]  /*1c60*/  VIADD R21, R26, 0xffffffdf ;  /* 0xffffffdf1a157836 */ /* 0x000fe20000000000 */
[----:B------:R-:W-:-:S02]  /*1c70*/  SEL R25, R4, R25, !P5 ;  /* 0x0000001904197207 */ /* 0x000fc40006800000 */
[----:B------:R-:W-:Y:S01]  /*1c80*/  SEL R27, R4, R27, !P5 ;  /* 0x0000001b041b7207 */ /* 0x000fe20006800000 */
[----:B------:R-:W-:Y:S01]  /*1c90*/  IMAD R2, R2, UR8, RZ ;  /* 0x0000000802027c24 */ /* 0x000fe2000f8e02ff */
[----:B------:R-:W-:Y:S01]  /*1ca0*/  ISETP.GE.U32.AND P3, PT, R20, 0x7fffffb0, PT ;  /* 0x7fffffb01400780c */ /* 0x000fe20003f66070 */
[----:B------:R-:W-:Y:S01]  /*1cb0*/  IMAD R4, R25, UR8, RZ ;  /* 0x0000000819047c24 */ /* 0x000fe2000f8e02ff */
[----:B-----5:R-:W-:Y:S01]  /*1cc0*/  LEA R86, P6, R87, UR12, 0x1 ;  /* 0x0000000c57567c11 */ /* 0x020fe2000f8c08ff */
[----:B-1----:R-:W-:-:S12]  /*1cd0*/  BRA.U UP0, `(.L_x_5) ;  /* 0x0000000100187547 */ /* 0x002fd8000b800000 */
[----:B------:R-:W-:Y:S01]  /*1ce0*/  ELECT P5, URZ, PT ;  /* 0x0000000000ff782f */ /* 0x000fe200038a0000 */
[----:B------:R-:W-:Y:S01]  /*1cf0*/  IMAD.MOV.U32 R20, RZ, RZ, 0x1 ;  /* 0x00000001ff147424 */ /* 0x000fe200078e00ff */
[----:B------:R-:W-:Y:S01]  /*1d00*/  UMOV UR7, 0x40 ;  /* 0x0000004000077882 */ /* 0x000fe20000000000 */
[----:B------:R-:W-:Y:S01]  /*1d10*/  UVIRTCOUNT.DEALLOC.SMPOOL 0x80 ;  /* 0x000000800000784c */ /* 0x000fe20000000000 */
[----:B------:R-:W-:-:S09]  /*1d20*/  ULEA UR7, UR4, UR7, 0x18 ;  /* 0x0000000704077291 */ /* 0x000fd2000f8ec0ff */
[----:B------:R0:W-:Y:S03]  /*1d30*/  @P5 STS.U8 [UR7], R20 ;  /* 0x00000014ff005988 */ /* 0x0001e60008000007 */
.L_x_5:
[----:B------:R-:W-:Y:S01]  /*1d40*/  UIADD3 UR7, UPT, UPT, UR6, UR9, URZ ;  /* 0x0000000906077290 */ /* 0x000fe2000fffe0ff */
[----:B------:R1:W-:Y:S01]  /*1d50*/  STL.64 [R1+0x1318], R68 ;  /* 0x0013184401007387 */ /* 0x0003e20000100a00 */
[----:B0-----:R-:W-:Y:S01]  /*1d60*/  IMAD R20, R27, UR8, RZ ;  /* 0x000000081b147c24 */ /* 0x001fe2000f8e02ff */
[C---:B------:R-:W-:Y:S01]  /*1d70*/  LEA R88, P5, R2.reuse, UR12, 0x1 ;  /* 0x0000000c02587c11 */ /* 0x040fe2000f8a08ff */
[----:B------:R-:W-:Y:S01]  /*1d80*/  VOTEU.ALL UP1, P1 ;  /* 0x0000000000ff7886 */ /* 0x000fe20000820000 */
[----:B------:R-:W-:Y:S01]  /*1d90*/  STL.64 [R1+0x1310], R72 ;  /* 0x0013104801007387 */ /* 0x000fe20000100a00 */
[----:B------:R-:W-:Y:S01]  /*1da0*/  LEA.HI.X.SX32 R87, R87, UR13, 0x1, P6 ;  /* 0x0000000d57577c11 */ /* 0x000fe2000b0f0eff */
[----:B------:R-:W-:Y:S01]  /*1db0*/  UIADD3 UR8, UPT, UPT, UR5, 0x24000, URZ ;  /* 0x0002400005087890 */ /* 0x000fe2000fffe0ff */
[----:B------:R-:W-:Y:S01]  /*1dc0*/  LEA.HI.X.SX32 R89, R2, UR13, 0x1, P5 ;  /* 0x0000000d02597c11 */ /* 0x000fe2000a8f0eff */
[----:B------:R-:W-:Y:S01]  /*1dd0*/  STTM.x64 tmem[UR7], RZ ;  /* 0x000000ff000079ed */ /* 0x000fe20008340007 */
[----:B------:R-:W-:Y:S01]  /*1de0*/  STTM.x64 tmem[UR7+0x40], RZ ;  /* 0x000040ff000079ed */ /* 0x000fe20008340007 */
[----:B------:R-:W-:Y:S01]  /*1df0*/  STTM.x64 tmem[UR7+0x80], RZ ;  /* 0x000080ff000079ed */ /* 0x000fe20008340007 */
[----:B------:R-:W-:Y:S01]  /*1e00*/  STTM.x64 tmem[UR7+0xc0], RZ ;  /* 0x0000c0ff000079ed */ /* 0x000fe20008340007 */
[----:B------:R-:W0:Y:S01]  /*1e10*/  FENCE.VIEW.ASYNC.T ;  /* 0x00000000000073c6 */ /* 0x000e220000000200 */
[----:B------:R-:W-:Y:S01]  /*1e20*/  STL.64 [R1+0x1308], R70 ;  /* 0x0013084601007387 */ /* 0x000fe20000100a00 */
[----:B------:R-:W-:Y:S01]  /*1e30*/  LEA R84, P6, R4, UR12, 0x1 ;  /* 0x0000000c04547c11 */ /* 0x000fe2000f8c08ff */
[----:B0-----:R-:W-:Y:S01]  /*1e40*/  VOTEU.ALL UP2, P1 ;  /* 0x0000000000ff7886 */ /* 0x001fe20000840000 */
[----:B------:R-:W-:Y:S01]  /*1e50*/  LEA R82, P5, R20, UR12, 0x1 ;  /* 0x0000000c14527c11 */ /* 0x000fe2000f8a08ff */
[----:B------:R-:W-:Y:S01]  /*1e60*/  STL.64 [R1+0x1300], R60 ;  /* 0x0013003c01007387 */ /* 0x000fe20000100a00 */
[----:B------:R-:W-:Y:S01]  /*1e70*/  LEA.HI.X.SX32 R85, R4, UR13, 0x1, P6 ;  /* 0x0000000d04557c11 */ /* 0x000fe2000b0f0eff */
[----:B------:R-:W0:Y:S01]  /*1e80*/  LDC.64 R90, c[0x0][0x3a8] ;  /* 0x0000ea00ff5a7b82 */ /* 0x000e220000000a00 */
[----:B------:R-:W-:Y:S01]  /*1e90*/  LEA.HI.X.SX32 R83, R20, UR13, 0x1, P5 ;  /* 0x0000000d14537c11 */ /* 0x000fe2000a8f0eff */
[----:B------:R2:W-:Y:S01]  /*1ea0*/  STL.64 [R1+0x1320], R60 ;  /* 0x0013203c01007387 */ /* 0x0005e20000100a00 */
[----:B------:R-:W-:-:S04]  /*1eb0*/  @!UP1 UIADD3 UR12, UPT, UPT, -UR10, 0x100000, URZ ;  /* 0x001000000a0c9890 */ /* 0x000fc8000fffe1ff */
[----:B------:R-:W-:Y:S02]  /*1ec0*/  @!UP1 USHF.L.U32 UR13, UR12, 0xb, URZ ;  /* 0x0000000b0c0d9899 */ /* 0x000fe400080006ff */
[----:B------:R-:W-:Y:S01]  /*1ed0*/  @!UP1 USHF.L.U32 UR12, UR12, 0x1, URZ ;  /* 0x000000010c0c9899 */ /* 0x000fe200080006ff */
[----:B------:R-:W3:Y:S01]  /*1ee0*/  LDCU.64 UR16, c[0x0][0x358] ;  /* 0x00006b00ff1077ac */ /* 0x000ee20008000a00 */
[----:B------:R-:W-:Y:S01]  /*1ef0*/  PRMT R20, RZ, 0x7610, R20 ;  /* 0x00007610ff147816 */ /* 0x000fe20000000014 */
[----:B------:R-:W-:Y:S01]  /*1f00*/  BAR.SYNC.DEFER_BLOCKING 0x0 ;  /* 0x0000000000007b1d */ /* 0x000fe20000010000 */
[----:B------:R-:W-:Y:S02]  /*1f10*/  PRMT R32, RZ, 0x7610, R32 ;  /* 0x00007610ff207816 */ /* 0x000fe40000000020 */
[----:B------:R-:W-:Y:S02]  /*1f20*/  PRMT R31, RZ, 0x7610, R31 ;  /* 0x00007610ff1f7816 */ /* 0x000fe4000000001f */
[----:B------:R-:W-:Y:S01]  /*1f30*/  PRMT R30, RZ, 0x7610, R30 ;  /* 0x00007610ff1e7816 */ /* 0x000fe2000000001e */
[----:B------:R-:W4:Y:S01]  /*1f40*/  LDCU UR4, c[0x0][0x3b0] ;  /* 0x00007600ff0477ac */ /* 0x000f220008000800 */
[----:B------:R-:W-:Y:S01]  /*1f50*/  PRMT R29, RZ, 0x7610, R29 ;  /* 0x00007610ff1d7816 */ /* 0x000fe2000000001d */
[----:B------:R-:W-:Y:S01]  /*1f60*/  STL.64 [R1+0x12f8], R66 ;  /* 0x0012f84201007387 */ /* 0x000fe20000100a00 */
[----:B------:R-:W-:Y:S01]  /*1f70*/  PRMT R28, RZ, 0x7610, R28 ;  /* 0x00007610ff1c7816 */ /* 0x000fe2000000001c */
[----:B------:R-:W0:Y:S01]  /*1f80*/  LDCU UR30, c[0x0][0x3b0] ;  /* 0x00007600ff1e77ac */ /* 0x000e220008000800 */
        /* <DEDUP_REMOVED lines=9> */
[----:B------:R-:W-:Y:S01]  /*2020*/  STL [R1+0x12c0], R64 ;  /* 0x0012c04001007387 */ /* 0x000fe20000100800 */
[----:B-1----:R-:W-:Y:S01]  /*2030*/  PRMT R69, RZ, 0x7610, R69 ;  /* 0x00007610ff457816 */ /* 0x002fe20000000045 */
[----:B------:R-:W1:Y:S01]  /*2040*/  LDCU UR20, c[0x0][0x3b0] ;  /* 0x00007600ff1477ac */ /* 0x000e620008000800 */
[----:B------:R-:W-:Y:S01]  /*2050*/  ISETP.GE.U32.AND P6, PT, R21, 0x7fffffa0, PT ;  /* 0x7fffffa01500780c */ /* 0x000fe20003fc6070 */
[----:B------:R-:W-:Y:S04]  /*2060*/  STL.64 [R1+0x12e0], R64 ;  /* 0x0012e04001007387 */ /* 0x000fe80000100a00 */
[----:B------:R-:W0:Y:S02]  /*2070*/  FENCE.VIEW.ASYNC.S ;  /* 0x00000000000073c6 */ /* 0x000e240000000000 */
[----:B0-----:R0:W1:Y:S01]  /*2080*/  @!UP2 SYNCS.EXCH.64 URZ, [UR8], UR12 ;  /* 0x0000000c08ffa5b2 */ /* 0x0010620008000100 */
[----:B------:R-:W-:Y:S01]  /*2090*/  PRMT R41, RZ, 0x7610, R41 ;  /* 0x00007610ff297816 */ /* 0x000fe20000000029 */
[----:B------:R-:W0:Y:S01]  /*20a0*/  LDCU UR18, c[0x0][0x3b0] ;  /* 0x00007600ff1277ac */ /* 0x000e220008000800 */
[----:B------:R-:W-:Y:S01]  /*20b0*/  STL.64 [R1+0x12b8], R50 ;  /* 0x0012b83201007387 */ /* 0x000fe20000100a00 */
[----:B------:R-:W-:-:S02]  /*20c0*/  PRMT R40, RZ, 0x7610, R40 ;  /* 0x00007610ff287816 */ /* 0x000fc40000000028 */
[----:B------:R-:W-:Y:S01]  /*20d0*/  PRMT R39, RZ, 0x7610, R39 ;  /* 0x00007610ff277816 */ /* 0x000fe20000000027 */
[----:B------:R-:W-:Y:S01]  /*20e0*/  STL.64 [R1+0x12d8], R50 ;  /* 0x0012d83201007387 */ /* 0x000fe20000100a00 */
[----:B------:R-:W-:Y:S01]  /*20f0*/  PRMT R38, RZ, 0x7610, R38 ;  /* 0x00007610ff267816 */ /* 0x000fe20000000026 */
[----:B------:R-:W1:Y:S02]  /*2100*/  LDCU UR19, c[0x0][0x3b0] ;  /* 0x00007600ff1377ac */ /* 0x000e640008000800 */
[----:B------:R-:W-:Y:S01]  /*2110*/  STL.64 [R1+0x12e8], R50 ;  /* 0x0012e83201007387 */ /* 0x000fe20000100a00 */
[----:B--2---:R-:W-:Y:S01]  /*2120*/  PRMT R60, RZ, 0x7610, R60 ;  /* 0x00007610ff3c7816 */ /* 0x004fe2000000003c */
[----:B0-----:R-:W0:Y:S02]  /*2130*/  LDCU UR12, c[0x0][0x3b0] ;  /* 0x00007600ff0c77ac */ /* 0x001e240008000800 */
[----:B------:R-:W-:Y:S01]  /*2140*/  STL.64 [R1+0x1278], R54 ;  /* 0x0012783601007387 */ /* 0x000fe20000100a00 */
[----:B------:R-:W-:Y:S01]  /*2150*/  PRMT R61, RZ, 0x7610, R61 ;  /* 0x00007610ff3d7816 */ /* 0x000fe2000000003d */
[----:B------:R-:W2:Y:S02]  /*2160*/  LDCU UR13, c[0x0][0x3b0] ;  /* 0x00007600ff0d77ac */ /* 0x000ea40008000800 */
[----:B------:R-:W-:Y:S01]  /*2170*/  STL.64 [R1+0x1298], R54 ;  /* 0x0012983601007387 */ /* 0x000fe20000100a00 */
[----:B------:R-:W-:Y:S01]  /*2180*/  PRMT R37, RZ, 0x7610, R37 ;  /* 0x00007610ff257816 */ /* 0x000fe20000000025 */
[----:B------:R-:W0:Y:S02]  /*2190*/  LDCU UR21, c[0x0][0x3b0] ;  /* 0x00007600ff1577ac */ /* 0x000e240008000800 */
        /* <DEDUP_REMOVED lines=9> */
[----:B------:R2:W-:Y:S01]  /*2230*/  STL.64 [R1+0x12a8], R56 ;  /* 0x0012a83801007387 */ /* 0x0005e20000100a00 */
[----:B------:R-:W-:Y:S01]  /*2240*/  PRMT R33, RZ, 0x7610, R33 ;  /* 0x00007610ff217816 */ /* 0x000fe20000000021 */
[----:B------:R-:W0:Y:S01]  /*2250*/  LDCU UR25, c[0x0][0x3b0] ;  /* 0x00007600ff1977ac */ /* 0x000e220008000800 */
[----:B-1----:R-:W-:Y:S01]  /*2260*/  BAR.SYNC.DEFER_BLOCKING 0x0 ;  /* 0x0000000000007b1d */ /* 0x002fe20000010000 */
[----:B------:R-:W-:-:S02]  /*2270*/  PRMT R44, RZ, 0x7610, R44 ;  /* 0x00007610ff2c7816 */ /* 0x000fc4000000002c */
[----:B------:R-:W-:-:S03]  /*2280*/  PRMT R45, RZ, 0x7610, R45 ;  /* 0x00007610ff2d7816 */ /* 0x000fc6000000002d */
[----:B------:R-:W1:Y:S02]  /*2290*/  LDCU UR26, c[0x0][0x3b0] ;  /* 0x00007600ff1a77ac */ /* 0x000e640008000800 */
[----:B--2---:R-:W2:Y:S01]  /*22a0*/  LDC R57, c[0x0][0x3a0] ;  /* 0x0000e800ff397b82 */ /* 0x004ea20000000800 */
[----:B------:R-:W-:Y:S01]  /*22b0*/  STL.64 [R1+0x1258], R52 ;  /* 0x0012583401007387 */ /* 0x000fe20000100a00 */
[----:B------:R-:W0:Y:S03]  /*22c0*/  LDCU UR27, c[0x0][0x3b0] ;  /* 0x00007600ff1b77ac */ /* 0x000e260008000800 */
[----:B------:R-:W-:Y:S01]  /*22d0*/  STL.64 [R1+0x1238], R46 ;  /* 0x0012382e01007387 */ /* 0x000fe20000100a00 */
[----:B------:R-:W0:Y:S03]  /*22e0*/  LDCU UR29, c[0x0][0x3b0] ;  /* 0x00007600ff1d77ac */ /* 0x000e260008000800 */
[----:B------:R-:W-:Y:S04]  /*22f0*/  STL.64 [R1+0x1260], R46 ;  /* 0x0012602e01007387 */ /* 0x000fe80000100a00 */
[----:B------:R-:W-:Y:S04]  /*2300*/  STL.64 [R1+0x1280], R46 ;  /* 0x0012802e01007387 */ /* 0x000fe80000100a00 */
[----:B---3--:R-:W3:Y:S04]  /*2310*/  @!P0 LDG.E.U16 R20, desc[UR16][R86.64] ;  /* 0x0000001056148981 */ /* 0x008ee8000c1e1500 */
[----:B------:R-:W3:Y:S01]  /*2320*/  @!P0 LDG.E.U16 R32, desc[UR16][R88.64] ;  /* 0x0000001058208981 */ /* 0x000ee2000c1e1500 */
[----:B--2---:R-:W-:-:S03]  /*2330*/  VIADD R2, R57, 0xffffffcf ;  /* 0xffffffcf39027836 */ /* 0x004fc60000000000 */
[----:B------:R-:W2:Y:S01]  /*2340*/  @!P0 LDG.E.U16 R31, desc[UR16][R84.64] ;  /* 0x00000010541f8981 */ /* 0x000ea2000c1e1500 */
[----:B------:R-:W-:-:S03]  /*2350*/  VIADD R22, R57, 0xffffffd7 ;  /* 0xffffffd739167836 */ /* 0x000fc60000000000 */
[----:B------:R-:W2:Y:S01]  /*2360*/  @!P0 LDG.E.U16 R30, desc[UR16][R82.64] ;  /* 0x00000010521e8981 */ /* 0x000ea2000c1e1500 */
[----:B------:R-:W-:Y:S01]  /*2370*/  ISETP.GE.U32.AND P0, PT, R2, 0x7fffff90, PT ;  /* 0x7fffff900200780c */ /* 0x000fe20003f06070 */
[----:B------:R-:W-:Y:S01]  /*2380*/  IMAD.SHL.U32 R2, R90, 0x8, RZ ;  /* 0x000000085a027824 */ /* 0x000fe200078e00ff */
[----:B------:R-:W-:Y:S01]  /*2390*/  ISETP.GE.U32.AND P5, PT, R22, 0x7fffff98, PT ;  /* 0x7fffff981600780c */ /* 0x000fe20003fa6070 */
[----:B------:R-:W-:Y:S02]  /*23a0*/  STL.64 [R1+0x12a0], R46 ;  /* 0x0012a02e01007387 */ /* 0x000fe40000100a00 */
[C---:B------:R-:W-:Y:S02]  /*23b0*/  IMAD.WIDE R80, R2.reuse, 0x2, R86 ;  /* 0x0000000202507825 */ /* 0x040fe400078e0256 */
[----:B------:R-:W-:Y:S02]  /*23c0*/  STL.64 [R1+0x1200], R48 ;  /* 0x0012003001007387 */ /* 0x000fe40000100a00 */
[----:B------:R-:W-:-:S02]  /*23d0*/  IMAD.WIDE R78, R2, 0x2, R88 ;  /* 0x00000002024e7825 */ /* 0x000fc400078e0258 */
[----:B------:R-:W3:Y:S02]  /*23e0*/  @!P4 LDG.E.U16 R29, desc[UR16][R80.64] ;  /* 0x00000010501dc981 */ /* 0x000ee4000c1e1500 */
[C---:B------:R-:W-:Y:S02]  /*23f0*/  IMAD.WIDE R76, R2.reuse, 0x2, R84 ;  /* 0x00000002024c7825 */ /* 0x040fe400078e0254 */
[----:B------:R-:W3:Y:S02]  /*2400*/  @!P4 LDG.E.U16 R28, desc[UR16][R78.64] ;  /* 0x000000104e1cc981 */ /* 0x000ee4000c1e1500 */
[----:B------:R-:W-:Y:S02]  /*2410*/  IMAD.WIDE R74, R2, 0x2, R82 ;  /* 0x00000002024a7825 */ /* 0x000fe400078e0252 */
[----:B------:R0:W3:Y:S04]  /*2420*/  @!P4 LDG.E.U16 R27, desc[UR16][R76.64] ;  /* 0x000000104c1bc981 */ /* 0x0000e8000c1e1500 */
[----:B------:R0:W3:Y:S04]  /*2430*/  @!P4 LDG.E.U16 R26, desc[UR16][R74.64] ;  /* 0x000000104a1ac981 */ /* 0x0000e8000c1e1500 */
[----:B------:R-:W-:Y:S04]  /*2440*/  STL.64 [R1+0x1228], R48 ;  /* 0x0012283001007387 */ /* 0x000fe80000100a00 */
[----:B------:R-:W-:Y:S04]  /*2450*/  STL.64 [R1+0x1248], R48 ;  /* 0x0012483001007387 */ /* 0x000fe80000100a00 */
[----:B------:R-:W-:Y:S04]  /*2460*/  STL.64 [R1+0x1270], R48 ;  /* 0x0012703001007387 */ /* 0x000fe80000100a00 */
[----:B------:R-:W-:Y:S04]  /*2470*/  STL.64 [R1+0x1290], R48 ;  /* 0x0012903001007387 */ /* 0x000fe80000100a00 */
[----:B------:R-:W-:Y:S04]  /*2480*/  STL.64 [R1+0x12b0], R48 ;  /* 0x0012b03001007387 */ /* 0x000fe80000100a00 */
[----:B------:R-:W-:Y:S04]  /*2490*/  STL.64 [R1+0x11f8], R42 ;  /* 0x0011f82a01007387 */ /* 0x000fe80000100a00 */
[----:B------:R-:W-:Y:S04]  /*24a0*/  STL.64 [R1+0x1218], R42 ;  /* 0x0012182a01007387 */ /* 0x000fe80000100a00 */
[----:B------:R-:W-:Y:S04]  /*24b0*/  STL [R1+0x11d8], R0 ;  /* 0x0011d80001007387 */ /* 0x000fe80000100800 */
        /* <DEDUP_REMOVED lines=13> */
[----:B------:R-:W-:Y:S01]  /*2590*/  STL [R1+0x11a0], R8 ;  /* 0x0011a00801007387 */ /* 0x000fe20000100800 */
[----:B------:R-:W-:-:S03]  /*25a0*/  VIADD R2, R57, 0xffffffc7 ;  /* 0xffffffc739027836 */ /* 0x000fc60000000000 */
[----:B------:R-:W-:Y:S04]  /*25b0*/  STL [R1+0x119c], R7 ;  /* 0x00119c0701007387 */ /* 0x000fe80000100800 */
[----:B------:R-:W-:Y:S04]  /*25c0*/  STL [R1+0x1198], R6 ;  /* 0x0011980601007387 */ /* 0x000fe80000100800 */
[----:B------:R-:W-:Y:S04]  /*25d0*/  STL [R1+0x10e0], R3 ;  /* 0x0010e00301007387 */ /* 0x000fe80000100800 */
[----:B------:R-:W-:Y:S04]  /*25e0*/  STL [R1+0x11dc], R3 ;  /* 0x0011dc0301007387 */ /* 0x000fe80000100800 */
[----:B------:R-:W-:Y:S01]  /*25f0*/  STL [R1+0x10b8], R5 ;  /* 0x0010b80501007387 */ /* 0x000fe20000100800 */
[----:B------:R-:W-:-:S03]  /*2600*/  ISETP.GE.U32.AND P4, PT, R2, 0x7fffff88, PT ;  /* 0x7fffff880200780c */ /* 0x000fc60003f86070 */
[----:B------:R-:W-:Y:S01]  /*2610*/  STL [R1+0x10b0], R91 ;  /* 0x0010b05b01007387 */ /* 0x000fe20000100800 */
[----:B------:R-:W-:-:S03]  /*2620*/  IMAD.SHL.U32 R2, R90, 0x10, RZ ;  /* 0x000000105a027824 */ /* 0x000fc600078e00ff */
[----:B------:R-:W-:Y:S04]  /*2630*/  STL [R1+0x10e4], R91 ;  /* 0x0010e45b01007387 */ /* 0x000fe80000100800 */
[----:B------:R-:W-:Y:S01]  /*2640*/  STL [R1+0x11e0], R91 ;  /* 0x0011e05b01007387 */ /* 0x000fe20000100800 */
[----:B------:R-:W-:Y:S01]  /*2650*/  PRMT R22, RZ, 0x7610, R22 ;  /* 0x00007610ff167816 */ /* 0x000fe20000000016 */
[----:B------:R-:W-:-:S04]  /*2660*/  IMAD.WIDE R70, R2, 0x2, R84 ;  /* 0x0000000202467825 */ /* 0x000fc800078e0254 */
[C---:B------:R-:W-:Y:S01]  /*2670*/  IMAD.WIDE R66, R2.reuse, 0x2, R82 ;  /* 0x0000000202427825 */ /* 0x040fe200078e0252 */
[----:B------:R0:W4:Y:S04]  /*2680*/  @!P3 LDG.E.U16 R23, desc[UR16][R70.64] ;  /* 0x000000104617b981 */ /* 0x000128000c1e1500 */
[----:B------:R0:W4:Y:S04]  /*2690*/  @!P3 LDG.E.U16 R22, desc[UR16][R66.64] ;  /* 0x000000104216b981 */ /* 0x000128000c1e1500 */
[----:B--2---:R-:W-:Y:S04]  /*26a0*/  STL.64 [R1+0x11e8], R30 ;  /* 0x0011e81e01007387 */ /* 0x004fe80000100a00 */
[----:B------:R-:W-:Y:S04]  /*26b0*/  STL.64 [R1+0x5c0], R80 ;  /* 0x0005c05001007387 */ /* 0x000fe80000100a00 */
[----:B------:R-:W-:Y:S04]  /*26c0*/  STL.64 [R1+0x5b8], R78 ;  /* 0x0005b84e01007387 */ /* 0x000fe80000100a00 */
[----:B------:R0:W-:Y:S04]  /*26d0*/  STL.64 [R1+0x5b0], R76 ;  /* 0x0005b04c01007387 */ /* 0x0001e80000100a00 */
[----:B------:R2:W-:Y:S01]  /*26e0*/  STL.64 [R1+0x5a8], R74 ;  /* 0x0005a84a01007387 */ /* 0x0005e20000100a00 */
[----:B0-----:R-:W-:-:S04]  /*26f0*/  IMAD.WIDE R76, R2, 0x2, R86 ;  /* 0x00000002024c7825 */ /* 0x001fc800078e0256 */
[----:B--2---:R-:W-:Y:S01]  /*2700*/  IMAD.WIDE R74, R2, 0x2, R88 ;  /* 0x00000002024a7825 */ /* 0x004fe200078e0258 */
[----:B---3--:R-:W-:Y:S03]  /*2710*/  STL.64 [R1+0x11f0], R28 ;  /* 0x0011f01c01007387 */ /* 0x008fe60000100a00 */
[----:B------:R-:W-:Y:S01]  /*2720*/  VIADD R2, R57, 0xfffffff6 ;  /* 0xfffffff639027836 */ /* 0x000fe20000000000 */
[----:B------:R-:W2:Y:S04]  /*2730*/  @!P3 LDG.E.U16 R25, desc[UR16][R76.64] ;  /* 0x000000104c19b981 */ /* 0x000ea8000c1e1500 */
[----:B------:R0:W2:Y:S01]  /*2740*/  @!P3 LDG.E.U16 R24, desc[UR16][R74.64] ;  /* 0x000000104a18b981 */ /* 0x0000a2000c1e1500 */
[----:B------:R-:W-:Y:S01]  /*2750*/  ISETP.GE.U32.AND P3, PT, R2, 0x7fffffb7, PT ;  /* 0x7fffffb70200780c */ /* 0x000fe20003f66070 */
[----:B------:R-:W-:-:S02]  /*2760*/  IMAD R2, R90, 0x18, RZ ;  /* 0x000000185a027824 */ /* 0x000fc400078e02ff */
[----:B------:R-:W-:Y:S04]  /*2770*/  STL.64 [R1+0x1208], R26 ;  /* 0x0012081a01007387 */ /* 0x000fe80000100a00 */
[----:B------:R-:W-:Y:S04]  /*2780*/  STL.64 [R1+0x4d0], R76 ;  /* 0x0004d04c01007387 */ /* 0x000fe80000100a00 */
[----:B------:R-:W-:Y:S04]  /*2790*/  STL.64 [R1+0x4c8], R74 ;  /* 0x0004c84a01007387 */ /* 0x000fe80000100a00 */
[----:B------:R3:W-:Y:S04]  /*27a0*/  STL.64 [R1+0x4c0], R70 ;  /* 0x0004c04601007387 */ /* 0x0007e80000100a00 */
[----:B------:R0:W-:Y:S01]  /*27b0*/  STL.64 [R1+0x4b8], R66 ;  /* 0x0004b84201007387 */ /* 0x0001e20000100a00 */
[----:B---3--:R-:W-:-:S04]  /*27c0*/  IMAD.WIDE R70, R2, 0x2, R84 ;  /* 0x0000000202467825 */ /* 0x008fc800078e0254 */
[C---:B0-----:R-:W-:Y:S01]  /*27d0*/  IMAD.WIDE R66, R2.reuse, 0x2, R82 ;  /* 0x0000000202427825 */ /* 0x041fe200078e0252 */
[----:B------:R-:W3:Y:S04]  /*27e0*/  @!P2 LDG.E.U16 R61, desc[UR16][R70.64] ;  /* 0x00000010463da981 */ /* 0x000ee8000c1e1500 */
[----:B------:R-:W3:Y:S01]  /*27f0*/  @!P2 LDG.E.U16 R60, desc[UR16][R66.64] ;  /* 0x00000010423ca981 */ /* 0x000ee2000c1e1500 */
[----:B------:R-:W-:-:S05]  /*2800*/  IMAD.WIDE R74, R2, 0x2, R88 ;  /* 0x00000002024a7825 */ /* 0x000fca00078e0258 */
[----:B------:R0:W3:Y:S01]  /*2810*/  @!P2 LDG.E.U16 R69, desc[UR16][R74.64] ;  /* 0x000000104a45a981 */ /* 0x0000e2000c1e1500 */
[----:B------:R-:W-:Y:S01]  /*2820*/  PRMT R21, RZ, 0x7610, R21 ;  /* 0x00007610ff157816 */ /* 0x000fe20000000015 */
[----:B------:R-:W-:-:S04]  /*2830*/  IMAD.WIDE R76, R2, 0x2, R86 ;  /* 0x00000002024c7825 */ /* 0x000fc800078e0256 */
[----:B------:R-:W-:Y:S01]  /*2840*/  VIADD R2, R57, 0xffffffee ;  /* 0xffffffee39027836 */ /* 0x000fe20000000000 */
[----:B------:R-:W3:Y:S04]  /*2850*/  @!P2 LDG.E.U16 R21, desc[UR16][R76.64] ;  /* 0x000000104c15a981 */ /* 0x000ee8000c1e1500 */
[----:B------:R-:W-:Y:S01]  /*2860*/  ISETP.GE.U32.AND P2, PT, R2, 0x7fffffaf, PT ;  /* 0x7fffffaf0200780c */ /* 0x000fe20003f46070 */
[----:B------:R-:W-:Y:S01]  /*2870*/  IMAD.SHL.U32 R2, R90, 0x20, RZ ;  /* 0x000000205a027824 */ /* 0x000fe200078e00ff */
[----:B------:R-:W-:Y:S01]  /*2880*/  PRMT R68, RZ, 0x7610, R68 ;  /* 0x00007610ff447816 */ /* 0x000fe20000000044 */
[----:B--2---:R-:W-:Y:S04]  /*2890*/  STL.64 [R1+0x1210], R24 ;  /* 0x0012101801007387 */ /* 0x004fe80000100a00 */
[----:B------:R-:W-:Y:S04]  /*28a0*/  STL.64 [R1+0x1230], R24 ;  /* 0x0012301801007387 */ /* 0x000fe80000100a00 */
[----:B------:R-:W-:Y:S04]  /*28b0*/  STL.64 [R1+0x1250], R24 ;  /* 0x0012501801007387 */ /* 0x000fe80000100a00 */
[----:B----4-:R-:W-:Y:S04]  /*28c0*/  STL.64 [R1+0x1220], R22 ;  /* 0x0012201601007387 */ /* 0x010fe80000100a00 */
[----:B------:R-:W-:Y:S04]  /*28d0*/  STL.64 [R1+0x1240], R22 ;  /* 0x0012401601007387 */ /* 0x000fe80000100a00 */
[----:B------:R-:W-:Y:S04]  /*28e0*/  STL.64 [R1+0x3f0], R76 ;  /* 0x0003f04c01007387 */ /* 0x000fe80000100a00 */
[----:B------:R0:W-:Y:S04]  /*28f0*/  STL.64 [R1+0x3e8], R74 ;  /* 0x0003e84a01007387 */ /* 0x0001e80000100a00 */
[----:B------:R2:W-:Y:S04]  /*2900*/  STL.64 [R1+0x3e0], R70 ;  /* 0x0003e04601007387 */ /* 0x0005e80000100a00 */
[----:B------:R4:W-:Y:S04]  /*2910*/  STL.64 [R1+0x3d8], R66 ;  /* 0x0003d84201007387 */ /* 0x0009e80000100a00 */
[----:B---3--:R-:W-:Y:S01]  /*2920*/  STL [R1], R60 ;  /* 0x0000003c01007387 */ /* 0x008fe20000100800 */
[----:B0-----:R-:W-:-:S03]  /*2930*/  IMAD.WIDE R74, R2, 0x2, R86 ;  /* 0x00000002024a7825 */ /* 0x001fc600078e0256 */
[----:B------:R0:W-:Y:S01]  /*2940*/  STL [R1+0x4], R61 ;  /* 0x0000043d01007387 */ /* 0x0001e20000100800 */
[----:B--2---:R-:W-:-:S03]  /*2950*/  IMAD.WIDE R70, R2, 0x2, R88 ;  /* 0x0000000202467825 */ /* 0x004fc600078e0258 */
[----:B------:R2:W3:Y:S01]  /*2960*/  @!P6 LDG.E.U16 R41, desc[UR16][R74.64] ;  /* 0x000000104a29e981 */ /* 0x0004e2000c1e1500 */
[----:B----4-:R-:W-:-:S03]  /*2970*/  IMAD.WIDE R66, R2, 0x2, R84 ;  /* 0x0000000202427825 */ /* 0x010fc600078e0254 */
[----:B------:R4:W3:Y:S01]  /*2980*/  @!P6 LDG.E.U16 R40, desc[UR16][R70.64] ;  /* 0x000000104628e981 */ /* 0x0008e2000c1e1500 */
[----:B0-----:R-:W-:-:S03]  /*2990*/  IMAD.WIDE R60, R2, 0x2, R82 ;  /* 0x00000002023c7825 */ /* 0x001fc600078e0252 */
[----:B------:R0:W3:Y:S01]  /*29a0*/  @!P6 LDG.E.U16 R39, desc[UR16][R66.64] ;  /* 0x000000104227e981 */ /* 0x0000e2000c1e1500 */
[----:B------:R-:W-:-:S03]  /*29b0*/  VIADD R2, R57, 0xffffffe6 ;  /* 0xffffffe639027836 */ /* 0x000fc60000000000 */
[----:B------:R0:W3:Y:S02]  /*29c0*/  @!P6 LDG.E.U16 R38, desc[UR16][R60.64] ;  /* 0x000000103c26e981 */ /* 0x0000e4000c1e1500 */
[----:B------:R-:W-:Y:S02]  /*29d0*/  ISETP.GE.U32.AND P6, PT, R2, 0x7fffffa7, PT ;  /* 0x7fffffa70200780c */ /* 0x000fe40003fc6070 */
[----:B------:R2:W-:Y:S01]  /*29e0*/  STL.64 [R1+0x310], R74 ;  /* 0x0003104a01007387 */ /* 0x0005e20000100a00 */
[----:B------:R-:W-:-:S03]  /*29f0*/  IMAD R2, R90, 0x28, RZ ;  /* 0x000000285a027824 */ /* 0x000fc600078e02ff */
[----:B------:R4:W-:Y:S04]  /*2a00*/  STL.64 [R1+0x308], R70 ;  /* 0x0003084601007387 */ /* 0x0009e80000100a00 */
[----:B------:R0:W-:Y:S04]  /*2a10*/  STL.64 [R1+0x300], R66 ;  /* 0x0003004201007387 */ /* 0x0001e80000100a00 */
[----:B------:R1:W-:Y:S01]  /*2a20*/  STL.64 [R1+0x2f8], R60 ;  /* 0x0002f83c01007387 */ /* 0x0003e20000100a00 */
[----:B--2---:R-:W-:-:S04]  /*2a30*/  IMAD.WIDE R74, R2, 0x2, R86 ;  /* 0x00000002024a7825 */ /* 0x004fc800078e0256 */
[C---:B----4-:R-:W-:Y:S01]  /*2a40*/  IMAD.WIDE R70, R2.reuse, 0x2, R88 ;  /* 0x0000000202467825 */ /* 0x050fe200078e0258 */
[----:B------:R-:W2:Y:S03]  /*2a50*/  @!P5 LDG.E.U16 R37, desc[UR16][R74.64] ;  /* 0x000000104a25d981 */ /* 0x000ea6000c1e1500 */
[C---:B0-----:R-:W-:Y:S01]  /*2a60*/  IMAD.WIDE R66, R2.reuse, 0x2, R84 ;  /* 0x0000000202427825 */ /* 0x041fe200078e0254 */
[----:B------:R0:W4:Y:S03]  /*2a70*/  @!P5 LDG.E.U16 R36, desc[UR16][R70.64] ;  /* 0x000000104624d981 */ /* 0x000126000c1e1500 */
[----:B-1----:R-:W-:Y:S01]  /*2a80*/  IMAD.WIDE R60, R2, 0x2, R82 ;  /* 0x00000002023c7825 */ /* 0x002fe200078e0252 */
[----:B------:R1:W2:Y:S03]  /*2a90*/  @!P5 LDG.E.U16 R35, desc[UR16][R66.64] ;  /* 0x000000104223d981 */ /* 0x0002a6000c1e1500 */
[----:B------:R-:W-:Y:S01]  /*2aa0*/  VIADD R2, R57, 0xffffffde ;  /* 0xffffffde39027836 */ /* 0x000fe20000000000 */
[----:B------:R0:W2:Y:S04]  /*2ab0*/  @!P5 LDG.E.U16 R34, desc[UR16][R60.64] ;  /* 0x000000103c22d981 */ /* 0x0000a8000c1e1500 */
[----:B------:R-:W-:Y:S01]  /*2ac0*/  ISETP.GE.U32.AND P5, PT, R2, 0x7fffff9f, PT ;  /* 0x7fffff9f0200780c */ /* 0x000fe20003fa6070 */
[----:B------:R-:W-:Y:S01]  /*2ad0*/  IMAD R2, R90, 0x30, RZ ;  /* 0x000000305a027824 */ /* 0x000fe200078e02ff */
[----:B------:R-:W-:Y:S04]  /*2ae0*/  STL [R1+0x8], R69 ;  /* 0x0000084501007387 */ /* 0x000fe80000100800 */
[----:B------:R-:W-:Y:S04]  /*2af0*/  STL.64 [R1+0x230], R74 ;  /* 0x0002304a01007387 */ /* 0x000fe80000100a00 */
[----:B------:R0:W-:Y:S02]  /*2b00*/  STL.64 [R1+0x228], R70 ;  /* 0x0002284601007387 */ /* 0x0001e40000100a00 */
[----:B0-----:R-:W-:-:S05]  /*2b10*/  IMAD.WIDE R70, R2, 0x2, R88 ;  /* 0x0000000202467825 */ /* 0x001fca00078e0258 */
[----:B------:R-:W2:Y:S01]  /*2b20*/  @!P0 LDG.E.U16 R68, desc[UR16][R70.64] ;  /* 0x0000001046448981 */ /* 0x000ea2000c1e1500 */
[----:B------:R-:W-:-:S03]  /*2b30*/  IMAD.WIDE R74, R2, 0x2, R86 ;  /* 0x00000002024a7825 */ /* 0x000fc600078e0256 */
[----:B------:R1:W-:Y:S04]  /*2b40*/  STL.64 [R1+0x220], R66 ;  /* 0x0002204201007387 */ /* 0x0003e80000100a00 */
[----:B------:R0:W-:Y:S04]  /*2b50*/  STL.64 [R1+0x218], R60 ;  /* 0x0002183c01007387 */ /* 0x0001e80000100a00 */
[----:B------:R0:W-:Y:S04]  /*2b60*/  STL.64 [R1+0x150], R74 ;  /* 0x0001504a01007387 */ /* 0x0001e80000100a00 */
[----:B------:R0:W3:Y:S01]  /*2b70*/  @!P0 LDG.E.U16 R33, desc[UR16][R74.64] ;  /* 0x000000104a218981 */ /* 0x0000e2000c1e1500 */
[----:B-1----:R-:W-:-:S04]  /*2b80*/  IMAD.WIDE R66, R2, 0x2, R84 ;  /* 0x0000000202427825 */ /* 0x002fc800078e0254 */
[----:B0-----:R-:W-:-:S04]  /*2b90*/  IMAD.WIDE R60, R2, 0x2, R82 ;  /* 0x00000002023c7825 */ /* 0x001fc800078e0252 */
[----:B------:R-:W-:Y:S01]  /*2ba0*/  IMAD R74, R90, 0x38, RZ ;  /* 0x000000385a4a7824 */ /* 0x000fe200078e02ff */
[----:B------:R-:W-:Y:S03]  /*2bb0*/  STL.64 [R1+0x148], R70 ;  /* 0x0001484601007387 */ /* 0x000fe60000100a00 */
[----:B------:R-:W-:Y:S01]  /*2bc0*/  IMAD.WIDE R80, R74, 0x2, R86 ;  /* 0x000000024a507825 */ /* 0x000fe200078e0256 */
[----:B------:R-:W-:Y:S01]  /*2bd0*/  STL.64 [R1+0x140], R66 ;  /* 0x0001404201007387 */ /* 0x000fe20000100a00 */
[----:B------:R-:W-:-:S03]  /*2be0*/  PRMT R31, RZ, 0x7610, R31 ;  /* 0x00007610ff1f7816 */ /* 0x000fc6000000001f */
[----:B------:R0:W-:Y:S01]  /*2bf0*/  STL.64 [R1+0x138], R60 ;  /* 0x0001383c01007387 */ /* 0x0001e20000100a00 */
[----:B------:R-:W-:-:S03]  /*2c00*/  IMAD.WIDE R78, R74, 0x2, R88 ;  /* 0x000000024a4e7825 */ /* 0x000fc600078e0258 */
[----:B------:R-:W-:Y:S01]  /*2c10*/  STL [R1+0xf00], R80 ;  /* 0x000f005001007387 */ /* 0x000fe20000100800 */
[----:B------:R-:W-:-:S03]  /*2c20*/  VIADD R2, R57, 0xffffffd6 ;  /* 0xffffffd639027836 */ /* 0x000fc60000000000 */
[----:B------:R-:W-:Y:S04]  /*2c30*/  STL [R1+0xf8c], R80 ;  /* 0x000f8c5001007387 */ /* 0x000fe80000100800 */
[----:B------:R-:W-:Y:S04]  /*2c40*/  STL [R1+0xefc], R81 ;  /* 0x000efc5101007387 */ /* 0x000fe80000100800 */
[----:B------:R-:W-:Y:S01]  /*2c50*/  STL [R1+0xf80], R81 ;  /* 0x000f805101007387 */ /* 0x000fe20000100800 */
[----:B------:R-:W-:-:S03]  /*2c60*/  PRMT R29, RZ, 0x7610, R29 ;  /* 0x00007610ff1d7816 */ /* 0x000fc6000000001d */
[----:B------:R-:W-:Y:S01]  /*2c70*/  STL [R1+0x10e8], R81 ;  /* 0x0010e85101007387 */ /* 0x000fe20000100800 */
[----:B------:R-:W-:Y:S01]  /*2c80*/  PRMT R4, RZ, 0x7610, R4 ;  /* 0x00007610ff047816 */ /* 0x000fe20000000004 */
[C---:B------:R-:W-:Y:S02]  /*2c90*/  IMAD.WIDE R76, R74.reuse, 0x2, R84 ;  /* 0x000000024a4c7825 */ /* 0x040fe400078e0254 */
[----:B------:R-:W-:Y:S01]  /*2ca0*/  STL [R1+0x11e4], R81 ;  /* 0x0011e45101007387 */ /* 0x000fe20000100800 */
[----:B------:R-:W-:Y:S01]  /*2cb0*/  PRMT R30, RZ, 0x7610, R30 ;  /* 0x00007610ff1e7816 */ /* 0x000fe2000000001e */
[----:B------:R-:W-:Y:S01]  /*2cc0*/  IMAD.WIDE R74, R74, 0x2, R82 ;  /* 0x000000024a4a7825 */ /* 0x000fe200078e0252 */
[----:B------:R-:W-:Y:S01]  /*2cd0*/  PRMT R28, RZ, 0x7610, R28 ;  /* 0x00007610ff1c7816 */ /* 0x000fe2000000001c */
[----:B------:R-:W-:Y:S04]  /*2ce0*/  STL [R1+0xf08], R78 ;  /* 0x000f084e01007387 */ /* 0x000fe80000100800 */
[----:B------:R-:W3:Y:S04]  /*2cf0*/  @!P0 LDG.E.U16 R31, desc[UR16][R66.64] ;  /* 0x00000010421f8981 */ /* 0x000ee8000c1e1500 */
[----:B------:R0:W3:Y:S01]  /*2d00*/  @!P0 LDG.E.U16 R44, desc[UR16][R60.64] ;  /* 0x000000103c2c8981 */ /* 0x0000e2000c1e1500 */
[----:B------:R-:W-:Y:S01]  /*2d10*/  ISETP.GE.U32.AND P0, PT, R2, 0x7fffff97, PT ;  /* 0x7fffff970200780c */ /* 0x000fe20003f06070 */
[----:B------:R-:W-:-:S02]  /*2d20*/  VIADD R2, R57, 0xffffffce ;  /* 0xffffffce39027836 */ /* 0x000fc40000000000 */
[----:B------:R-:W-:Y:S04]  /*2d30*/  STL [R1+0xfa4], R78 ;  /* 0x000fa44e01007387 */ /* 0x000fe80000100800 */
[----:B------:R-:W-:Y:S04]  /*2d40*/  STL [R1+0x10ec], R78 ;  /* 0x0010ec4e01007387 */ /* 0x000fe80000100800 */
[----:B------:R-:W-:Y:S04]  /*2d50*/  STL [R1+0xf04], R79 ;  /* 0x000f044f01007387 */ /* 0x000fe80000100800 */
[----:B------:R-:W-:Y:S04]  /*2d60*/  STL [R1+0xf98], R79 ;  /* 0x000f984f01007387 */ /* 0x000fe80000100800 */
[----:B------:R-:W-:Y:S04]  /*2d70*/  STL [R1+0x10f0], R79 ;  /* 0x0010f04f01007387 */ /* 0x000fe80000100800 */
[----:B------:R-:W-:Y:S04]  /*2d80*/  STL [R1+0xf10], R76 ;  /* 0x000f104c01007387 */ /* 0x000fe80000100800 */
[----:B------:R-:W3:Y:S04]  /*2d90*/  @!P4 LDG.E.U16 R29, desc[UR16][R80.64] ;  /* 0x00000010501dc981 */ /* 0x000ee8000c1e1500 */
[----:B------:R-:W3:Y:S04]  /*2da0*/  @!P4 LDG.E.U16 R4, desc[UR16][R78.64] ;  /* 0x000000104e04c981 */ /* 0x000ee8000c1e1500 */
[----:B------:R-:W3:Y:S04]  /*2db0*/  @!P4 LDG.E.U16 R30, desc[UR16][R76.64] ;  /* 0x000000104c1ec981 */ /* 0x000ee8000c1e1500 */
[----:B------:R-:W-:Y:S04]  /*2dc0*/  STL [R1+0xfb8], R76 ;  /* 0x000fb84c01007387 */ /* 0x000fe80000100800 */
[----:B------:R-:W3:Y:S01]  /*2dd0*/  @!P4 LDG.E.U16 R28, desc[UR16][R74.64] ;  /* 0x000000104a1cc981 */ /* 0x000ee2000c1e1500 */
[----:B------:R-:W-:Y:S01]  /*2de0*/  ISETP.GE.U32.AND P4, PT, R2, 0x7fffff8f, PT ;  /* 0x7fffff8f0200780c */ /* 0x000fe20003f86070 */
[----:B------:R-:W-:Y:S01]  /*2df0*/  IMAD R2, R90, 0x9, RZ ;  /* 0x000000095a027824 */ /* 0x000fe200078e02ff */
[----:B------:R-:W-:-:S02]  /*2e00*/  PRMT R72, RZ, 0x7610, R72 ;  /* 0x00007610ff487816 */ /* 0x000fc40000000048 */
[----:B------:R-:W-:Y:S01]  /*2e10*/  PRMT R73, RZ, 0x7610, R73 ;  /* 0x00007610ff497816 */ /* 0x000fe20000000049 */
[C---:B0-----:R-:W-:Y:S01]  /*2e20*/  IMAD.WIDE R60, R2.reuse, 0x2, R86 ;  /* 0x00000002023c7825 */ /* 0x041fe200078e0256 */
[----:B------:R-:W-:Y:S02]  /*2e30*/  PRMT R64, RZ, 0x7610, R64 ;  /* 0x00007610ff407816 */ /* 0x000fe40000000040 */
[----:B------:R-:W-:Y:S01]  /*2e40*/  PRMT R65, RZ, 0x7610, R65 ;  /* 0x00007610ff417816 */ /* 0x000fe20000000041 */
[C---:B------:R-:W-:Y:S01]  /*2e50*/  IMAD.WIDE R66, R2.reuse, 0x2, R82 ;  /* 0x0000000202427825 */ /* 0x040fe200078e0252 */
[----:B------:R-:W3:Y:S03]  /*2e60*/  @!P3 LDG.E.U16 R73, desc[UR16][R60.64] ;  /* 0x000000103c49b981 */ /* 0x000ee6000c1e1500 */
[C---:B------:R-:W-:Y:S01]  /*2e70*/  IMAD.WIDE R70, R2.reuse, 0x2, R84 ;  /* 0x0000000202467825 */ /* 0x040fe200078e0254 */
[----:B------:R-:W3:Y:S04]  /*2e80*/  @!P3 LDG.E.U16 R64, desc[UR16][R66.64] ;  /* 0x000000104240b981 */ /* 0x000ee8000c1e1500 */
[----:B------:R0:W3:Y:S04]  /*2e90*/  @!P3 LDG.E.U16 R65, desc[UR16][R70.64] ;  /* 0x000000104641b981 */ /* 0x0000e8000c1e1500 */
[----:B--2---:R1:W-:Y:S04]  /*2ea0*/  STL [R1+0x184], R68 ;  /* 0x0001844401007387 */ /* 0x0043e80000100800 */
[----:B------:R-:W-:Y:S04]  /*2eb0*/  STL [R1+0x10f4], R76 ;  /* 0x0010f44c01007387 */ /* 0x000fe80000100800 */
[----:B------:R-:W-:Y:S01]  /*2ec0*/  STL [R1+0xf0c], R77 ;  /* 0x000f0c4d01007387 */ /* 0x000fe20000100800 */
[----:B-1----:R-:W-:-:S03]  /*2ed0*/  IMAD.WIDE R68, R2, 0x2, R88 ;  /* 0x0000000202447825 */ /* 0x002fc600078e0258 */
        /* <DEDUP_REMOVED lines=8> */
[----:B------:R-:W2:Y:S04]  /*2f60*/  @!P3 LDG.E.U16 R72, desc[UR16][R68.64] ;  /* 0x000000104448b981 */ /* 0x000ea8000c1e1500 */
[----:B------:R1:W-:Y:S04]  /*2f70*/  STL.64 [R1+0x5a0], R60 ;  /* 0x0005a03c01007387 */ /* 0x0003e80000100a00 */
[----:B------:R0:W-:Y:S04]  /*2f80*/  STL.64 [R1+0x598], R68 ;  /* 0x0005984401007387 */ /* 0x0001e80000100a00 */
[----:B-1----:R-:W4:Y:S04]  /*2f90*/  LDL.LU.64 R60, [R1+0x1320] ;  /* 0x00132000013c7983 */ /* 0x002f280000300a00 */
[----:B------:R1:W-:Y:S04]  /*2fa0*/  STL.64 [R1+0x590], R70 ;  /* 0x0005904601007387 */ /* 0x0003e80000100a00 */
[----:B0-----:R-:W4:Y:S01]  /*2fb0*/  LDL.LU.64 R68, [R1+0x1318] ;  /* 0x0013180001447983 */ /* 0x001f220000300a00 */
[----:B------:R-:W-:-:S03]  /*2fc0*/  VIADD R2, R57, 0xffffffc6 ;  /* 0xffffffc639027836 */ /* 0x000fc60000000000 */
[----:B------:R0:W-:Y:S02]  /*2fd0*/  STL.64 [R1+0x588], R66 ;  /* 0x0005884201007387 */ /* 0x0001e40000100a00 */
[----:B------:R-:W-:Y:S01]  /*2fe0*/  ISETP.GE.U32.AND P3, PT, R2, 0x7fffff87, PT ;  /* 0x7fffff870200780c */ /* 0x000fe20003f66070 */
[----:B------:R-:W-:-:S04]  /*2ff0*/  IMAD R2, R90, 0x11, RZ ;  /* 0x000000115a027824 */ /* 0x000fc800078e02ff */
[----:B-1----:R-:W-:-:S04]  /*3000*/  IMAD.WIDE R70, R2, 0x2, R88 ;  /* 0x0000000202467825 */ /* 0x002fc800078e0258 */
[----:B0-----:R-:W-:Y:S01]  /*3010*/  IMAD.WIDE R66, R2, 0x2, R84 ;  /* 0x0000000202427825 */ /* 0x001fe200078e0254 */
[----:B--2---:R-:W-:Y:S04]  /*3020*/  STL [R1+0x164], R72 ;  /* 0x0001644801007387 */ /* 0x004fe80000100800 */
[----:B---3--:R0:W-:Y:S04]  /*3030*/  STL [R1+0x168], R73 ;  /* 0x0001684901007387 */ /* 0x0081e80000100800 */
[----:B------:R-:W-:Y:S04]  /*3040*/  STL [R1+0x15c], R64 ;  /* 0x00015c4001007387 */ /* 0x000fe80000100800 */
[----:B------:R1:W-:Y:S01]  /*3050*/  STL [R1+0x160], R65 ;  /* 0x0001604101007387 */ /* 0x0003e20000100800 */
[----:B----4-:R-:W-:-:S02]  /*3060*/  PRMT R60, RZ, 0x7610, R60 ;  /* 0x00007610ff3c7816 */ /* 0x010fc4000000003c */
[----:B------:R-:W-:Y:S01]  /*3070*/  PRMT R61, RZ, 0x7610, R61 ;  /* 0x00007610ff3d7816 */ /* 0x000fe2000000003d */
[----:B0-----:R-:W-:-:S04]  /*3080*/  IMAD.WIDE R72, R2, 0x2, R86 ;  /* 0x0000000202487825 */ /* 0x001fc800078e0256 */
[----:B-1----:R-:W-:Y:S01]  /*3090*/  IMAD.WIDE R64, R2, 0x2, R82 ;  /* 0x0000000202407825 */ /* 0x002fe200078e0252 */
[----:B------:R-:W-:Y:S01]  /*30a0*/  PRMT R68, RZ, 0x7610, R68 ;  /* 0x00007610ff447816 */ /* 0x000fe20000000044 */
[----:B------:R0:W2:Y:S01]  /*30b0*/  @!P2 LDG.E.U16 R61, desc[UR16][R66.64] ;  /* 0x00000010423da981 */ /* 0x0000a2000c1e1500 */
[----:B------:R-:W-:-:S03]  /*30c0*/  PRMT R69, RZ, 0x7610, R69 ;  /* 0x00007610ff457816 */ /* 0x000fc60000000045 */
[----:B------:R1:W3:Y:S04]  /*30d0*/  @!P2 LDG.E.U16 R60, desc[UR16][R64.64] ;  /* 0x00000010403ca981 */ /* 0x0002e8000c1e1500 */
[----:B------:R4:W-:Y:S04]  /*30e0*/  STL.64 [R1+0x4b0], R72 ;  /* 0x0004b04801007387 */ /* 0x0009e80000100a00 */
[----:B------:R-:W2:Y:S04]  /*30f0*/  @!P2 LDG.E.U16 R68, desc[UR16][R70.64] ;  /* 0x000000104644a981 */ /* 0x000ea8000c1e1500 */
[----:B------:R0:W-:Y:S04]  /*3100*/  STL.64 [R1+0x4a8], R70 ;  /* 0x0004a84601007387 */ /* 0x0001e80000100a00 */
[----:B------:R-:W2:Y:S04]  /*3110*/  @!P2 LDG.E.U16 R69, desc[UR16][R72.64] ;  /* 0x000000104845a981 */ /* 0x000ea8000c1e1500 */
[----:B----4-:R-:W4:Y:S01]  /*3120*/  LDL.LU.64 R72, [R1+0x1310] ;  /* 0x0013100001487983 */ /* 0x010f220000300a00 */
[----:B------:R-:W-:-:S03]  /*3130*/  VIADD R2, R57, 0xfffffffe ;  /* 0xfffffffe39027836 */ /* 0x000fc60000000000 */
[----:B------:R1:W-:Y:S02]  /*3140*/  STL.64 [R1+0x4a0], R66 ;  /* 0x0004a04201007387 */ /* 0x0003e40000100a00 */
[----:B------:R-:W-:Y:S01]  /*3150*/  ISETP.GE.U32.AND P2, PT, R2, 0x7fffffbf, PT ;  /* 0x7fffffbf0200780c */ /* 0x000fe20003f46070 */
[----:B------:R-:W-:Y:S01]  /*3160*/  IMAD R2, R90, 0x19, RZ ;  /* 0x000000195a027824 */ /* 0x000fe200078e02ff */
[----:B0-----:R-:W4:Y:S01]  /*3170*/  LDL.LU.64 R70, [R1+0x1308] ;  /* 0x0013080001467983 */ /* 0x001f220000300a00 */
[----:B------:R-:W-:-:S03]  /*3180*/  PRMT R58, RZ, 0x7610, R58 ;  /* 0x00007610ff3a7816 */ /* 0x000fc6000000003a */
[----:B------:R0:W-:Y:S01]  /*3190*/  STL.64 [R1+0x498], R64 ;  /* 0x0004984001007387 */ /* 0x0001e20000100a00 */
[----:B------:R-:W-:Y:S01]  /*31a0*/  PRMT R59, RZ, 0x7610, R59 ;  /* 0x00007610ff3b7816 */ /* 0x000fe2000000003b */
[----:B-1----:R-:W-:-:S04]  /*31b0*/  IMAD.WIDE R66, R2, 0x2, R88 ;  /* 0x0000000202427825 */ /* 0x002fc800078e0258 */
[----:B0-----:R-:W-:-:S05]  /*31c0*/  IMAD.WIDE R64, R2, 0x2, R82 ;  /* 0x0000000202407825 */ /* 0x001fca00078e0252 */
[----:B------:R-:W4:Y:S04]  /*31d0*/  @!P6 LDG.E.U16 R58, desc[UR16][R64.64] ;  /* 0x00000010403ae981 */ /* 0x000f28000c1e1500 */
[----:B---3--:R-:W-:Y:S04]  /*31e0*/  STL [R1+0xcc], R60 ;  /* 0x0000cc3c01007387 */ /* 0x008fe80000100800 */
[----:B--2---:R0:W-:Y:S04]  /*31f0*/  STL [R1+0xd0], R61 ;  /* 0x0000d03d01007387 */ /* 0x0041e80000100800 */
[----:B------:R-:W-:Y:S04]  /*3200*/  STL [R1+0xd4], R68 ;  /* 0x0000d44401007387 */ /* 0x000fe80000100800 */
[----:B------:R1:W-:Y:S01]  /*3210*/  STL [R1+0x158], R69 ;  /* 0x0001584501007387 */ /* 0x0003e20000100800 */
[----:B0-----:R-:W-:Y:S01]  /*3220*/  IMAD.WIDE R60, R2, 0x2, R86 ;  /* 0x00000002023c7825 */ /* 0x001fe200078e0256 */
[----:B----4-:R-:W-:-:S03]  /*3230*/  PRMT R72, RZ, 0x7610, R72 ;  /* 0x00007610ff487816 */ /* 0x010fc60000000048 */
[----:B-1----:R-:W-:Y:S01]  /*3240*/  IMAD.WIDE R68, R2, 0x2, R84 ;  /* 0x0000000202447825 */ /* 0x002fe200078e0254 */
[----:B------:R-:W-:-:S04]  /*3250*/  PRMT R73, RZ, 0x7610, R73 ;  /* 0x00007610ff497816 */ /* 0x000fc80000000049 */
[----:B------:R-:W2:Y:S04]  /*3260*/  @!P6 LDG.E.U16 R59, desc[UR16][R68.64] ;  /* 0x00000010443be981 */ /* 0x000ea8000c1e1500 */
[----:B------:R-:W3:Y:S04]  /*3270*/  @!P6 LDG.E.U16 R72, desc[UR16][R66.64] ;  /* 0x000000104248e981 */ /* 0x000ee8000c1e1500 */
[----:B------:R-:W4:Y:S04]  /*3280*/  @!P6 LDG.E.U16 R73, desc[UR16][R60.64] ;  /* 0x000000103c49e981 */ /* 0x000f28000c1e1500 */
[----:B------:R0:W-:Y:S04]  /*3290*/  STL.64 [R1+0x3d0], R60 ;  /* 0x0003d03c01007387 */ /* 0x0001e80000100a00 */
[----:B------:R1:W-:Y:S04]  /*32a0*/  STL.64 [R1+0x3c8], R66 ;  /* 0x0003c84201007387 */ /* 0x0003e80000100a00 */
[----:B0-----:R-:W4:Y:S01]  /*32b0*/  LDL.LU.64 R60, [R1+0x1300] ;  /* 0x00130000013c7983 */ /* 0x001f220000300a00 */
[----:B------:R-:W-:-:S03]  /*32c0*/  VIADD R2, R57, 0xfffffffd ;  /* 0xfffffffd39027836 */ /* 0x000fc60000000000 */
[----:B------:R-:W-:Y:S02]  /*32d0*/  STL.64 [R1+0x3c0], R68 ;  /* 0x0003c04401007387 */ /* 0x000fe40000100a00 */
[----:B------:R-:W-:Y:S02]  /*32e0*/  ISETP.GE.U32.AND P6, PT, R2, 0x7fffffbe, PT ;  /* 0x7fffffbe0200780c */ /* 0x000fe40003fc6070 */
[----:B-1----:R-:W4:Y:S01]  /*32f0*/  LDL.LU.64 R66, [R1+0x12f8] ;  /* 0x0012f80001427983 */ /* 0x002f220000300a00 */
[----:B------:R-:W-:-:S03]  /*3300*/  IMAD R2, R90, 0x21, RZ ;  /* 0x000000215a027824 */ /* 0x000fc600078e02ff */
[----:B------:R-:W-:Y:S01]  /*3310*/  STL.64 [R1+0x3b8], R64 ;  /* 0x0003b84001007387 */ /* 0x000fe20000100a00 */
[----:B------:R-:W-:-:S03]  /*3320*/  PRMT R70, RZ, 0x7610, R70 ;  /* 0x00007610ff467816 */ /* 0x000fc60000000046 */
[----:B------:R-:W-:Y:S01]  /*3330*/  STL [R1+0xbc], R58 ;  /* 0x0000bc3a01007387 */ /* 0x000fe20000100800 */
[----:B------:R-:W-:-:S03]  /*3340*/  PRMT R71, RZ, 0x7610, R71 ;  /* 0x00007610ff477816 */ /* 0x000fc60000000047 */
[----:B--2---:R0:W-:Y:S04]  /*3350*/  STL [R1+0xc0], R59 ;  /* 0x0000c03b01007387 */ /* 0x0041e80000100800 */
[----:B---3--:R-:W-:Y:S04]  /*3360*/  STL [R1+0xc4], R72 ;  /* 0x0000c44801007387 */ /* 0x008fe80000100800 */
[----:B----4-:R1:W-:Y:S01]  /*3370*/  STL [R1+0xc8], R73 ;  /* 0x0000c84901007387 */ /* 0x0103e20000100800 */
[----:B0-----:R-:W-:-:S05]  /*3380*/  IMAD.WIDE R58, R2, 0x2, R86 ;  /* 0x00000002023a7825 */ /* 0x001fca00078e0256 */
[----:B------:R-:W2:Y:S01]  /*3390*/  @!P5 LDG.E.U16 R71, desc[UR16][R58.64] ;  /* 0x000000103a47d981 */ /* 0x000ea2000c1e1500 */
[----:B-1----:R-:W-:-:S05]  /*33a0*/  IMAD.WIDE R72, R2, 0x2, R88 ;  /* 0x0000000202487825 */ /* 0x002fca00078e0258 */
[----:B------:R-:W3:Y:S01]  /*33b0*/  @!P5 LDG.E.U16 R70, desc[UR16][R72.64] ;  /* 0x000000104846d981 */ /* 0x000ee2000c1e1500 */
[----:B------:R-:W-:Y:S01]  /*33c0*/  PRMT R60, RZ, 0x7610, R60 ;  /* 0x00007610ff3c7816 */ /* 0x000fe2000000003c */
[----:B------:R-:W-:Y:S01]  /*33d0*/  IMAD.WIDE R64, R2, 0x2, R82 ;  /* 0x0000000202407825 */ /* 0x000fe200078e0252 */
[----:B------:R-:W-:-:S03]  /*33e0*/  PRMT R61, RZ, 0x7610, R61 ;  /* 0x00007610ff3d7816 */ /* 0x000fc6000000003d */
[----:B------:R-:W-:Y:S01]  /*33f0*/  IMAD.WIDE R68, R2, 0x2, R84 ;  /* 0x0000000202447825 */ /* 0x000fe200078e0254 */
[----:B------:R-:W4:Y:S04]  /*3400*/  @!P5 LDG.E.U16 R60, desc[UR16][R64.64] ;  /* 0x00000010403cd981 */ /* 0x000f28000c1e1500 */
[----:B------:R0:W4:Y:S01]  /*3410*/  @!P5 LDG.E.U16 R61, desc[UR16][R68.64] ;  /* 0x00000010443dd981 */ /* 0x000122000c1e1500 */
[----:B------:R-:W-:-:S03]  /*3420*/  VIADD R2, R57, 0xfffffff5 ;  /* 0xfffffff539027836 */ /* 0x000fc60000000000 */
[----:B------:R1:W-:Y:S02]  /*3430*/  STL.64 [R1+0x2f0], R58 ;  /* 0x0002f03a01007387 */ /* 0x0003e40000100a00 */
[----:B------:R-:W-:Y:S01]  /*3440*/  ISETP.GE.U32.AND P5, PT, R2, 0x7fffffb6, PT ;  /* 0x7fffffb60200780c */ /* 0x000fe20003fa6070 */
[----:B------:R-:W-:Y:S01]  /*3450*/  IMAD R2, R90, 0x29, RZ ;  /* 0x000000295a027824 */ /* 0x000fe200078e02ff */
[----:B------:R-:W-:Y:S01]  /*3460*/  STL.64 [R1+0x2e8], R72 ;  /* 0x0002e84801007387 */ /* 0x000fe20000100a00 */
[----:B------:R-:W-:Y:S02]  /*3470*/  PRMT R66, RZ, 0x7610, R66 ;  /* 0x00007610ff427816 */ /* 0x000fe40000000042 */
[----:B------:R-:W-:Y:S01]  /*3480*/  PRMT R67, RZ, 0x7610, R67 ;  /* 0x00007610ff437816 */ /* 0x000fe20000000043 */
[----:B-1----:R-:W4:Y:S04]  /*3490*/  LDL.LU.64 R58, [R1+0x12f0] ;  /* 0x0012f000013a7983 */ /* 0x002f280000300a00 */
[----:B------:R0:W-:Y:S04]  /*34a0*/  STL.64 [R1+0x2e0], R68 ;  /* 0x0002e04401007387 */ /* 0x0001e80000100a00 */
[----:B------:R-:W-:Y:S01]  /*34b0*/  STL.64 [R1+0x2d8], R64 ;  /* 0x0002d84001007387 */ /* 0x000fe20000100a00 */
[----:B0-----:R-:W-:-:S05]  /*34c0*/  IMAD.WIDE R68, R2, 0x2, R88 ;  /* 0x0000000202447825 */ /* 0x001fca00078e0258 */
[----:B------:R-:W4:Y:S04]  /*34d0*/  @!P0 LDG.E.U16 R66, desc[UR16][R68.64] ;  /* 0x0000001044428981 */ /* 0x000f28000c1e1500 */
[----:B---3--:R-:W-:Y:S04]  /*34e0*/  STL [R1+0xa4], R70 ;  /* 0x0000a44601007387 */ /* 0x008fe80000100800 */
[----:B--2---:R0:W-:Y:S02]  /*34f0*/  STL [R1+0xa8], R71 ;  /* 0x0000a84701007387 */ /* 0x0041e40000100800 */
[----:B0-----:R-:W-:-:S05]  /*3500*/  IMAD.WIDE R70, R2, 0x2, R86 ;  /* 0x0000000202467825 */ /* 0x001fca00078e0256 */
[----:B------:R-:W2:Y:S01]  /*3510*/  @!P0 LDG.E.U16 R67, desc[UR16][R70.64] ;  /* 0x0000001046438981 */ /* 0x000ea2000c1e1500 */
[----:B------:R-:W-:-:S03]  /*3520*/  PRMT R50, RZ, 0x7610, R50 ;  /* 0x00007610ff327816 */ /* 0x000fc60000000032 */
[----:B----4-:R-:W-:Y:S01]  /*3530*/  STL [R1+0x9c], R60 ;  /* 0x00009c3c01007387 */ /* 0x010fe20000100800 */
[----:B------:R-:W-:Y:S01]  /*3540*/  PRMT R51, RZ, 0x7610, R51 ;  /* 0x00007610ff337816 */ /* 0x000fe20000000033 */
[C---:B------:R-:W-:Y:S02]  /*3550*/  IMAD.WIDE R64, R2.reuse, 0x2, R84 ;  /* 0x0000000202407825 */ /* 0x040fe400078e0254 */
[----:B------:R0:W-:Y:S04]  /*3560*/  STL [R1+0xa0], R61 ;  /* 0x0000a03d01007387 */ /* 0x0001e80000100800 */
[----:B------:R1:W3:Y:S01]  /*3570*/  @!P0 LDG.E.U16 R51, desc[UR16][R64.64] ;  /* 0x0000001040338981 */ /* 0x0002e2000c1e1500 */
[----:B0-----:R-:W-:-:S05]  /*3580*/  IMAD.WIDE R60, R2, 0x2, R82 ;  /* 0x00000002023c7825 */ /* 0x001fca00078e0252 */
[----:B------:R0:W4:Y:S01]  /*3590*/  @!P0 LDG.E.U16 R50, desc[UR16][R60.64] ;  /* 0x000000103c328981 */ /* 0x000122000c1e1500 */
[----:B------:R-:W-:-:S03]  /*35a0*/  VIADD R2, R57, 0xffffffed ;  /* 0xffffffed39027836 */ /* 0x000fc60000000000 */
[----:B------:R-:W-:Y:S02]  /*35b0*/  STL.64 [R1+0x210], R70 ;  /* 0x0002104601007387 */ /* 0x000fe40000100a00 */
[----:B------:R-:W-:Y:S01]  /*35c0*/  ISETP.GE.U32.AND P0, PT, R2, 0x7fffffae, PT ;  /* 0x7fffffae0200780c */ /* 0x000fe20003f06070 */
[----:B------:R-:W-:Y:S01]  /*35d0*/  IMAD R2, R90, 0x31, RZ ;  /* 0x000000315a027824 */ /* 0x000fe200078e02ff */
[----:B------:R-:W-:Y:S01]  /*35e0*/  STL.64 [R1+0x208], R68 ;  /* 0x0002084401007387 */ /* 0x000fe20000100a00 */
[----:B------:R-:W-:-:S03]  /*35f0*/  PRMT R63, RZ, 0x7610, R63 ;  /* 0x00007610ff3f7816 */ /* 0x000fc6000000003f */
[----:B------:R1:W-:Y:S04]  /*3600*/  STL.64 [R1+0x200], R64 ;  /* 0x0002004001007387 */ /* 0x0003e80000100a00 */
[----:B------:R0:W-:Y:S04]  /*3610*/  STL.64 [R1+0x1f8], R60 ;  /* 0x0001f83c01007387 */ /* 0x0001e80000100a00 */
[----:B------:R-:W-:Y:S01]  /*3620*/  STL [R1+0x94], R66 ;  /* 0x0000944201007387 */ /* 0x000fe20000100800 */
[----:B------:R-:W-:Y:S01]  /*3630*/  PRMT R62, RZ, 0x7610, R62 ;  /* 0x00007610ff3e7816 */ /* 0x000fe2000000003e */
[----:B-1----:R-:W-:Y:S01]  /*3640*/  IMAD.WIDE R64, R2, 0x2, R88 ;  /* 0x0000000202407825 */ /* 0x002fe200078e0258 */
[----:B------:R-:W-:-:S03]  /*3650*/  PRMT R59, RZ, 0x7610, R59 ;  /* 0x00007610ff3b7816 */ /* 0x000fc6000000003b */
[C---:B0-----:R-:W-:Y:S01]  /*3660*/  IMAD.WIDE R60, R2.reuse, 0x2, R84 ;  /* 0x00000002023c7825 */ /* 0x041fe200078e0254 */
[----:B------:R-:W3:Y:S04]  /*3670*/  @!P4 LDG.E.U16 R62, desc[UR16][R64.64] ;  /* 0x00000010403ec981 */ /* 0x000ee8000c1e1500 */
[----:B------:R-:W3:Y:S04]  /*3680*/  @!P4 LDG.E.U16 R59, desc[UR16][R60.64] ;  /* 0x000000103c3bc981 */ /* 0x000ee8000c1e1500 */
[----:B--2---:R0:W-:Y:S02]  /*3690*/  STL [R1+0x98], R67 ;  /* 0x0000984301007387 */ /* 0x0041e40000100800 */
[----:B0-----:R-:W-:-:S05]  /*36a0*/  IMAD.WIDE R66, R2, 0x2, R86 ;  /* 0x0000000202427825 */ /* 0x001fca00078e0256 */
[----:B------:R0:W2:Y:S04]  /*36b0*/  @!P4 LDG.E.U16 R63, desc[UR16][R66.64] ;  /* 0x00000010423fc981 */ /* 0x0000a8000c1e1500 */
[----:B----4-:R-:W-:Y:S04]  /*36c0*/  STL [R1+0x8c], R50 ;  /* 0x00008c3201007387 */ /* 0x010fe80000100800 */
[----:B---3--:R1:W-:Y:S04]  /*36d0*/  STL [R1+0x90], R51 ;  /* 0x0000903301007387 */ /* 0x0083e80000100800 */
[----:B------:R0:W-:Y:S01]  /*36e0*/  STL.64 [R1+0x130], R66 ;  /* 0x0001304201007387 */ /* 0x0001e20000100a00 */
[----:B-1----:R-:W-:-:S04]  /*36f0*/  IMAD.WIDE R50, R2, 0x2, R82 ;  /* 0x0000000202327825 */ /* 0x002fc800078e0252 */
[----:B0-----:R-:W-:Y:S01]  /*3700*/  IMAD R66, R90, 0x39, RZ ;  /* 0x000000395a427824 */ /* 0x001fe200078e02ff */
[----:B------:R0:W-:Y:S03]  /*3710*/  STL.64 [R1+0x128], R64 ;  /* 0x0001284001007387 */ /* 0x0001e60000100a00 */
[C---:B------:R-:W-:Y:S01]  /*3720*/  IMAD.WIDE R72, R66.reuse, 0x2, R86 ;  /* 0x0000000242487825 */ /* 0x040fe200078e0256 */
[----:B------:R1:W-:Y:S04]  /*3730*/  STL.64 [R1+0x120], R60 ;  /* 0x0001203c01007387 */ /* 0x0003e80000100a00 */
[----:B------:R3:W-:Y:S01]  /*3740*/  STL.64 [R1+0x118], R50 ;  /* 0x0001183201007387 */ /* 0x0007e20000100a00 */
[----:B------:R-:W-:-:S03]  /*3750*/  IMAD.WIDE R70, R66, 0x2, R88 ;  /* 0x0000000242467825 */ /* 0x000fc600078e0258 */
[----:B------:R-:W-:Y:S04]  /*3760*/  STL [R1+0xf20], R72 ;  /* 0x000f204801007387 */ /* 0x000fe80000100800 */
[----:B------:R-:W-:Y:S04]  /*3770*/  STL [R1+0xfe8], R72 ;  /* 0x000fe84801007387 */ /* 0x000fe80000100800 */
[----:B------:R-:W-:Y:S01]  /*3780*/  STL [R1+0x1104], R72 ;  /* 0x0011044801007387 */ /* 0x000fe20000100800 */
[----:B------:R-:W-:-:S03]  /*3790*/  PRMT R81, RZ, 0x7610, R81 ;  /* 0x00007610ff517816 */ /* 0x000fc60000000051 */
[----:B------:R-:W-:Y:S04]  /*37a0*/  STL [R1+0xf1c], R73 ;  /* 0x000f1c4901007387 */ /* 0x000fe80000100800 */
[----:B------:R-:W-:Y:S01]  /*37b0*/  STL [R1+0xfdc], R73 ;  /* 0x000fdc4901007387 */ /* 0x000fe20000100800 */
[----:B------:R-:W-:-:S03]  /*37c0*/  VIADD R2, R57, 0xffffffe5 ;  /* 0xffffffe539027836 */ /* 0x000fc60000000000 */
[----:B------:R-:W-:Y:S01]  /*37d0*/  STL [R1+0x1108], R73 ;  /* 0x0011084901007387 */ /* 0x000fe20000100800 */
[----:B------:R-:W-:-:S03]  /*37e0*/  IMAD.WIDE R68, R66, 0x2, R84 ;  /* 0x0000000242447825 */ /* 0x000fc600078e0254 */
[----:B------:R-:W-:Y:S04]  /*37f0*/  STL [R1+0xf28], R70 ;  /* 0x000f284601007387 */ /* 0x000fe80000100800 */
[----:B------:R-:W-:Y:S04]  /*3800*/  STL [R1+0x1000], R70 ;  /* 0x0010004601007387 */ /* 0x000fe80000100800 */
[----:B------:R-:W-:Y:S01]  /*3810*/  STL [R1+0x110c], R70 ;  /* 0x00110c4601007387 */ /* 0x000fe20000100800 */
[----:B------:R-:W-:-:S03]  /*3820*/  PRMT R91, RZ, 0x7610, R91 ;  /* 0x00007610ff5b7816 */ /* 0x000fc6000000005b */
[----:B------:R-:W-:Y:S01]  /*3830*/  STL [R1+0xf24], R71 ;  /* 0x000f244701007387 */ /* 0x000fe20000100800 */
[----:B------:R-:W-:-:S03]  /*3840*/  PRMT R3, RZ, 0x7610, R3 ;  /* 0x00007610ff037816 */ /* 0x000fc60000000003 */
[----:B------:R-:W-:Y:S01]  /*3850*/  STL [R1+0xff4], R71 ;  /* 0x000ff44701007387 */ /* 0x000fe20000100800 */
[----:B------:R-:W-:Y:S01]  /*3860*/  PRMT R0, RZ, 0x7610, R0 ;  /* 0x00007610ff007816 */ /* 0x000fe20000000000 */
[----:B------:R-:W-:Y:S01]  /*3870*/  IMAD.WIDE R66, R66, 0x2, R82 ;  /* 0x0000000242427825 */ /* 0x000fe200078e0252 */
[----:B------:R-:W-:Y:S01]  /*3880*/  PRMT R93, RZ, 0x7610, R93 ;  /* 0x00007610ff5d7816 */ /* 0x000fe2000000005d */
[----:B------:R-:W-:Y:S04]  /*3890*/  STL [R1+0x1110], R71 ;  /* 0x0011104701007387 */ /* 0x000fe80000100800 */
[----:B------:R3:W4:Y:S01]  /*38a0*/  @!P4 LDG.E.U16 R81, desc[UR16][R50.64] ;  /* 0x000000103251c981 */ /* 0x000722000c1e1500 */
[----:B------:R-:W-:Y:S01]  /*38b0*/  ISETP.GE.U32.AND P4, PT, R2, 0x7fffffa6, PT ;  /* 0x7fffffa60200780c */ /* 0x000fe20003f86070 */
[----:B------:R-:W-:Y:S01]  /*38c0*/  VIADD R2, R57, 0xffffffdd ;  /* 0xffffffdd39027836 */ /* 0x000fe20000000000 */
[----:B------:R-:W-:Y:S01]  /*38d0*/  PRMT R92, RZ, 0x7610, R92 ;  /* 0x00007610ff5c7816 */ /* 0x000fe2000000005c */
[----:B------:R-:W4:Y:S01]  /*38e0*/  @!P3 LDG.E.U16 R91, desc[UR16][R72.64] ;  /* 0x00000010485bb981 */ /* 0x000f22000c1e1500 */
[----:B------:R-:W-:Y:S01]  /*38f0*/  PRMT R19, RZ, 0x7610, R19 ;  /* 0x00007610ff137816 */ /* 0x000fe20000000013 */
[C---:B0-----:R-:W-:Y:S01]  /*3900*/  IMAD.WIDE R64, R90.reuse, 0x2, R86 ;  /* 0x000000025a407825 */ /* 0x041fe200078e0256 */
[----:B------:R-:W-:Y:S01]  /*3910*/  PRMT R18, RZ, 0x7610, R18 ;  /* 0x00007610ff127816 */ /* 0x000fe20000000012 */
[----:B------:R-:W4:Y:S01]  /*3920*/  @!P3 LDG.E.U16 R3, desc[UR16][R70.64] ;  /* 0x000000104603b981 */ /* 0x000f22000c1e1500 */
[----:B------:R-:W-:Y:S01]  /*3930*/  PRMT R5, RZ, 0x7610, R5 ;  /* 0x00007610ff057816 */ /* 0x000fe20000000005 */
[----:B-1----:R-:W-:-:S02]  /*3940*/  IMAD.WIDE R60, R90, 0x2, R84 ;  /* 0x000000025a3c7825 */ /* 0x002fc400078e0254 */
[----:B------:R-:W4:Y:S02]  /*3950*/  @!P3 LDG.E.U16 R0, desc[UR16][R68.64] ;  /* 0x000000104400b981 */ /* 0x000f24000c1e1500 */
[----:B---3--:R-:W-:Y:S02]  /*3960*/  IMAD.WIDE R50, R90, 0x2, R82 ;  /* 0x000000025a327825 */ /* 0x008fe400078e0252 */
[----:B------:R-:W3:Y:S01]  /*3970*/  @!P3 LDG.E.U16 R93, desc[UR16][R66.64] ;  /* 0x00000010425db981 */ /* 0x000ee2000c1e1500 */
[----:B------:R-:W-:Y:S01]  /*3980*/  ISETP.GE.U32.AND P3, PT, R2, 0x7fffff9e, PT ;  /* 0x7fffff9e0200780c */ /* 0x000fe20003f66070 */
[----:B------:R-:W-:Y:S02]  /*3990*/  VIADD R2, R57, 0xffffffd5 ;  /* 0xffffffd539027836 */ /* 0x000fe40000000000 */
[----:B------:R0:W3:Y:S04]  /*39a0*/  @!P2 LDG.E.U16 R92, desc[UR16][R64.64] ;  /* 0x00000010405ca981 */ /* 0x0000e8000c1e1500 */
[----:B------:R-:W3:Y:S04]  /*39b0*/  @!P2 LDG.E.U16 R18, desc[UR16][R60.64] ;  /* 0x000000103c12a981 */ /* 0x000ee8000c1e1500 */
[----:B------:R-:W3:Y:S01]  /*39c0*/  @!P2 LDG.E.U16 R5, desc[UR16][R50.64] ;  /* 0x000000103205a981 */ /* 0x000ee2000c1e1500 */
[----:B------:R-:W-:-:S02]  /*39d0*/  PRMT R17, RZ, 0x7610, R17 ;  /* 0x00007610ff117816 */ /* 0x000fc40000000011 */
[----:B------:R-:W-:Y:S02]  /*39e0*/  PRMT R16, RZ, 0x7610, R16 ;  /* 0x00007610ff107816 */ /* 0x000fe40000000010 */
[----:B------:R-:W-:Y:S02]  /*39f0*/  PRMT R15, RZ, 0x7610, R15 ;  /* 0x00007610ff0f7816 */ /* 0x000fe4000000000f */
[----:B------:R-:W-:Y:S02]  /*3a00*/  PRMT R14, RZ, 0x7610, R14 ;  /* 0x00007610ff0e7816 */ /* 0x000fe4000000000e */
[----:B------:R-:W-:Y:S02]  /*3a10*/  PRMT R13, RZ, 0x7610, R13 ;  /* 0x00007610ff0d7816 */ /* 0x000fe4000000000d */
[----:B------:R-:W-:Y:S02]  /*3a20*/  PRMT R12, RZ, 0x7610, R12 ;  /* 0x00007610ff0c7816 */ /* 0x000fe4000000000c */
[----:B------:R-:W-:-:S02]  /*3a30*/  PRMT R11, RZ, 0x7610, R11 ;  /* 0x00007610ff0b7816 */ /* 0x000fc4000000000b */
[----:B------:R-:W-:Y:S02]  /*3a40*/  PRMT R10, RZ, 0x7610, R10 ;  /* 0x00007610ff0a7816 */ /* 0x000fe4000000000a */
[----:B------:R-:W-:Y:S02]  /*3a50*/  PRMT R9, RZ, 0x7610, R9 ;  /* 0x00007610ff097816 */ /* 0x000fe40000000009 */
[----:B------:R-:W-:Y:S01]  /*3a60*/  PRMT R58, RZ, 0x7610, R58 ;  /* 0x00007610ff3a7816 */ /* 0x000fe2000000003a */
[----:B--2---:R-:W-:Y:S04]  /*3a70*/  STL [R1+0x88], R63 ;  /* 0x0000883f01007387 */ /* 0x004fe80000100800 */
[----:B------:R-:W-:Y:S04]  /*3a80*/  STL [R1+0xf30], R68 ;  /* 0x000f304401007387 */ /* 0x000fe80000100800 */
[----:B------:R-:W-:Y:S04]  /*3a90*/  STL [R1+0x1018], R68 ;  /* 0x0010184401007387 */ /* 0x000fe80000100800 */
[----:B------:R1:W-:Y:S04]  /*3aa0*/  STL [R1+0x24], R62 ;  /* 0x0000243e01007387 */ /* 0x0003e80000100800 */
        /* <DEDUP_REMOVED lines=10> */
[----:B------:R1:W2:Y:S01]  /*3b50*/  @!P2 LDG.E.U16 R19, desc[UR16][R62.64] ;  /* 0x000000103e13a981 */ /* 0x0002a2000c1e1500 */
[----:B------:R-:W-:Y:S01]  /*3b60*/  ISETP.GE.U32.AND P2, PT, R2, 0x7fffff96, PT ;  /* 0x7fffff960200780c */ /* 0x000fe20003f46070 */
[----:B------:R-:W-:-:S02]  /*3b70*/  IMAD.SHL.U32 R2, R90, 0x2, RZ ;  /* 0x000000025a027824 */ /* 0x000fc400078e00ff */
[----:B------:R-:W-:Y:S04]  /*3b80*/  STL [R1+0x111c], R67 ;  /* 0x00111c4301007387 */ /* 0x000fe80000100800 */
[----:B------:R0:W-:Y:S04]  /*3b90*/  STL.64 [R1+0x6a0], R64 ;  /* 0x0006a04001007387 */ /* 0x0001e80000100a00 */
[----:B------:R1:W-:Y:S04]  /*3ba0*/  STL.64 [R1+0x698], R62 ;  /* 0x0006983e01007387 */ /* 0x0003e80000100a00 */
[----:B------:R1:W-:Y:S04]  /*3bb0*/  STL.64 [R1+0x690], R60 ;  /* 0x0006903c01007387 */ /* 0x0003e80000100a00 */
[----:B------:R1:W-:Y:S01]  /*3bc0*/  STL.64 [R1+0x688], R50 ;  /* 0x0006883201007387 */ /* 0x0003e20000100a00 */
[----:B0-----:R-:W-:-:S04]  /*3bd0*/  IMAD.WIDE R64, R2, 0x2, R86 ;  /* 0x0000000202407825 */ /* 0x001fc800078e0256 */
[C---:B-1----:R-:W-:Y:S01]  /*3be0*/  IMAD.WIDE R62, R2.reuse, 0x2, R88 ;  /* 0x00000002023e7825 */ /* 0x042fe200078e0258 */
[----:B------:R0:W2:Y:S03]  /*3bf0*/  @!P6 LDG.E.U16 R17, desc[UR16][R64.64] ;  /* 0x000000104011e981 */ /* 0x0000a6000c1e1500 */
[C---:B------:R-:W-:Y:S01]  /*3c00*/  IMAD.WIDE R60, R2.reuse, 0x2, R84 ;  /* 0x00000002023c7825 */ /* 0x040fe200078e0254 */
[----:B------:R1:W2:Y:S03]  /*3c10*/  @!P6 LDG.E.U16 R16, desc[UR16][R62.64] ;  /* 0x000000103e10e981 */ /* 0x0002a6000c1e1500 */
[----:B------:R-:W-:Y:S01]  /*3c20*/  IMAD.WIDE R50, R2, 0x2, R82 ;  /* 0x0000000202327825 */ /* 0x000fe200078e0252 */
[----:B------:R0:W2:Y:S03]  /*3c30*/  @!P6 LDG.E.U16 R15, desc[UR16][R60.64] ;  /* 0x000000103c0fe981 */ /* 0x0000a6000c1e1500 */
[----:B------:R-:W-:Y:S01]  /*3c40*/  VIADD R2, R57, 0xffffffcd ;  /* 0xffffffcd39027836 */ /* 0x000fe20000000000 */
[----:B------:R0:W2:Y:S04]  /*3c50*/  @!P6 LDG.E.U16 R14, desc[UR16][R50.64] ;  /* 0x00000010320ee981 */ /* 0x0000a8000c1e1500 */
[----:B------:R-:W-:Y:S01]  /*3c60*/  ISETP.GE.U32.AND P6, PT, R2, 0x7fffff8e, PT ;  /* 0x7fffff8e0200780c */ /* 0x000fe20003fc6070 */
[----:B------:R0:W-:Y:S01]  /*3c70*/  STL.64 [R1+0x680], R64 ;  /* 0x0006804001007387 */ /* 0x0001e20000100a00 */
[----:B------:R-:W-:-:S03]  /*3c80*/  IMAD R2, R90, 0xa, RZ ;  /* 0x0000000a5a027824 */ /* 0x000fc600078e02ff */
[----:B------:R1:W-:Y:S04]  /*3c90*/  STL.64 [R1+0x678], R62 ;  /* 0x0006783e01007387 */ /* 0x0003e80000100a00 */
[----:B------:R3:W-:Y:S04]  /*3ca0*/  STL.64 [R1+0x670], R60 ;  /* 0x0006703c01007387 */ /* 0x0007e80000100a00 */
[----:B------:R4:W-:Y:S01]  /*3cb0*/  STL.64 [R1+0x668], R50 ;  /* 0x0006683201007387 */ /* 0x0009e20000100a00 */
[----:B0-----:R-:W-:-:S04]  /*3cc0*/  IMAD.WIDE R64, R2, 0x2, R86 ;  /* 0x0000000202407825 */ /* 0x001fc800078e0256 */
[C---:B-1----:R-:W-:Y:S01]  /*3cd0*/  IMAD.WIDE R62, R2.reuse, 0x2, R88 ;  /* 0x00000002023e7825 */ /* 0x042fe200078e0258 */
[----:B------:R0:W2:Y:S03]  /*3ce0*/  @!P5 LDG.E.U16 R13, desc[UR16][R64.64] ;  /* 0x00000010400dd981 */ /* 0x0000a6000c1e1500 */
[C---:B---3--:R-:W-:Y:S01]  /*3cf0*/  IMAD.WIDE R60, R2.reuse, 0x2, R84 ;  /* 0x00000002023c7825 */ /* 0x048fe200078e0254 */
[----:B------:R-:W3:Y:S03]  /*3d00*/  @!P5 LDG.E.U16 R12, desc[UR16][R62.64] ;  /* 0x000000103e0cd981 */ /* 0x000ee6000c1e1500 */
[----:B----4-:R-:W-:Y:S01]  /*3d10*/  IMAD.WIDE R50, R2, 0x2, R82 ;  /* 0x0000000202327825 */ /* 0x010fe200078e0252 */
[----:B------:R1:W4:Y:S03]  /*3d20*/  @!P5 LDG.E.U16 R11, desc[UR16][R60.64] ;  /* 0x000000103c0bd981 */ /* 0x000326000c1e1500 */
[----:B------:R-:W-:Y:S01]  /*3d30*/  VIADD R2, R57, 0xffffffc5 ;  /* 0xffffffc539027836 */ /* 0x000fe20000000000 */
[----:B------:R0:W2:Y:S04]  /*3d40*/  @!P5 LDG.E.U16 R10, desc[UR16][R50.64] ;  /* 0x00000010320ad981 */ /* 0x0000a8000c1e1500 */
[----:B------:R-:W-:Y:S01]  /*3d50*/  ISETP.GE.U32.AND P5, PT, R2, 0x7fffff86, PT ;  /* 0x7fffff860200780c */ /* 0x000fe20003fa6070 */
[----:B------:R0:W-:Y:S01]  /*3d60*/  STL.64 [R1+0x580], R64 ;  /* 0x0005804001007387 */ /* 0x0001e20000100a00 */
[----:B------:R-:W-:-:S03]  /*3d70*/  IMAD R2, R90, 0x12, RZ ;  /* 0x000000125a027824 */ /* 0x000fc600078e02ff */
[----:B------:R-:W-:Y:S04]  /*3d80*/  STL.64 [R1+0x578], R62 ;  /* 0x0005783e01007387 */ /* 0x000fe80000100a00 */
[----:B------:R1:W-:Y:S04]  /*3d90*/  STL.64 [R1+0x570], R60 ;  /* 0x0005703c01007387 */ /* 0x0003e80000100a00 */
[----:B------:R1:W-:Y:S01]  /*3da0*/  STL.64 [R1+0x568], R50 ;  /* 0x0005683201007387 */ /* 0x0003e20000100a00 */
[----:B0-----:R-:W-:-:S04]  /*3db0*/  IMAD.WIDE R64, R2, 0x2, R88 ;  /* 0x0000000202407825 */ /* 0x001fc800078e0258 */
[----:B-1----:R-:W-:-:S04]  /*3dc0*/  IMAD.WIDE R60, R2, 0x2, R82 ;  /* 0x00000002023c7825 */ /* 0x002fc800078e0252 */
[C---:B------:R-:W-:Y:S01]  /*3dd0*/  IMAD.WIDE R50, R2.reuse, 0x2, R86 ;  /* 0x0000000202327825 */ /* 0x040fe200078e0256 */
[----:B------:R-:W2:Y:S04]  /*3de0*/  @!P0 LDG.E.U16 R58, desc[UR16][R60.64] ;  /* 0x000000103c3a8981 */ /* 0x000ea8000c1e1500 */
[----:B------:R0:W-:Y:S04]  /*3df0*/  STL.64 [R1+0x490], R50 ;  /* 0x0004903201007387 */ /* 0x0001e80000100a00 */
[----:B------:R1:W-:Y:S04]  /*3e00*/  STL.64 [R1+0x488], R64 ;  /* 0x0004884001007387 */ /* 0x0003e80000100a00 */
[----:B------:R-:W3:Y:S04]  /*3e10*/  @!P0 LDG.E.U16 R9, desc[UR16][R50.64] ;  /* 0x0000001032098981 */ /* 0x000ee8000c1e1500 */
[----:B0-----:R-:W3:Y:S01]  /*3e20*/  LDL.LU.64 R50, [R1+0x12e8] ;  /* 0x0012e80001327983 */ /* 0x001ee20000300a00 */
[----:B------:R-:W-:Y:S01]  /*3e30*/  PRMT R8, RZ, 0x7610, R8 ;  /* 0x00007610ff087816 */ /* 0x000fe20000000008 */
[----:B------:R-:W-:Y:S01]  /*3e40*/  IMAD.WIDE R62, R2, 0x2, R84 ;  /* 0x00000002023e7825 */ /* 0x000fe200078e0254 */
[----:B------:R-:W-:-:S03]  /*3e50*/  PRMT R7, RZ, 0x7610, R7 ;  /* 0x00007610ff077816 */ /* 0x000fc60000000007 */
[----:B------:R-:W-:Y:S01]  /*3e60*/  VIADD R2, R57, 0xfffffffc ;  /* 0xfffffffc39027836 */ /* 0x000fe20000000000 */
[----:B------:R1:W4:Y:S04]  /*3e70*/  @!P0 LDG.E.U16 R8, desc[UR16][R64.64] ;  /* 0x0000001040088981 */ /* 0x000328000c1e1500 */
[----:B------:R0:W4:Y:S01]  /*3e80*/  @!P0 LDG.E.U16 R7, desc[UR16][R62.64] ;  /* 0x000000103e078981 */ /* 0x000122000c1e1500 */
[----:B------:R-:W-:Y:S01]  /*3e90*/  ISETP.GE.U32.AND P0, PT, R2, 0x7fffffbd, PT ;  /* 0x7fffffbd0200780c */ /* 0x000fe20003f06070 */
[----:B------:R-:W-:Y:S02]  /*3ea0*/  IMAD R2, R90, 0x1a, RZ ;  /* 0x0000001a5a027824 */ /* 0x000fe400078e02ff */
[----:B------:R0:W-:Y:S01]  /*3eb0*/  STL.64 [R1+0x480], R62 ;  /* 0x0004803e01007387 */ /* 0x0001e20000100a00 */
[----:B------:R-:W-:Y:S01]  /*3ec0*/  PRMT R80, RZ, 0x7610, R80 ;  /* 0x00007610ff507816 */ /* 0x000fe20000000050 */
[----:B-1----:R-:W-:-:S02]  /*3ed0*/  IMAD.WIDE R64, R2, 0x2, R86 ;  /* 0x0000000202407825 */ /* 0x002fc400078e0256 */
[----:B------:R1:W-:Y:S04]  /*3ee0*/  STL.64 [R1+0x478], R60 ;  /* 0x0004783c01007387 */ /* 0x0003e80000100a00 */
[----:B------:R-:W4:Y:S01]  /*3ef0*/  @!P4 LDG.E.U16 R80, desc[UR16][R64.64] ;  /* 0x000000104050c981 */ /* 0x000f22000c1e1500 */
[----:B0-----:R-:W-:-:S04]  /*3f00*/  IMAD.WIDE R62, R2, 0x2, R88 ;  /* 0x00000002023e7825 */ /* 0x001fc800078e0258 */
[C---:B-1----:R-:W-:Y:S01]  /*3f10*/  IMAD.WIDE R60, R2.reuse, 0x2, R84 ;  /* 0x00000002023c7825 */ /* 0x042fe200078e0254 */
[----:B--2---:R0:W-:Y:S04]  /*3f20*/  STL [R1+0x4e8], R58 ;  /* 0x0004e83a01007387 */ /* 0x0041e80000100800 */
[----:B------:R1:W-:Y:S01]  /*3f30*/  STL.64 [R1+0x3b0], R64 ;  /* 0x0003b04001007387 */ /* 0x0003e20000100a00 */
[----:B0-----:R-:W-:-:S03]  /*3f40*/  IMAD.WIDE R58, R2, 0x2, R82 ;  /* 0x00000002023a7825 */ /* 0x001fc600078e0252 */
[----:B------:R-:W-:Y:S04]  /*3f50*/  STL.64 [R1+0x3a8], R62 ;  /* 0x0003a83e01007387 */ /* 0x000fe80000100a00 */
[----:B-1----:R-:W2:Y:S01]  /*3f60*/  LDL.LU.64 R64, [R1+0x12e0] ;  /* 0x0012e00001407983 */ /* 0x002ea20000300a00 */
[----:B---3--:R-:W-:Y:S02]  /*3f70*/  PRMT R50, RZ, 0x7610, R50 ;  /* 0x00007610ff327816 */ /* 0x008fe40000000032 */
[----:B------:R-:W-:-:S04]  /*3f80*/  PRMT R51, RZ, 0x7610, R51 ;  /* 0x00007610ff337816 */ /* 0x000fc80000000033 */
[----:B------:R-:W3:Y:S04]  /*3f90*/  @!P4 LDG.E.U16 R50, desc[UR16][R58.64] ;  /* 0x000000103a32c981 */ /* 0x000ee8000c1e1500 */
[----:B------:R0:W4:Y:S01]  /*3fa0*/  @!P4 LDG.E.U16 R51, desc[UR16][R60.64] ;  /* 0x000000103c33c981 */ /* 0x000122000c1e1500 */
[----:B------:R-:W-:Y:S01]  /*3fb0*/  PRMT R6, RZ, 0x7610, R6 ;  /* 0x00007610ff067816 */ /* 0x000fe20000000006 */
[----:B------:R-:W-:Y:S02]  /*3fc0*/  VIADD R2, R57, 0xfffffff4 ;  /* 0xfffffff439027836 */ /* 0x000fe40000000000 */
[----:B------:R0:W-:Y:S04]  /*3fd0*/  STL.64 [R1+0x3a0], R60 ;  /* 0x0003a03c01007387 */ /* 0x0001e80000100a00 */
[----:B------:R1:W4:Y:S01]  /*3fe0*/  @!P4 LDG.E.U16 R6, desc[UR16][R62.64] ;  /* 0x000000103e06c981 */ /* 0x000322000c1e1500 */
[----:B------:R-:W-:Y:S01]  /*3ff0*/  ISETP.GE.U32.AND P4, PT, R2, 0x7fffffb5, PT ;  /* 0x7fffffb50200780c */ /* 0x000fe20003f86070 */
[----:B------:R-:W-:-:S02]  /*4000*/  IMAD R2, R90, 0x22, RZ ;  /* 0x000000225a027824 */ /* 0x000fc400078e02ff */
[----:B------:R1:W-:Y:S01]  /*4010*/  STL.64 [R1+0x398], R58 ;  /* 0x0003983a01007387 */ /* 0x0003e20000100a00 */
[----:B------:R-:W-:Y:S02]  /*4020*/  PRMT R54, RZ, 0x7610, R54 ;  /* 0x00007610ff367816 */ /* 0x000fe40000000036 */
[----:B------:R-:W-:Y:S01]  /*4030*/  PRMT R55, RZ, 0x7610, R55 ;  /* 0x00007610ff377816 */ /* 0x000fe20000000037 */
[----:B0-----:R-:W-:-:S04]  /*4040*/  IMAD.WIDE R60, R2, 0x2, R84 ;  /* 0x00000002023c7825 */ /* 0x001fc800078e0254 */
[C---:B-1----:R-:W-:Y:S01]  /*4050*/  IMAD.WIDE R62, R2.reuse, 0x2, R88 ;  /* 0x00000002023e7825 */ /* 0x042fe200078e0258 */
[----:B------:R-:W4:Y:S03]  /*4060*/  @!P3 LDG.E.U16 R55, desc[UR16][R60.64] ;  /* 0x000000103c37b981 */ /* 0x000f26000c1e1500 */
[----:B------:R-:W-:-:S05]  /*4070*/  IMAD.WIDE R58, R2, 0x2, R82 ;  /* 0x00000002023a7825 */ /* 0x000fca00078e0252 */
[----:B------:R-:W4:Y:S01]  /*4080*/  @!P3 LDG.E.U16 R54, desc[UR16][R58.64] ;  /* 0x000000103a36b981 */ /* 0x000f22000c1e1500 */
[----:B--2---:R-:W-:Y:S02]  /*4090*/  PRMT R65, RZ, 0x7610, R65 ;  /* 0x00007610ff417816 */ /* 0x004fe40000000041 */
[----:B------:R-:W-:-:S06]  /*40a0*/  PRMT R64, RZ, 0x7610, R64 ;  /* 0x00007610ff407816 */ /* 0x000fcc0000000040 */
[----:B------:R-:W2:Y:S04]  /*40b0*/  @!P3 LDG.E.U16 R64, desc[UR16][R62.64] ;  /* 0x000000103e40b981 */ /* 0x000ea8000c1e1500 */
[----:B---3--:R-:W-:Y:S04]  /*40c0*/  STL [R1+0x4d8], R50 ;  /* 0x0004d83201007387 */ /* 0x008fe80000100800 */
[----:B----4-:R0:W-:Y:S02]  /*40d0*/  STL [R1+0x4dc], R51 ;  /* 0x0004dc3301007387 */ /* 0x0101e40000100800 */
[----:B0-----:R-:W-:-:S05]  /*40e0*/  IMAD.WIDE R50, R2, 0x2, R86 ;  /* 0x0000000202327825 */ /* 0x001fca00078e0256 */
[----:B------:R0:W-:Y:S04]  /*40f0*/  STL.64 [R1+0x2d0], R50 ;  /* 0x0002d03201007387 */ /* 0x0001e80000100a00 */
[----:B------:R1:W-:Y:S04]  /*4100*/  STL.64 [R1+0x2c8], R62 ;  /* 0x0002c83e01007387 */ /* 0x0003e80000100a00 */
[----:B------:R-:W3:Y:S04]  /*4110*/  @!P3 LDG.E.U16 R65, desc[UR16][R50.64] ;  /* 0x000000103241b981 */ /* 0x000ee8000c1e1500 */
[----:B0-----:R-:W4:Y:S04]  /*4120*/  LDL.LU.64 R50, [R1+0x12d8] ;  /* 0x0012d80001327983 */ /* 0x001f280000300a00 */
[----:B------:R0:W-:Y:S04]  /*4130*/  STL.64 [R1+0x2c0], R60 ;  /* 0x0002c03c01007387 */ /* 0x0001e80000100a00 */
[----:B-1----:R-:W4:Y:S01]  /*4140*/  LDL.LU.64 R62, [R1+0x12d0] ;  /* 0x0012d000013e7983 */ /* 0x002f220000300a00 */
[----:B------:R-:W-:-:S03]  /*4150*/  VIADD R2, R57, 0xffffffec ;  /* 0xffffffec39027836 */ /* 0x000fc60000000000 */
[----:B------:R1:W-:Y:S02]  /*4160*/  STL.64 [R1+0x2b8], R58 ;  /* 0x0002b83a01007387 */ /* 0x0003e40000100a00 */
[----:B------:R-:W-:Y:S01]  /*4170*/  ISETP.GE.U32.AND P3, PT, R2, 0x7fffffad, PT ;  /* 0x7fffffad0200780c */ /* 0x000fe20003f66070 */
[----:B------:R-:W-:Y:S01]  /*4180*/  IMAD R2, R90, 0x2a, RZ ;  /* 0x0000002a5a027824 */ /* 0x000fe200078e02ff */
[----:B------:R-:W-:Y:S04]  /*4190*/  STL [R1+0x4e4], R80 ;  /* 0x0004e45001007387 */ /* 0x000fe80000100800 */
[----:B------:R-:W-:Y:S04]  /*41a0*/  STL [R1+0x408], R54 ;  /* 0x0004083601007387 */ /* 0x000fe80000100800 */
[----:B------:R1:W-:Y:S01]  /*41b0*/  STL [R1+0x40c], R55 ;  /* 0x00040c3701007387 */ /* 0x0003e20000100800 */
[----:B0-----:R-:W-:-:S04]  /*41c0*/  IMAD.WIDE R60, R2, 0x2, R84 ;  /* 0x00000002023c7825 */ /* 0x001fc800078e0254 */
[----:B-1----:R-:W-:-:S04]  /*41d0*/  IMAD.WIDE R58, R2, 0x2, R82 ;  /* 0x00000002023a7825 */ /* 0x002fc800078e0252 */
[C---:B------:R-:W-:Y:S01]  /*41e0*/  IMAD.WIDE R54, R2.reuse, 0x2, R86 ;  /* 0x0000000202367825 */ /* 0x040fe200078e0256 */
[----:B--2---:R-:W-:Y:S04]  /*41f0*/  STL [R1+0x410], R64 ;  /* 0x0004104001007387 */ /* 0x004fe80000100800 */
[----:B---3--:R0:W-:Y:S04]  /*4200*/  STL [R1+0x414], R65 ;  /* 0x0004144101007387 */ /* 0x0081e80000100800 */
[----:B------:R1:W-:Y:S01]  /*4210*/  STL.64 [R1+0x1f0], R54 ;  /* 0x0001f03601007387 */ /* 0x0003e20000100a00 */
[----:B0-----:R-:W-:Y:S01]  /*4220*/  IMAD.WIDE R64, R2, 0x2, R88 ;  /* 0x0000000202407825 */ /* 0x001fe200078e0258 */
[----:B----4-:R-:W-:-:S02]  /*4230*/  PRMT R50, RZ, 0x7610, R50 ;  /* 0x00007610ff327816 */ /* 0x010fc40000000032 */
[----:B------:R-:W-:Y:S02]  /*4240*/  PRMT R51, RZ, 0x7610, R51 ;  /* 0x00007610ff337816 */ /* 0x000fe40000000033 */
[----:B------:R-:W-:Y:S02]  /*4250*/  PRMT R63, RZ, 0x7610, R63 ;  /* 0x00007610ff3f7816 */ /* 0x000fe4000000003f */
[----:B------:R-:W-:Y:S01]  /*4260*/  PRMT R62, RZ, 0x7610, R62 ;  /* 0x00007610ff3e7816 */ /* 0x000fe2000000003e */
[----:B------:R0:W-:Y:S04]  /*4270*/  STL.64 [R1+0x1e8], R64 ;  /* 0x0001e84001007387 */ /* 0x0001e80000100a00 */
[----:B------:R-:W2:Y:S04]  /*4280*/  @!P2 LDG.E.U16 R63, desc[UR16][R54.64] ;  /* 0x00000010363fa981 */ /* 0x000ea8000c1e1500 */
[----:B------:R3:W4:Y:S04]  /*4290*/  @!P2 LDG.E.U16 R62, desc[UR16][R64.64] ;  /* 0x00000010403ea981 */ /* 0x000728000c1e1500 */
[----:B------:R-:W2:Y:S04]  /*42a0*/  @!P2 LDG.E.U16 R50, desc[UR16][R58.64] ;  /* 0x000000103a32a981 */ /* 0x000ea8000c1e1500 */
[----:B-1----:R-:W3:Y:S04]  /*42b0*/  LDL.LU.64 R54, [R1+0x12c8] ;  /* 0x0012c80001367983 */ /* 0x002ee80000300a00 */
[----:B------:R-:W-:Y:S04]  /*42c0*/  STL.64 [R1+0x1e0], R60 ;  /* 0x0001e03c01007387 */ /* 0x000fe80000100a00 */
[----:B0-----:R-:W3:Y:S04]  /*42d0*/  LDL.LU R64, [R1+0x12c0] ;  /* 0x0012c00001407983 */ /* 0x001ee80000300800 */
[----:B------:R-:W4:Y:S01]  /*42e0*/  @!P2 LDG.E.U16 R51, desc[UR16][R60.64] ;  /* 0x000000103c33a981 */ /* 0x000f22000c1e1500 */
[----:B------:R-:W-:-:S03]  /*42f0*/  VIADD R2, R57, 0xffffffe4 ;  /* 0xffffffe439027836 */ /* 0x000fc60000000000 */
[----:B------:R-:W-:Y:S02]  /*4300*/  STL.64 [R1+0x1d8], R58 ;  /* 0x0001d83a01007387 */ /* 0x000fe40000100a00 */
[----:B------:R-:W-:Y:S01]  /*4310*/  ISETP.GE.U32.AND P2, PT, R2, 0x7fffffa5, PT ;  /* 0x7fffffa50200780c */ /* 0x000fe20003f46070 */
[----:B------:R-:W-:Y:S01]  /*4320*/  IMAD R2, R90, 0x32, RZ ;  /* 0x000000325a027824 */ /* 0x000fe200078e02ff */
[----:B--2---:R-:W-:Y:S01]  /*4330*/  STL [R1+0x3f8], R50 ;  /* 0x0003f83201007387 */ /* 0x004fe20000100800 */
[----:B---3--:R-:W-:-:S03]  /*4340*/  PRMT R64, RZ, 0x7610, R64 ;  /* 0x00007610ff407816 */ /* 0x008fc60000000040 */
[----:B----4-:R0:W-:Y:S04]  /*4350*/  STL [R1+0x3fc], R51 ;  /* 0x0003fc3301007387 */ /* 0x0101e80000100800 */
[----:B------:R-:W-:Y:S01]  /*4360*/  STL [R1+0x400], R62 ;  /* 0x0004003e01007387 */ /* 0x000fe20000100800 */
[----:B0-----:R-:W-:-:S03]  /*4370*/  IMAD.WIDE R50, R2, 0x2, R86 ;  /* 0x0000000202327825 */ /* 0x001fc600078e0256 */
[----:B------:R0:W-:Y:S04]  /*4380*/  STL [R1+0x404], R63 ;  /* 0x0004043f01007387 */ /* 0x0001e80000100800 */
[----:B------:R-:W2:Y:S01]  /*4390*/  @!P6 LDG.E.U16 R64, desc[UR16][R50.64] ;  /* 0x000000103240e981 */ /* 0x000ea2000c1e1500 */
[----:B0-----:R-:W-:-:S03]  /*43a0*/  IMAD.WIDE R62, R2, 0x2, R88 ;  /* 0x00000002023e7825 */ /* 0x001fc600078e0258 */
[----:B------:R0:W-:Y:S04]  /*43b0*/  STL.64 [R1+0x110], R50 ;  /* 0x0001103201007387 */ /* 0x0001e80000100a00 */
[----:B------:R-:W-:Y:S04]  /*43c0*/  STL.64 [R1+0x108], R62 ;  /* 0x0001083e01007387 */ /* 0x000fe80000100a00 */
[----:B0-----:R-:W3:Y:S01]  /*43d0*/  LDL.LU.64 R50, [R1+0x12b8] ;  /* 0x0012b80001327983 */ /* 0x001ee20000300a00 */
[----:B------:R-:W-:Y:S01]  /*43e0*/  PRMT R52, RZ, 0x7610, R52 ;  /* 0x00007610ff347816 */ /* 0x000fe20000000034 */
[----:B------:R-:W-:Y:S01]  /*43f0*/  IMAD.WIDE R60, R2, 0x2, R84 ;  /* 0x00000002023c7825 */ /* 0x000fe200078e0254 */
[----:B------:R-:W-:-:S03]  /*4400*/  PRMT R56, RZ, 0x7610, R56 ;  /* 0x00007610ff387816 */ /* 0x000fc60000000038 */
[----:B------:R-:W-:Y:S01]  /*4410*/  IMAD.WIDE R58, R2, 0x2, R82 ;  /* 0x00000002023a7825 */ /* 0x000fe200078e0252 */
[----:B------:R-:W-:Y:S01]  /*4420*/  PRMT R53, RZ, 0x7610, R53 ;  /* 0x00007610ff357816 */ /* 0x000fe20000000035 */
[----:B------:R-:W-:Y:S04]  /*4430*/  STL.64 [R1+0x100], R60 ;  /* 0x0001003c01007387 */ /* 0x000fe80000100a00 */
[----:B------:R0:W-:Y:S04]  /*4440*/  STL.64 [R1+0xf8], R58 ;  /* 0x0000f83a01007387 */ /* 0x0001e80000100a00 */
[----:B------:R0:W4:Y:S01]  /*4450*/  @!P6 LDG.E.U16 R52, desc[UR16][R58.64] ;  /* 0x000000103a34e981 */ /* 0x000122000c1e1500 */
[----:B------:R-:W-:-:S03]  /*4460*/  PRMT R48, RZ, 0x7610, R48 ;  /* 0x00007610ff307816 */ /* 0x000fc60000000030 */
[----:B------:R1:W4:Y:S01]  /*4470*/  @!P6 LDG.E.U16 R56, desc[UR16][R62.64] ;  /* 0x000000103e38e981 */ /* 0x000322000c1e1500 */
[----:B------:R-:W-:-:S03]  /*4480*/  PRMT R49, RZ, 0x7610, R49 ;  /* 0x00007610ff317816 */ /* 0x000fc60000000031 */
[----:B------:R1:W4:Y:S01]  /*4490*/  @!P6 LDG.E.U16 R53, desc[UR16][R60.64] ;  /* 0x000000103c35e981 */ /* 0x000322000c1e1500 */
[----:B0-----:R-:W-:-:S04]  /*44a0*/  IMAD R58, R90, 0x3a, RZ ;  /* 0x0000003a5a3a7824 */ /* 0x001fc800078e02ff */
[----:B-1----:R-:W-:-:S04]  /*44b0*/  IMAD.WIDE R62, R58, 0x2, R88 ;  /* 0x000000023a3e7825 */ /* 0x002fc800078e0258 */
[----:B------:R-:W-:-:S05]  /*44c0*/  IMAD.WIDE R60, R58, 0x2, R84 ;  /* 0x000000023a3c7825 */ /* 0x000fca00078e0254 */
[----:B------:R-:W4:Y:S04]  /*44d0*/  @!P5 LDG.E.U16 R49, desc[UR16][R60.64] ;  /* 0x000000103c31d981 */ /* 0x000f28000c1e1500 */
[----:B--2---:R0:W-:Y:S02]  /*44e0*/  STL [R1+0x334], R64 ;  /* 0x0003344001007387 */ /* 0x0041e40000100800 */
[----:B0-----:R-:W-:-:S04]  /*44f0*/  IMAD.WIDE R64, R58, 0x2, R86 ;  /* 0x000000023a407825 */ /* 0x001fc800078e0256 */
[----:B------:R-:W-:Y:S01]  /*4500*/  IMAD.WIDE R58, R58, 0x2, R82 ;  /* 0x000000023a3a7825 */ /* 0x000fe200078e0252 */
[----:B---3--:R-:W-:-:S04]  /*4510*/  PRMT R51, RZ, 0x7610, R51 ;  /* 0x00007610ff337816 */ /* 0x008fc80000000033 */
[----:B------:R0:W2:Y:S01]  /*4520*/  @!P5 LDG.E.U16 R48, desc[UR16][R58.64] ;  /* 0x000000103a30d981 */ /* 0x0000a2000c1e1500 */
[----:B------:R-:W-:-:S03]  /*4530*/  PRMT R50, RZ, 0x7610, R50 ;  /* 0x00007610ff327816 */ /* 0x000fc60000000032 */
[----:B------:R-:W3:Y:S04]  /*4540*/  @!P5 LDG.E.U16 R51, desc[UR16][R64.64] ;  /* 0x000000104033d981 */ /* 0x000ee8000c1e1500 */
[----:B------:R-:W3:Y:S04]  /*4550*/  @!P5 LDG.E.U16 R50, desc[UR16][R62.64] ;  /* 0x000000103e32d981 */ /* 0x000ee8000c1e1500 */
        /* <DEDUP_REMOVED lines=13> */
[----:B------:R-:W-:-:S03]  /*4630*/  VIADD R2, R57, 0xffffffd4 ;  /* 0xffffffd439027836 */ /* 0x000fc60000000000 */
[----:B------:R-:W-:Y:S04]  /*4640*/  STL [R1+0xf50], R60 ;  /* 0x000f503c01007387 */ /* 0x000fe80000100800 */
[----:B------:R-:W-:Y:S04]  /*4650*/  STL [R1+0x1060], R60 ;  /* 0x0010603c01007387 */ /* 0x000fe80000100800 */
[----:B------:R-:W-:Y:S04]  /*4660*/  STL [R1+0xf4c], R61 ;  /* 0x000f4c3d01007387 */ /* 0x000fe80000100800 */
[----:B----4-:R1:W-:Y:S04]  /*4670*/  STL [R1+0x330], R56 ;  /* 0x0003303801007387 */ /* 0x0103e80000100800 */
[----:B------:R-:W-:Y:S01]  /*4680*/  STL [R1+0x1058], R61 ;  /* 0x0010583d01007387 */ /* 0x000fe20000100800 */
[----:B------:R-:W-:-:S03]  /*4690*/  ISETP.GE.U32.AND P5, PT, R2, 0x7fffff95, PT ;  /* 0x7fffff950200780c */ /* 0x000fc60003fa6070 */
[----:B------:R-:W-:Y:S01]  /*46a0*/  STL [R1+0x32c], R53 ;  /* 0x00032c3501007387 */ /* 0x000fe20000100800 */
[----:B------:R-:W-:-:S03]  /*46b0*/  IMAD R2, R90, 0x3, RZ ;  /* 0x000000035a027824 */ /* 0x000fc600078e02ff */
[----:B------:R-:W-:Y:S04]  /*46c0*/  STL [R1+0xf58], R58 ;  /* 0x000f583a01007387 */ /* 0x000fe80000100800 */
[----:B------:R-:W-:Y:S04]  /*46d0*/  STL [R1+0x328], R52 ;  /* 0x0003283401007387 */ /* 0x000fe80000100800 */
[----:B------:R0:W-:Y:S04]  /*46e0*/  STL [R1+0x1070], R58 ;  /* 0x0010703a01007387 */ /* 0x0001e80000100800 */
[----:B------:R-:W-:Y:S04]  /*46f0*/  STL [R1+0xf54], R59 ;  /* 0x000f543b01007387 */ /* 0x000fe80000100800 */
[----:B------:R-:W-:Y:S01]  /*4700*/  STL [R1+0x1068], R59 ;  /* 0x0010683b01007387 */ /* 0x000fe20000100800 */
[----:B------:R-:W-:Y:S01]  /*4710*/  PRMT R55, RZ, 0x7610, R55 ;  /* 0x00007610ff377816 */ /* 0x000fe20000000037 */
[C---:B-1----:R-:W-:Y:S01]  /*4720*/  IMAD.WIDE R56, R2.reuse, 0x2, R88 ;  /* 0x0000000202387825 */ /* 0x042fe200078e0258 */
[----:B------:R-:W-:Y:S01]  /*4730*/  PRMT R46, RZ, 0x7610, R46 ;  /* 0x00007610ff2e7816 */ /* 0x000fe2000000002e */
[----:B0-----:R-:W0:Y:S01]  /*4740*/  LDC R58, c[0x0][0x3a0] ;  /* 0x0000e800ff3a7b82 */ /* 0x001e220000000800 */
[----:B------:R-:W-:Y:S01]  /*4750*/  PRMT R47, RZ, 0x7610, R47 ;  /* 0x00007610ff2f7816 */ /* 0x000fe2000000002f */
[----:B------:R-:W-:Y:S01]  /*4760*/  IMAD.WIDE R52, R2, 0x2, R84 ;  /* 0x0000000202347825 */ /* 0x000fe200078e0254 */
[----:B------:R-:W-:-:S04]  /*4770*/  PRMT R54, RZ, 0x7610, R54 ;  /* 0x00007610ff367816 */ /* 0x000fc80000000036 */
[----:B------:R1:W4:Y:S04]  /*4780*/  @!P0 LDG.E.U16 R47, desc[UR16][R52.64] ;  /* 0x00000010342f8981 */ /* 0x000328000c1e1500 */
[----:B------:R-:W4:Y:S04]  /*4790*/  @!P0 LDG.E.U16 R54, desc[UR16][R56.64] ;  /* 0x0000001038368981 */ /* 0x000f28000c1e1500 */
[----:B--2---:R-:W-:Y:S04]  /*47a0*/  STL [R1+0x318], R48 ;  /* 0x0003183001007387 */ /* 0x004fe80000100800 */
[----:B------:R2:W-:Y:S04]  /*47b0*/  STL [R1+0x31c], R49 ;  /* 0x00031c3101007387 */ /* 0x0005e80000100800 */
[----:B---3--:R-:W-:Y:S01]  /*47c0*/  STL [R1+0x324], R51 ;  /* 0x0003243301007387 */ /* 0x008fe20000100800 */
[----:B--2---:R-:W-:-:S05]  /*47d0*/  IMAD.WIDE R48, R2, 0x2, R86 ;  /* 0x0000000202307825 */ /* 0x004fca00078e0256 */
[----:B------:R-:W-:Y:S04]  /*47e0*/  STL.64 [R1+0x660], R48 ;  /* 0x0006603001007387 */ /* 0x000fe80000100a00 */
[----:B------:R2:W-:Y:S04]  /*47f0*/  STL [R1+0x320], R50 ;  /* 0x0003203201007387 */ /* 0x0005e80000100800 */
[----:B------:R3:W-:Y:S04]  /*4800*/  STL.64 [R1+0x658], R56 ;  /* 0x0006583801007387 */ /* 0x0007e80000100a00 */
[----:B------:R-:W4:Y:S01]  /*4810*/  @!P0 LDG.E.U16 R55, desc[UR16][R48.64] ;  /* 0x0000001030378981 */ /* 0x000f22000c1e1500 */
[----:B--2---:R-:W-:-:S05]  /*4820*/  IMAD.WIDE R50, R2, 0x2, R82 ;  /* 0x0000000202327825 */ /* 0x004fca00078e0252 */
[----:B------:R2:W4:Y:S04]  /*4830*/  @!P0 LDG.E.U16 R46, desc[UR16][R50.64] ;  /* 0x00000010322e8981 */ /* 0x000528000c1e1500 */
[----:B------:R-:W4:Y:S04]  /*4840*/  LDL.LU.64 R48, [R1+0x12b0] ;  /* 0x0012b00001307983 */ /* 0x000f280000300a00 */
[----:B------:R1:W-:Y:S04]  /*4850*/  STL.64 [R1+0x650], R52 ;  /* 0x0006503401007387 */ /* 0x0003e80000100a00 */
[----:B---3--:R-:W3:Y:S01]  /*4860*/  LDL.LU.64 R56, [R1+0x12a8] ;  /* 0x0012a80001387983 */ /* 0x008ee20000300a00 */
[----:B0-----:R-:W-:-:S03]  /*4870*/  VIADD R2, R58, 0xffffffcc ;  /* 0xffffffcc3a027836 */ /* 0x001fc60000000000 */
[----:B------:R2:W-:Y:S02]  /*4880*/  STL.64 [R1+0x648], R50 ;  /* 0x0006483201007387 */ /* 0x0005e40000100a00 */
[----:B------:R-:W-:Y:S01]  /*4890*/  ISETP.GE.U32.AND P0, PT, R2, 0x7fffff8d, PT ;  /* 0x7fffff8d0200780c */ /* 0x000fe20003f06070 */
[----:B------:R-:W-:-:S04]  /*48a0*/  IMAD R2, R90, 0xb, RZ ;  /* 0x0000000b5a027824 */ /* 0x000fc800078e02ff */
[----:B-1----:R-:W-:-:S04]  /*48b0*/  IMAD.WIDE R52, R2, 0x2, R84 ;  /* 0x0000000202347825 */ /* 0x002fc800078e0254 */
[----:B--2---:R-:W-:Y:S01]  /*48c0*/  IMAD.WIDE R50, R2, 0x2, R82 ;  /* 0x0000000202327825 */ /* 0x004fe200078e0252 */
[----:B----4-:R-:W-:Y:S04]  /*48d0*/  STL [R1+0x710], R46 ;  /* 0x0007102e01007387 */ /* 0x010fe80000100800 */
[----:B------:R0:W-:Y:S01]  /*48e0*/  STL [R1+0x714], R47 ;  /* 0x0007142f01007387 */ /* 0x0001e20000100800 */
[----:B------:R-:W-:-:S03]  /*48f0*/  PRMT R48, RZ, 0x7610, R48 ;  /* 0x00007610ff307816 */ /* 0x000fc60000000030 */
[----:B------:R-:W-:Y:S01]  /*4900*/  STL [R1+0x718], R54 ;  /* 0x0007183601007387 */ /* 0x000fe20000100800 */
[----:B------:R-:W-:Y:S02]  /*4910*/  PRMT R49, RZ, 0x7610, R49 ;  /* 0x00007610ff317816 */ /* 0x000fe40000000031 */
[----:B---3--:R-:W-:Y:S01]  /*4920*/  PRMT R57, RZ, 0x7610, R57 ;  /* 0x00007610ff397816 */ /* 0x008fe20000000039 */
[----:B------:R1:W-:Y:S01]  /*4930*/  STL [R1+0x71c], R55 ;  /* 0x00071c3701007387 */ /* 0x0003e20000100800 */
[C---:B0-----:R-:W-:Y:S01]  /*4940*/  IMAD.WIDE R46, R2.reuse, 0x2, R86 ;  /* 0x00000002022e7825 */ /* 0x041fe200078e0256 */
[----:B------:R-:W-:Y:S02]  /*4950*/  PRMT R56, RZ, 0x7610, R56 ;  /* 0x00007610ff387816 */ /* 0x000fe40000000038 */
[----:B------:R-:W2:Y:S04]  /*4960*/  @!P4 LDG.E.U16 R48, desc[UR16][R50.64] ;  /* 0x000000103230c981 */ /* 0x000ea8000c1e1500 */
[----:B------:R0:W3:Y:S01]  /*4970*/  @!P4 LDG.E.U16 R49, desc[UR16][R52.64] ;  /* 0x000000103431c981 */ /* 0x0000e2000c1e1500 */
[----:B-1----:R-:W-:-:S03]  /*4980*/  IMAD.WIDE R54, R2, 0x2, R88 ;  /* 0x0000000202367825 */ /* 0x002fc600078e0258 */
[----:B------:R1:W-:Y:S04]  /*4990*/  STL.64 [R1+0x560], R46 ;  /* 0x0005602e01007387 */ /* 0x0003e80000100a00 */
[----:B------:R4:W-:Y:S04]  /*49a0*/  STL.64 [R1+0x558], R54 ;  /* 0x0005583601007387 */ /* 0x0009e80000100a00 */
[----:B------:R-:W3:Y:S04]  /*49b0*/  @!P4 LDG.E.U16 R57, desc[UR16][R46.64] ;  /* 0x000000102e39c981 */ /* 0x000ee8000c1e1500 */
[----:B------:R-:W3:Y:S04]  /*49c0*/  @!P4 LDG.E.U16 R56, desc[UR16][R54.64] ;  /* 0x000000103638c981 */ /* 0x000ee8000c1e1500 */
[----:B-1----:R-:W3:Y:S04]  /*49d0*/  LDL.LU.64 R46, [R1+0x12a0] ;  /* 0x0012a000012e7983 */ /* 0x002ee80000300a00 */
[----:B------:R0:W-:Y:S04]  /*49e0*/  STL.64 [R1+0x550], R52 ;  /* 0x0005503401007387 */ /* 0x0001e80000100a00 */
[----:B----4-:R-:W4:Y:S01]  /*49f0*/  LDL.LU.64 R54, [R1+0x1298] ;  /* 0x0012980001367983 */ /* 0x010f220000300a00 */
[----:B------:R-:W-:-:S03]  /*4a00*/  VIADD R2, R58, 0xffffffc4 ;  /* 0xffffffc43a027836 */ /* 0x000fc60000000000 */
[----:B------:R1:W-:Y:S02]  /*4a10*/  STL.64 [R1+0x548], R50 ;  /* 0x0005483201007387 */ /* 0x0003e40000100a00 */
[----:B------:R-:W-:Y:S01]  /*4a20*/  ISETP.GE.U32.AND P4, PT, R2, 0x7fffff85, PT ;  /* 0x7fffff850200780c */ /* 0x000fe20003f86070 */
[----:B------:R-:W-:-:S04]  /*4a30*/  IMAD R2, R90, 0x13, RZ ;  /* 0x000000135a027824 */ /* 0x000fc800078e02ff */
[----:B0-----:R-:W-:-:S04]  /*4a40*/  IMAD.WIDE R52, R2, 0x2, R84 ;  /* 0x0000000202347825 */ /* 0x001fc800078e0254 */
[C---:B-1----:R-:W-:Y:S01]  /*4a50*/  IMAD.WIDE R50, R2.reuse, 0x2, R82 ;  /* 0x0000000202327825 */ /* 0x042fe200078e0252 */
[----:B--2---:R-:W-:Y:S04]  /*4a60*/  STL [R1+0x700], R48 ;  /* 0x0007003001007387 */ /* 0x004fe80000100800 */
[----:B---3--:R0:W-:Y:S02]  /*4a70*/  STL [R1+0x704], R49 ;  /* 0x0007043101007387 */ /* 0x0081e40000100800 */
[----:B0-----:R-:W-:Y:S02]  /*4a80*/  IMAD.WIDE R48, R2, 0x2, R86 ;  /* 0x0000000202307825 */ /* 0x001fe400078e0256 */
[----:B------:R-:W-:Y:S04]  /*4a90*/  STL [R1+0x708], R56 ;  /* 0x0007083801007387 */ /* 0x000fe80000100800 */
[----:B------:R0:W-:Y:S01]  /*4aa0*/  STL [R1+0x70c], R57 ;  /* 0x00070c3901007387 */ /* 0x0001e20000100800 */
[----:B------:R-:W-:-:S02]  /*4ab0*/  PRMT R46, RZ, 0x7610, R46 ;  /* 0x00007610ff2e7816 */ /* 0x000fc4000000002e */
[----:B------:R-:W-:Y:S01]  /*4ac0*/  PRMT R47, RZ, 0x7610, R47 ;  /* 0x00007610ff2f7816 */ /* 0x000fe2000000002f */
[----:B------:R1:W-:Y:S04]  /*4ad0*/  STL.64 [R1+0x470], R48 ;  /* 0x0004703001007387 */ /* 0x0003e80000100a00 */
[----:B------:R-:W2:Y:S01]  /*4ae0*/  @!P3 LDG.E.U16 R46, desc[UR16][R50.64] ;  /* 0x00000010322eb981 */ /* 0x000ea2000c1e1500 */
[----:B----4-:R-:W-:Y:S01]  /*4af0*/  PRMT R55, RZ, 0x7610, R55 ;  /* 0x00007610ff377816 */ /* 0x010fe20000000037 */
[----:B0-----:R-:W-:Y:S01]  /*4b00*/  IMAD.WIDE R56, R2, 0x2, R88 ;  /* 0x0000000202387825 */ /* 0x001fe200078e0258 */
[----:B------:R-:W-:Y:S01]  /*4b10*/  PRMT R54, RZ, 0x7610, R54 ;  /* 0x00007610ff367816 */ /* 0x000fe20000000036 */
[----:B------:R0:W3:Y:S04]  /*4b20*/  @!P3 LDG.E.U16 R47, desc[UR16][R52.64] ;  /* 0x00000010342fb981 */ /* 0x0000e8000c1e1500 */
        /* <DEDUP_REMOVED lines=57> */
[----:B------:R-:W-:Y:S02]  /*4ec0*/  STL.64 [R1+0x298], R50 ;  /* 0x0002983201007387 */ /* 0x000fe40000100a00 */
[----:B------:R-:W-:Y:S01]  /*4ed0*/  ISETP.GE.U32.AND P6, PT, R2, 0x7fffffac, PT ;  /* 0x7fffffac0200780c */ /* 0x000fe20003fc6070 */
[----:B------:R-:W-:-:S04]  /*4ee0*/  IMAD R2, R90, 0x2b, RZ ;  /* 0x0000002b5a027824 */ /* 0x000fc800078e02ff */
[C---:B0-----:R-:W-:Y:S01]  /*4ef0*/  IMAD.WIDE R52, R2.reuse, 0x2, R88 ;  /* 0x0000000202347825 */ /* 0x041fe200078e0258 */
[----:B--2---:R-:W-:Y:S04]  /*4f00*/  STL [R1+0x6d0], R46 ;  /* 0x0006d02e01007387 */ /* 0x004fe80000100800 */
[----:B---3--:R0:W-:Y:S02]  /*4f10*/  STL [R1+0x6d4], R47 ;  /* 0x0006d42f01007387 */ /* 0x0081e40000100800 */
[C---:B0-----:R-:W-:Y:S02]  /*4f20*/  IMAD.WIDE R46, R2.reuse, 0x2, R86 ;  /* 0x00000002022e7825 */ /* 0x041fe400078e0256 */
[----:B------:R-:W-:Y:S04]  /*4f30*/  STL [R1+0x6d8], R54 ;  /* 0x0006d83601007387 */ /* 0x000fe80000100800 */
[----:B------:R0:W-:Y:S04]  /*4f40*/  STL [R1+0x6dc], R55 ;  /* 0x0006dc3701007387 */ /* 0x0001e80000100800 */
[----:B------:R1:W-:Y:S01]  /*4f50*/  STL.64 [R1+0x1d0], R46 ;  /* 0x0001d02e01007387 */ /* 0x0003e20000100a00 */
[----:B----4-:R-:W-:Y:S01]  /*4f60*/  PRMT R57, RZ, 0x7610, R57 ;  /* 0x00007610ff397816 */ /* 0x010fe20000000039 */
[C---:B0-----:R-:W-:Y:S01]  /*4f70*/  IMAD.WIDE R54, R2.reuse, 0x2, R84 ;  /* 0x0000000202367825 */ /* 0x041fe200078e0254 */
[----:B------:R-:W-:Y:S01]  /*4f80*/  PRMT R56, RZ, 0x7610, R56 ;  /* 0x00007610ff387816 */ /* 0x000fe20000000038 */
[----:B------:R0:W-:Y:S04]  /*4f90*/  STL.64 [R1+0x1c8], R52 ;  /* 0x0001c83401007387 */ /* 0x0001e80000100a00 */
[----:B------:R-:W2:Y:S04]  /*4fa0*/  @!P5 LDG.E.U16 R57, desc[UR16][R46.64] ;  /* 0x000000102e39d981 */ /* 0x000ea8000c1e1500 */
[----:B------:R-:W3:Y:S04]  /*4fb0*/  @!P5 LDG.E.U16 R56, desc[UR16][R52.64] ;  /* 0x000000103438d981 */ /* 0x000ee8000c1e1500 */
[----:B-1----:R-:W4:Y:S04]  /*4fc0*/  LDL.LU.64 R46, [R1+0x1260] ;  /* 0x00126000012e7983 */ /* 0x002f280000300a00 */
[----:B------:R1:W-:Y:S04]  /*4fd0*/  STL.64 [R1+0x1c0], R54 ;  /* 0x0001c03601007387 */ /* 0x0003e80000100a00 */
[----:B0-----:R-:W4:Y:S01]  /*4fe0*/  LDL.LU.64 R52, [R1+0x1258] ;  /* 0x0012580001347983 */ /* 0x001f220000300a00 */
        /* <DEDUP_REMOVED lines=8> */
[----:B------:R-:W-:Y:S02]  /*5070*/  STL.64 [R1+0x1b8], R50 ;  /* 0x0001b83201007387 */ /* 0x000fe40000100a00 */
[----:B-1----:R-:W-:-:S02]  /*5080*/  IMAD.WIDE R54, R2, 0x2, R88 ;  /* 0x0000000202367825 */ /* 0x002fc400078e0258 */
[----:B---3--:R-:W-:Y:S04]  /*5090*/  STL [R1+0x6c8], R56 ;  /* 0x0006c83801007387 */ /* 0x008fe80000100800 */
[----:B--2---:R1:W-:Y:S01]  /*50a0*/  STL [R1+0x6cc], R57 ;  /* 0x0006cc3901007387 */ /* 0x0043e20000100800 */
[----:B----4-:R-:W-:Y:S01]  /*50b0*/  PRMT R52, RZ, 0x7610, R52 ;  /* 0x00007610ff347816 */ /* 0x010fe20000000034 */
[----:B-1----:R-:W-:Y:S01]  /*50c0*/  IMAD.WIDE R56, R2, 0x2, R86 ;  /* 0x0000000202387825 */ /* 0x002fe200078e0256 */
[----:B------:R-:W-:-:S04]  /*50d0*/  PRMT R53, RZ, 0x7610, R53 ;  /* 0x00007610ff357816 */ /* 0x000fc80000000035 */
[----:B------:R-:W2:Y:S04]  /*50e0*/  @!P0 LDG.E.U16 R52, desc[UR16][R54.64] ;  /* 0x0000001036348981 */ /* 0x000ea8000c1e1500 */
[----:B------:R-:W3:Y:S01]  /*50f0*/  @!P0 LDG.E.U16 R53, desc[UR16][R56.64] ;  /* 0x0000001038358981 */ /* 0x000ee2000c1e1500 */
[----:B------:R-:W-:Y:S01]  /*5100*/  PRMT R43, RZ, 0x7610, R43 ;  /* 0x00007610ff2b7816 */ /* 0x000fe2000000002b */
[C---:B0-----:R-:W-:Y:S02]  /*5110*/  IMAD.WIDE R50, R2.reuse, 0x2, R84 ;  /* 0x0000000202327825 */ /* 0x041fe400078e0254 */
[----:B------:R-:W-:Y:S04]  /*5120*/  STL [R1+0x6c0], R48 ;  /* 0x0006c03001007387 */ /* 0x000fe80000100800 */
[----:B------:R0:W-:Y:S04]  /*5130*/  STL [R1+0x6c4], R49 ;  /* 0x0006c43101007387 */ /* 0x0001e80000100800 */
[----:B------:R-:W-:Y:S04]  /*5140*/  STL.64 [R1+0xf0], R56 ;  /* 0x0000f03801007387 */ /* 0x000fe80000100a00 */
[----:B------:R-:W-:Y:S01]  /*5150*/  STL.64 [R1+0xe8], R54 ;  /* 0x0000e83601007387 */ /* 0x000fe20000100a00 */
[----:B0-----:R-:W-:-:S03]  /*5160*/  IMAD.WIDE R48, R2, 0x2, R82 ;  /* 0x0000000202307825 */ /* 0x001fc600078e0252 */
[----:B------:R0:W-:Y:S04]  /*5170*/  STL.64 [R1+0xe0], R50 ;  /* 0x0000e03201007387 */ /* 0x0001e80000100a00 */
[----:B------:R0:W4:Y:S01]  /*5180*/  @!P0 LDG.E.U16 R43, desc[UR16][R50.64] ;  /* 0x00000010322b8981 */ /* 0x000122000c1e1500 */
[----:B------:R-:W-:-:S03]  /*5190*/  PRMT R42, RZ, 0x7610, R42 ;  /* 0x00007610ff2a7816 */ /* 0x000fc6000000002a */
[----:B------:R-:W-:Y:S01]  /*51a0*/  STL.64 [R1+0xd8], R48 ;  /* 0x0000d83001007387 */ /* 0x000fe20000100a00 */
[----:B------:R-:W-:Y:S02]  /*51b0*/  PRMT R24, RZ, 0x7610, R24 ;  /* 0x00007610ff187816 */ /* 0x000fe40000000018 */
[----:B------:R-:W-:Y:S01]  /*51c0*/  PRMT R25, RZ, 0x7610, R25 ;  /* 0x00007610ff197816 */ /* 0x000fe20000000019 */
[----:B------:R-:W4:Y:S01]  /*51d0*/  @!P0 LDG.E.U16 R42, desc[UR16][R48.64] ;  /* 0x00000010302a8981 */ /* 0x000f22000c1e1500 */
[----:B0-----:R-:W-:Y:S01]  /*51e0*/  IMAD R50, R90, 0x3b, RZ ;  /* 0x0000003b5a327824 */ /* 0x001fe200078e02ff */
[----:B------:R-:W-:-:S03]  /*51f0*/  PRMT R26, RZ, 0x7610, R26 ;  /* 0x00007610ff1a7816 */ /* 0x000fc6000000001a */
[----:B------:R-:W-:Y:S01]  /*5200*/  IMAD.WIDE R56, R50, 0x2, R86 ;  /* 0x0000000232387825 */ /* 0x000fe200078e0256 */
[----:B------:R-:W-:-:S03]  /*5210*/  PRMT R27, RZ, 0x7610, R27 ;  /* 0x00007610ff1b7816 */ /* 0x000fc6000000001b */
[----:B------:R-:W-:-:S03]  /*5220*/  IMAD.WIDE R54, R50, 0x2, R88 ;  /* 0x0000000232367825 */ /* 0x000fc600078e0258 */
[----:B------:R-:W4:Y:S04]  /*5230*/  @!P4 LDG.E.U16 R27, desc[UR16][R56.64] ;  /* 0x00000010381bc981 */ /* 0x000f28000c1e1500 */
[----:B------:R-:W4:Y:S04]  /*5240*/  @!P4 LDG.E.U16 R26, desc[UR16][R54.64] ;  /* 0x00000010361ac981 */ /* 0x000f28000c1e1500 */
[----:B--2---:R-:W-:Y:S04]  /*5250*/  STL [R1+0x6b8], R52 ;  /* 0x0006b83401007387 */ /* 0x004fe80000100800 */
[----:B---3--:R0:W-:Y:S02]  /*5260*/  STL [R1+0x6bc], R53 ;  /* 0x0006bc3501007387 */ /* 0x0081e40000100800 */
[----:B0-----:R-:W-:-:S04]  /*5270*/  IMAD.WIDE R52, R50, 0x2, R84 ;  /* 0x0000000232347825 */ /* 0x001fc800078e0254 */
[----:B------:R-:W-:Y:S01]  /*5280*/  IMAD.WIDE R50, R50, 0x2, R82 ;  /* 0x0000000232327825 */ /* 0x000fe200078e0252 */
[----:B------:R-:W2:Y:S04]  /*5290*/  @!P4 LDG.E.U16 R25, desc[UR16][R52.64] ;  /* 0x000000103419c981 */ /* 0x000ea8000c1e1500 */
[----:B------:R-:W3:Y:S01]  /*52a0*/  @!P4 LDG.E.U16 R24, desc[UR16][R50.64] ;  /* 0x000000103218c981 */ /* 0x000ee2000c1e1500 */
[----:B------:R-:W-:-:S03]  /*52b0*/  VIADD R2, R58, 0xffffffdb ;  /* 0xffffffdb3a027836 */ /* 0x000fc60000000000 */
        /* <DEDUP_REMOVED lines=15> */
[----:B------:R-:W-:Y:S04]  /*53b0*/  STL [R1+0x10c0], R51 ;  /* 0x0010c03301007387 */ /* 0x000fe80000100800 */
[----:B----4-:R-:W-:Y:S04]  /*53c0*/  STL [R1+0x6b4], R43 ;  /* 0x0006b42b01007387 */ /* 0x010fe80000100800 */
[----:B------:R0:W-:Y:S01]  /*53d0*/  STL [R1+0x6b0], R42 ;  /* 0x0006b02a01007387 */ /* 0x0001e20000100800 */
[----:B------:R-:W-:Y:S01]  /*53e0*/  PRMT R47, RZ, 0x7610, R47 ;  /* 0x00007610ff2f7816 */ /* 0x000fe2000000002f */
[----:B------:R-:W-:Y:S01]  /*53f0*/  IMAD.WIDE R48, R2, 0x2, R88 ;  /* 0x0000000202307825 */ /* 0x000fe200078e0258 */
[----:B------:R-:W-:-:S02]  /*5400*/  PRMT R22, RZ, 0x7610, R22 ;  /* 0x00007610ff167816 */ /* 0x000fc40000000016 */
[----:B------:R-:W-:Y:S02]  /*5410*/  PRMT R23, RZ, 0x7610, R23 ;  /* 0x00007610ff177816 */ /* 0x000fe40000000017 */
[----:B------:R-:W-:Y:S01]  /*5420*/  PRMT R46, RZ, 0x7610, R46 ;  /* 0x00007610ff2e7816 */ /* 0x000fe2000000002e */
[----:B0-----:R-:W-:-:S05]  /*5430*/  IMAD.WIDE R42, R2, 0x2, R84 ;  /* 0x00000002022a7825 */ /* 0x001fca00078e0254 */
[----:B------:R-:W4:Y:S04]  /*5440*/  @!P3 LDG.E.U16 R46, desc[UR16][R48.64] ;  /* 0x00000010302eb981 */ /* 0x000f28000c1e1500 */
[----:B------:R0:W4:Y:S04]  /*5450*/  @!P3 LDG.E.U16 R23, desc[UR16][R42.64] ;  /* 0x000000102a17b981 */ /* 0x000128000c1e1500 */
[----:B---3--:R-:W-:Y:S04]  /*5460*/  STL [R1+0x720], R24 ;  /* 0x0007201801007387 */ /* 0x008fe80000100800 */
[----:B--2---:R1:W-:Y:S04]  /*5470*/  STL [R1+0x724], R25 ;  /* 0x0007241901007387 */ /* 0x0043e80000100800 */
[----:B------:R-:W-:Y:S04]  /*5480*/  STL [R1+0x728], R26 ;  /* 0x0007281a01007387 */ /* 0x000fe80000100800 */
[----:B------:R2:W-:Y:S01]  /*5490*/  STL [R1+0x72c], R27 ;  /* 0x00072c1b01007387 */ /* 0x0005e20000100800 */
[----:B-1----:R-:W-:-:S04]  /*54a0*/  IMAD.WIDE R24, R2, 0x2, R86 ;  /* 0x0000000202187825 */ /* 0x002fc800078e0256 */
[----:B--2---:R-:W-:Y:S01]  /*54b0*/  IMAD.WIDE R26, R2, 0x2, R82 ;  /* 0x00000002021a7825 */ /* 0x004fe200078e0252 */
[----:B------:R1:W-:Y:S04]  /*54c0*/  STL.64 [R1+0x640], R24 ;  /* 0x0006401801007387 */ /* 0x0003e80000100a00 */
[----:B------:R2:W-:Y:S04]  /*54d0*/  STL.64 [R1+0x638], R48 ;  /* 0x0006383001007387 */ /* 0x0005e80000100a00 */
[----:B------:R-:W3:Y:S04]  /*54e0*/  @!P3 LDG.E.U16 R47, desc[UR16][R24.64] ;  /* 0x00000010182fb981 */ /* 0x000ee8000c1e1500 */
[----:B------:R0:W3:Y:S04]  /*54f0*/  @!P3 LDG.E.U16 R22, desc[UR16][R26.64] ;  /* 0x000000101a16b981 */ /* 0x0000e8000c1e1500 */
[----:B-1----:R-:W4:Y:S04]  /*5500*/  LDL.LU.64 R24, [R1+0x1250] ;  /* 0x0012500001187983 */ /* 0x002f280000300a00 */
[----:B------:R0:W-:Y:S04]  /*5510*/  STL.64 [R1+0x630], R42 ;  /* 0x0006302a01007387 */ /* 0x0001e80000100a00 */
[----:B--2---:R-:W2:Y:S01]  /*5520*/  LDL.LU.64 R48, [R1+0x1248] ;  /* 0x0012480001307983 */ /* 0x004ea20000300a00 */
[----:B------:R-:W-:-:S03]  /*5530*/  VIADD R2, R58, 0xffffffcb ;  /* 0xffffffcb3a027836 */ /* 0x000fc60000000000 */
[----:B------:R1:W-:Y:S02]  /*5540*/  STL.64 [R1+0x628], R26 ;  /* 0x0006281a01007387 */ /* 0x0003e40000100a00 */
[----:B------:R-:W-:Y:S01]  /*5550*/  ISETP.GE.U32.AND P3, PT, R2, 0x7fffff8c, PT ;  /* 0x7fffff8c0200780c */ /* 0x000fe20003f66070 */
[----:B------:R-:W-:-:S04]  /*5560*/  IMAD R2, R90, 0xc, RZ ;  /* 0x0000000c5a027824 */ /* 0x000fc800078e02ff */
[----:B0-----:R-:W-:-:S04]  /*5570*/  IMAD.WIDE R42, R2, 0x2, R84 ;  /* 0x00000002022a7825 */ /* 0x001fc800078e0254 */
[----:B-1----:R-:W-:Y:S01]  /*5580*/  IMAD.WIDE R26, R2, 0x2, R82 ;  /* 0x00000002021a7825 */ /* 0x002fe200078e0252 */
[----:B---3--:R-:W-:Y:S04]  /*5590*/  STL [R1+0x7a0], R22 ;  /* 0x0007a01601007387 */ /* 0x008fe80000100800 */
[----:B----4-:R0:W-:Y:S01]  /*55a0*/  STL [R1+0x7a4], R23 ;  /* 0x0007a41701007387 */ /* 0x0101e20000100800 */
[----:B------:R-:W-:-:S03]  /*55b0*/  PRMT R24, RZ, 0x7610, R24 ;  /* 0x00007610ff187816 */ /* 0x000fc60000000018 */
[----:B------:R-:W-:Y:S01]  /*55c0*/  STL [R1+0x7a8], R46 ;  /* 0x0007a82e01007387 */ /* 0x000fe20000100800 */
[----:B------:R-:W-:-:S03]  /*55d0*/  PRMT R25, RZ, 0x7610, R25 ;  /* 0x00007610ff197816 */ /* 0x000fc60000000019 */
[----:B------:R1:W-:Y:S01]  /*55e0*/  STL [R1+0x7ac], R47 ;  /* 0x0007ac2f01007387 */ /* 0x0003e20000100800 */
[----:B--2---:R-:W-:Y:S01]  /*55f0*/  PRMT R49, RZ, 0x7610, R49 ;  /* 0x00007610ff317816 */ /* 0x004fe20000000031 */
[C---:B0-----:R-:W-:Y:S01]  /*5600*/  IMAD.WIDE R22, R2.reuse, 0x2, R86 ;  /* 0x0000000202167825 */ /* 0x041fe200078e0256 */
[----:B------:R-:W-:Y:S01]  /*5610*/  PRMT R48, RZ, 0x7610, R48 ;  /* 0x00007610ff307816 */ /* 0x000fe20000000030 */
        /* <DEDUP_REMOVED lines=48> */
[----:B------:R1:W-:Y:S01]  /*5920*/  STL.64 [R1+0x370], R22 ;  /* 0x0003701601007387 */ /* 0x0003e20000100a00 */
[----:B----4-:R-:W-:Y:S01]  /*5930*/  PRMT R49, RZ, 0x7610, R49 ;  /* 0x00007610ff317816 */ /* 0x010fe20000000031 */
[----:B0-----:R-:W-:Y:S01]  /*5940*/  IMAD.WIDE R46, R2, 0x2, R84 ;  /* 0x00000002022e7825 */ /* 0x001fe200078e0254 */
[----:B------:R-:W-:Y:S01]  /*5950*/  PRMT R48, RZ, 0x7610, R48 ;  /* 0x00007610ff307816 */ /* 0x000fe20000000030 */
[----:B------:R0:W-:Y:S04]  /*5960*/  STL.64 [R1+0x368], R42 ;  /* 0x0003682a01007387 */ /* 0x0001e80000100a00 */
[----:B------:R-:W2:Y:S04]  /*5970*/  @!P5 LDG.E.U16 R49, desc[UR16][R22.64] ;  /* 0x000000101631d981 */ /* 0x000ea8000c1e1500 */
[----:B------:R-:W3:Y:S04]  /*5980*/  @!P5 LDG.E.U16 R24, desc[UR16][R26.64] ;  /* 0x000000101a18d981 */ /* 0x000ee8000c1e1500 */
[----:B------:R-:W4:Y:S04]  /*5990*/  @!P5 LDG.E.U16 R48, desc[UR16][R42.64] ;  /* 0x000000102a30d981 */ /* 0x000f28000c1e1500 */
[----:B-1----:R-:W2:Y:S04]  /*59a0*/  LDL.LU.64 R22, [R1+0x1220] ;  /* 0x0012200001167983 */ /* 0x002ea80000300a00 */
[----:B------:R1:W-:Y:S04]  /*59b0*/  STL.64 [R1+0x360], R46 ;  /* 0x0003602e01007387 */ /* 0x0003e80000100a00 */
[----:B------:R1:W2:Y:S04]  /*59c0*/  @!P5 LDG.E.U16 R25, desc[UR16][R46.64] ;  /* 0x000000102e19d981 */ /* 0x0002a8000c1e1500 */
[----:B0-----:R-:W4:Y:S01]  /*59d0*/  LDL.LU.64 R42, [R1+0x1218] ;  /* 0x00121800012a7983 */ /* 0x001f220000300a00 */
[----:B------:R-:W-:-:S03]  /*59e0*/  VIADD R2, R58, 0xfffffff2 ;  /* 0xfffffff23a027836 */ /* 0x000fc60000000000 */
[----:B------:R0:W-:Y:S02]  /*59f0*/  STL.64 [R1+0x358], R26 ;  /* 0x0003581a01007387 */ /* 0x0001e40000100a00 */
[----:B------:R-:W-:Y:S01]  /*5a00*/  ISETP.GE.U32.AND P5, PT, R2, 0x7fffffb3, PT ;  /* 0x7fffffb30200780c */ /* 0x000fe20003fa6070 */
[----:B------:R-:W-:Y:S01]  /*5a10*/  IMAD R2, R90, 0x24, RZ ;  /* 0x000000245a027824 */ /* 0x000fe200078e02ff */
[----:B------:R-:W-:-:S03]  /*5a20*/  PRMT R60, RZ, 0x7610, R60 ;  /* 0x00007610ff3c7816 */ /* 0x000fc6000000003c */
[----:B-1----:R-:W-:Y:S01]  /*5a30*/  IMAD.WIDE R46, R2, 0x2, R82 ;  /* 0x00000002022e7825 */ /* 0x002fe200078e0252 */
[----:B------:R-:W-:-:S03]  /*5a40*/  PRMT R61, RZ, 0x7610, R61 ;  /* 0x00007610ff3d7816 */ /* 0x000fc6000000003d */
[----:B0-----:R-:W-:-:S05]  /*5a50*/  IMAD.WIDE R26, R2, 0x2, R88 ;  /* 0x00000002021a7825 */ /* 0x001fca00078e0258 */
[----:B------:R-:W4:Y:S04]  /*5a60*/  @!P0 LDG.E.U16 R60, desc[UR16][R26.64] ;  /* 0x000000101a3c8981 */ /* 0x000f28000c1e1500 */
[----:B---3--:R-:W-:Y:S04]  /*5a70*/  STL [R1+0x760], R24 ;  /* 0x0007601801007387 */ /* 0x008fe80000100800 */
[----:B--2---:R0:W-:Y:S01]  /*5a80*/  STL [R1+0x764], R25 ;  /* 0x0007641901007387 */ /* 0x0041e20000100800 */
[----:B----4-:R-:W-:-:S03]  /*5a90*/  PRMT R42, RZ, 0x7610, R42 ;  /* 0x00007610ff2a7816 */ /* 0x010fc6000000002a */
[----:B------:R-:W-:Y:S01]  /*5aa0*/  STL [R1+0x768], R48 ;  /* 0x0007683001007387 */ /* 0x000fe20000100800 */
[----:B------:R-:W-:-:S03]  /*5ab0*/  PRMT R43, RZ, 0x7610, R43 ;  /* 0x00007610ff2b7816 */ /* 0x000fc6000000002b */
[----:B------:R1:W-:Y:S01]  /*5ac0*/  STL [R1+0x76c], R49 ;  /* 0x00076c3101007387 */ /* 0x0003e20000100800 */
[----:B0-----:R-:W-:-:S03]  /*5ad0*/  IMAD.WIDE R24, R2, 0x2, R86 ;  /* 0x0000000202187825 */ /* 0x001fc600078e0256 */
[----:B------:R-:W2:Y:S04]  /*5ae0*/  @!P0 LDG.E.U16 R42, desc[UR16][R46.64] ;  /* 0x000000102e2a8981 */ /* 0x000ea8000c1e1500 */
[----:B------:R-:W3:Y:S01]  /*5af0*/  @!P0 LDG.E.U16 R61, desc[UR16][R24.64] ;  /* 0x00000010183d8981 */ /* 0x000ee2000c1e1500 */
[----:B-1----:R-:W-:-:S05]  /*5b00*/  IMAD.WIDE R48, R2, 0x2, R84 ;  /* 0x0000000202307825 */ /* 0x002fca00078e0254 */
[----:B------:R0:W4:Y:S01]  /*5b10*/  @!P0 LDG.E.U16 R43, desc[UR16][R48.64] ;  /* 0x00000010302b8981 */ /* 0x000122000c1e1500 */
[----:B------:R-:W-:-:S03]  /*5b20*/  VIADD R2, R58, 0xffffffea ;  /* 0xffffffea3a027836 */ /* 0x000fc60000000000 */
[----:B------:R1:W-:Y:S02]  /*5b30*/  STL.64 [R1+0x290], R24 ;  /* 0x0002901801007387 */ /* 0x0003e40000100a00 */
[----:B------:R-:W-:Y:S02]  /*5b40*/  ISETP.GE.U32.AND P0, PT, R2, 0x7fffffab, PT ;  /* 0x7fffffab0200780c */ /* 0x000fe40003f06070 */
[----:B------:R0:W-:Y:S01]  /*5b50*/  STL.64 [R1+0x288], R26 ;  /* 0x0002881a01007387 */ /* 0x0001e20000100a00 */
[----:B------:R-:W-:Y:S01]  /*5b60*/  IMAD R2, R90, 0x2c, RZ ;  /* 0x0000002c5a027824 */ /* 0x000fe200078e02ff */
[----:B------:R-:W-:Y:S02]  /*5b70*/  PRMT R59, RZ, 0x7610, R59 ;  /* 0x00007610ff3b7816 */ /* 0x000fe4000000003b */
[----:B-1----:R-:W3:Y:S04]  /*5b80*/  LDL.LU.64 R24, [R1+0x1210] ;  /* 0x0012100001187983 */ /* 0x002ee80000300a00 */
[----:B------:R1:W-:Y:S04]  /*5b90*/  STL.64 [R1+0x280], R48 ;  /* 0x0002803001007387 */ /* 0x0003e80000100a00 */
[----:B0-----:R-:W3:Y:S04]  /*5ba0*/  LDL.LU.64 R26, [R1+0x1208] ;  /* 0x00120800011a7983 */ /* 0x001ee80000300a00 */
[----:B------:R0:W-:Y:S01]  /*5bb0*/  STL.64 [R1+0x278], R46 ;  /* 0x0002782e01007387 */ /* 0x0001e20000100a00 */
[----:B------:R-:W-:Y:S01]  /*5bc0*/  PRMT R55, RZ, 0x7610, R55 ;  /* 0x00007610ff377816 */ /* 0x000fe20000000037 */
[----:B-1----:R-:W-:-:S05]  /*5bd0*/  IMAD.WIDE R48, R2, 0x2, R86 ;  /* 0x0000000202307825 */ /* 0x002fca00078e0256 */
[----:B------:R-:W3:Y:S01]  /*5be0*/  @!P4 LDG.E.U16 R59, desc[UR16][R48.64] ;  /* 0x00000010303bc981 */ /* 0x000ee2000c1e1500 */
[----:B0-----:R-:W-:-:S05]  /*5bf0*/  IMAD.WIDE R46, R2, 0x2, R82 ;  /* 0x00000002022e7825 */ /* 0x001fca00078e0252 */
[----:B------:R-:W3:Y:S04]  /*5c00*/  @!P4 LDG.E.U16 R45, desc[UR16][R46.64] ;  /* 0x000000102e2dc981 */ /* 0x000ee8000c1e1500 */
[----:B--2---:R-:W-:Y:S04]  /*5c10*/  STL [R1+0x750], R42 ;  /* 0x0007502a01007387 */ /* 0x004fe80000100800 */
[----:B----4-:R0:W-:Y:S04]  /*5c20*/  STL [R1+0x754], R43 ;  /* 0x0007542b01007387 */ /* 0x0101e80000100800 */
[----:B------:R-:W-:Y:S04]  /*5c30*/  STL [R1+0x758], R60 ;  /* 0x0007583c01007387 */ /* 0x000fe80000100800 */
[----:B---3--:R1:W-:Y:S01]  /*5c40*/  STL [R1+0x75c], R61 ;  /* 0x00075c3d01007387 */ /* 0x0083e20000100800 */
[----:B0-----:R-:W-:-:S03]  /*5c50*/  IMAD.WIDE R42, R2, 0x2, R88 ;  /* 0x00000002022a7825 */ /* 0x001fc600078e0258 */
[----:B------:R0:W-:Y:S01]  /*5c60*/  STL.64 [R1+0x1b0], R48 ;  /* 0x0001b03001007387 */ /* 0x0001e20000100a00 */
[----:B-1----:R-:W-:-:S03]  /*5c70*/  IMAD.WIDE R60, R2, 0x2, R84 ;  /* 0x00000002023c7825 */ /* 0x002fc600078e0254 */
[----:B------:R1:W-:Y:S04]  /*5c80*/  STL.64 [R1+0x1a8], R42 ;  /* 0x0001a82a01007387 */ /* 0x0003e80000100a00 */
[----:B------:R-:W2:Y:S04]  /*5c90*/  @!P4 LDG.E.U16 R55, desc[UR16][R42.64] ;  /* 0x000000102a37c981 */ /* 0x000ea8000c1e1500 */
[----:B0-----:R-:W3:Y:S04]  /*5ca0*/  LDL.LU.64 R48, [R1+0x1200] ;  /* 0x0012000001307983 */ /* 0x001ee80000300a00 */
[----:B------:R0:W-:Y:S04]  /*5cb0*/  STL.64 [R1+0x1a0], R60 ;  /* 0x0001a03c01007387 */ /* 0x0001e80000100a00 */
[----:B-1----:R-:W4:Y:S01]  /*5cc0*/  LDL.LU.64 R42, [R1+0x11f8] ;  /* 0x0011f800012a7983 */ /* 0x002f220000300a00 */
[----:B------:R-:W-:Y:S01]  /*5cd0*/  PRMT R53, RZ, 0x7610, R53 ;  /* 0x00007610ff357816 */ /* 0x000fe20000000035 */
[----:B------:R-:W-:-:S02]  /*5ce0*/  VIADD R2, R58, 0xffffffe2 ;  /* 0xffffffe23a027836 */ /* 0x000fc40000000000 */
[----:B------:R-:W-:Y:S04]  /*5cf0*/  STL.64 [R1+0x198], R46 ;  /* 0x0001982e01007387 */ /* 0x000fe80000100a00 */
[----:B------:R0:W2:Y:S01]  /*5d00*/  @!P4 LDG.E.U16 R53, desc[UR16][R60.64] ;  /* 0x000000103c35c981 */ /* 0x0000a2000c1e1500 */
[----:B------:R-:W-:Y:S01]  /*5d10*/  ISETP.GE.U32.AND P4, PT, R2, 0x7fffffa3, PT ;  /* 0x7fffffa30200780c */ /* 0x000fe20003f86070 */
[----:B------:R-:W-:Y:S02]  /*5d20*/  IMAD R2, R90, 0x34, RZ ;  /* 0x000000345a027824 */ /* 0x000fe400078e02ff */
[----:B------:R1:W-:Y:S01]  /*5d30*/  STL [R1+0x74c], R59 ;  /* 0x00074c3b01007387 */ /* 0x0003e20000100800 */
[----:B------:R-:W-:-:S03]  /*5d40*/  IMAD.MOV.U32 R80, RZ, RZ, R44 ;  /* 0x000000ffff507224 */ /* 0x000fc600078e002c */
[----:B------:R1:W-:Y:S01]  /*5d50*/  STL [R1+0x740], R45 ;  /* 0x0007402d01007387 */ /* 0x0003e20000100800 */
[----:B------:R-:W-:Y:S02]  /*5d60*/  IMAD.MOV.U32 R62, RZ, RZ, R28 ;  /* 0x000000ffff3e7224 */ /* 0x000fe400078e001c */
[----:B0-----:R-:W-:Y:S02]  /*5d70*/  IMAD.MOV.U32 R60, RZ, RZ, R31 ;  /* 0x000000ffff3c7224 */ /* 0x001fe400078e001f */
[----:B------:R-:W-:Y:S02]  /*5d80*/  IMAD.MOV.U32 R61, RZ, RZ, R29 ;  /* 0x000000ffff3d7224 */ /* 0x000fe400078e001d */
[----:B-1----:R-:W-:Y:S02]  /*5d90*/  IMAD.MOV.U32 R59, RZ, RZ, R30 ;  /* 0x000000ffff3b7224 */ /* 0x002fe400078e001e */
[----:B------:R-:W-:-:S04]  /*5da0*/  IMAD.WIDE R44, R2, 0x2, R82 ;  /* 0x00000002022c7825 */ /* 0x000fc800078e0252 */
[----:B------:R-:W-:-:S04]  /*5db0*/  IMAD.WIDE R30, R2, 0x2, R88 ;  /* 0x00000002021e7825 */ /* 0x000fc800078e0258 */
[----:B------:R-:W-:-:S04]  /*5dc0*/  IMAD.WIDE R28, R2, 0x2, R86 ;  /* 0x00000002021c7825 */ /* 0x000fc800078e0256 */
[----:B------:R-:W-:Y:S01]  /*5dd0*/  IMAD.WIDE R46, R2, 0x2, R84 ;  /* 0x00000002022e7825 */ /* 0x000fe200078e0254 */
[----:B---3--:R-:W-:Y:S02]  /*5de0*/  PRMT R48, RZ, 0x7610, R48 ;  /* 0x00007610ff307816 */ /* 0x008fe40000000030 */
[----:B------:R-:W-:-:S04]  /*5df0*/  PRMT R49, RZ, 0x7610, R49 ;  /* 0x00007610ff317816 */ /* 0x000fc80000000031 */
[----:B------:R-:W3:Y:S01]  /*5e00*/  @!P3 LDG.E.U16 R48, desc[UR16][R30.64] ;  /* 0x000000101e30b981 */ /* 0x000ee2000c1e1500 */
[----:B----4-:R-:W-:-:S03]  /*5e10*/  PRMT R42, RZ, 0x7610, R42 ;  /* 0x00007610ff2a7816 */ /* 0x010fc6000000002a */
[----:B------:R-:W4:Y:S04]  /*5e20*/  @!P3 LDG.E.U16 R49, desc[UR16][R28.64] ;  /* 0x000000101c31b981 */ /* 0x000f28000c1e1500 */
[----:B------:R-:W3:Y:S01]  /*5e30*/  @!P3 LDG.E.U16 R42, desc[UR16][R44.64] ;  /* 0x000000102c2ab981 */ /* 0x000ee2000c1e1500 */
[----:B------:R-:W-:-:S06]  /*5e40*/  PRMT R43, RZ, 0x7610, R43 ;  /* 0x00007610ff2b7816 */ /* 0x000fcc000000002b */
[----:B------:R0:W4:Y:S04]  /*5e50*/  @!P3 LDG.E.U16 R43, desc[UR16][R46.64] ;  /* 0x000000102e2bb981 */ /* 0x000128000c1e1500 */
[----:B------:R1:W-:Y:S04]  /*5e60*/  STL.64 [R1+0x40], R28 ;  /* 0x0000401c01007387 */ /* 0x0003e80000100a00 */
[----:B------:R0:W-:Y:S04]  /*5e70*/  STL.64 [R1+0x38], R30 ;  /* 0x0000381e01007387 */ /* 0x0001e80000100a00 */
[----:B-1----:R-:W4:Y:S04]  /*5e80*/  LDL.LU.64 R28, [R1+0x11f0] ;  /* 0x0011f000011c7983 */ /* 0x002f280000300a00 */
[----:B------:R-:W-:Y:S04]  /*5e90*/  STL.64 [R1+0x30], R46 ;  /* 0x0000302e01007387 */ /* 0x000fe80000100a00 */
[----:B0-----:R-:W4:Y:S04]  /*5ea0*/  LDL.LU.64 R30, [R1+0x11e8] ;  /* 0x0011e800011e7983 */ /* 0x001f280000300a00 */
[----:B------:R-:W-:Y:S04]  /*5eb0*/  STL.64 [R1+0x28], R44 ;  /* 0x0000282c01007387 */ /* 0x000fe80000100a00 */
[----:B--2---:R-:W-:Y:S01]  /*5ec0*/  STL [R1+0x748], R55 ;  /* 0x0007483701007387 */ /* 0x004fe20000100800 */
[----:B------:R-:W-:-:S02]  /*5ed0*/  PRMT R52, RZ, 0x7610, R52 ;  /* 0x00007610ff347816 */ /* 0x000fc40000000034 */
[----:B------:R-:W-:Y:S02]  /*5ee0*/  PRMT R63, RZ, 0x7610, R63 ;  /* 0x00007610ff3f7816 */ /* 0x000fe4000000003f */
[----:B------:R-:W-:Y:S02]  /*5ef0*/  PRMT R51, RZ, 0x7610, R51 ;  /* 0x00007610ff337816 */ /* 0x000fe40000000033 */
[----:B------:R-:W-:Y:S01]  /*5f00*/  PRMT R50, RZ, 0x7610, R50 ;  /* 0x00007610ff327816 */ /* 0x000fe20000000032 */
[----:B---3--:R0:W-:Y:S04]  /*5f10*/  STL [R1+0x730], R42 ;  /* 0x0007302a01007387 */ /* 0x0081e80000100800 */
[----:B------:R-:W-:Y:S04]  /*5f20*/  STL [R1+0x744], R53 ;  /* 0x0007443501007387 */ /* 0x000fe80000100800 */
[----:B------:R-:W-:Y:S01]  /*5f30*/  STL [R1+0x738], R48 ;  /* 0x0007383001007387 */ /* 0x000fe20000100800 */
[----:B0-----:R-:W-:-:S03]  /*5f40*/  IMAD R42, R90, 0x3c, RZ ;  /* 0x0000003c5a2a7824 */ /* 0x001fc600078e02ff */
[----:B----4-:R0:W-:Y:S02]  /*5f50*/  STL [R1+0x73c], R49 ;  /* 0x00073c3101007387 */ /* 0x0101e40000100800 */
[----:B0-----:R-:W-:-:S05]  /*5f60*/  IMAD.WIDE R48, R42, 0x2, R86 ;  /* 0x000000022a307825 */ /* 0x001fca00078e0256 */
[----:B------:R-:W2:Y:S01]  /*5f70*/  @!P2 LDG.E.U16 R52, desc[UR16][R48.64] ;  /* 0x000000103034a981 */ /* 0x000ea2000c1e1500 */
[----:B------:R-:W-:-:S03]  /*5f80*/  IMAD.WIDE R46, R42, 0x2, R88 ;  /* 0x000000022a2e7825 */ /* 0x000fc600078e0258 */
[----:B------:R0:W-:Y:S01]  /*5f90*/  STL [R1+0x734], R43 ;  /* 0x0007342b01007387 */ /* 0x0001e20000100800 */
[----:B------:R-:W-:-:S03]  /*5fa0*/  IMAD.WIDE R44, R42, 0x2, R84 ;  /* 0x000000022a2c7825 */ /* 0x000fc600078e0254 */
[----:B------:R-:W3:Y:S04]  /*5fb0*/  @!P2 LDG.E.U16 R51, desc[UR16][R46.64] ;  /* 0x000000102e33a981 */ /* 0x000ee8000c1e1500 */
[----:B------:R-:W4:Y:S01]  /*5fc0*/  @!P2 LDG.E.U16 R50, desc[UR16][R44.64] ;  /* 0x000000102c32a981 */ /* 0x000f22000c1e1500 */
[----:B0-----:R-:W-:-:S05]  /*5fd0*/  IMAD.WIDE R42, R42, 0x2, R82 ;  /* 0x000000022a2a7825 */ /* 0x001fca00078e0252 */
[----:B------:R-:W3:Y:S04]  /*5fe0*/  @!P2 LDG.E.U16 R63, desc[UR16][R42.64] ;  /* 0x000000102a3fa981 */ /* 0x000ee8000c1e1500 */
[----:B------:R-:W-:Y:S04]  /*5ff0*/  STL [R1+0xf84], R48 ;  /* 0x000f843001007387 */ /* 0x000fe80000100800 */
[----:B------:R-:W-:Y:S04]  /*6000*/  STL [R1+0xf7c], R49 ;  /* 0x000f7c3101007387 */ /* 0x000fe80000100800 */
[----:B------:R-:W-:Y:S04]  /*6010*/  STL [R1+0x1088], R49 ;  /* 0x0010883101007387 */ /* 0x000fe80000100800 */
[----:B------:R-:W-:Y:S04]  /*6020*/  STL [R1+0xf90], R46 ;  /* 0x000f902e01007387 */ /* 0x000fe80000100800 */
[----:B------:R-:W-:Y:S04]  /*6030*/  STL [R1+0xf88], R47 ;  /* 0x000f882f01007387 */ /* 0x000fe80000100800 */
[----:B------:R-:W-:Y:S04]  /*6040*/  STL [R1+0x1090], R47 ;  /* 0x0010902f01007387 */ /* 0x000fe80000100800 */
[----:B------:R-:W-:Y:S01]  /*6050*/  STL [R1+0x10c4], R47 ;  /* 0x0010c42f01007387 */ /* 0x000fe20000100800 */
[----:B------:R-:W-:-:S02]  /*6060*/  IMAD.MOV.U32 R55, RZ, RZ, R60 ;  /* 0x000000ffff377224 */ /* 0x000fc400078e003c */
[----:B------:R-:W-:Y:S01]  /*6070*/  IMAD.MOV.U32 R60, RZ, RZ, R4 ;  /* 0x000000ffff3c7224 */ /* 0x000fe200078e0004 */
[----:B------:R-:W-:Y:S01]  /*6080*/  PRMT R65, RZ, 0x7610, R65 ;  /* 0x00007610ff417816 */ /* 0x000fe20000000041 */
[----:B--2---:R0:W-:Y:S02]  /*6090*/  STL [R1+0x7bc], R52 ;  /* 0x0007bc3401007387 */ /* 0x0041e40000100800 */
[----:B0-----:R-:W-:Y:S02]  /*60a0*/  IMAD.MOV.U32 R52, RZ, RZ, R59 ;  /* 0x000000ffff347224 */ /* 0x001fe400078e003b */
[----:B------:R-:W-:Y:S02]  /*60b0*/  IMAD.MOV.U32 R59, RZ, RZ, R80 ;  /* 0x000000ffff3b7224 */ /* 0x000fe400078e0050 */
[----:B------:R-:W0:Y:S01]  /*60c0*/  S2R R80, SR_TID.X ;  /* 0x0000000000507919 */ /* 0x000e220000002100 */
[----:B------:R-:W-:Y:S04]  /*60d0*/  STL [R1+0xf9c], R44 ;  /* 0x000f9c2c01007387 */ /* 0x000fe80000100800 */
[----:B------:R-:W-:Y:S04]  /*60e0*/  STL [R1+0x112c], R44 ;  /* 0x00112c2c01007387 */ /* 0x000fe80000100800 */
[----:B------:R-:W-:Y:S04]  /*60f0*/  STL [R1+0xf94], R45 ;  /* 0x000f942d01007387 */ /* 0x000fe80000100800 */
[----:B------:R-:W-:Y:S04]  /*6100*/  STL [R1+0x1098], R45 ;  /* 0x0010982d01007387 */ /* 0x000fe80000100800 */
[----:B---3--:R-:W-:Y:S04]  /*6110*/  STL [R1+0x1130], R63 ;  /* 0x0011303f01007387 */ /* 0x008fe80000100800 */
[----:B------:R-:W-:Y:S01]  /*6120*/  STL [R1+0xfa8], R42 ;  /* 0x000fa82a01007387 */ /* 0x000fe20000100800 */
[----:B0-----:R-:W-:-:S03]  /*6130*/  LOP3.LUT R4, R80, 0x3f, RZ, 0xc0, !PT ;  /* 0x0000003f50047812 */ /* 0x001fc600078ec0ff */
[----:B------:R-:W-:Y:S02]  /*6140*/  STL [R1+0xfa0], R43 ;  /* 0x000fa02b01007387 */ /* 0x000fe40000100800 */
[----:B------:R-:W-:Y:S02]  /*6150*/  IMAD.SHL.U32 R4, R4, 0x2, RZ ;  /* 0x0000000204047824 */ /* 0x000fe400078e00ff */
[----:B------:R-:W-:Y:S04]  /*6160*/  STL [R1+0x109c], R43 ;  /* 0x00109c2b01007387 */ /* 0x000fe80000100800 */
[----:B------:R0:W-:Y:S04]  /*6170*/  STL [R1+0x1134], R43 ;  /* 0x0011342b01007387 */ /* 0x0001e80000100800 */
[----:B------:R-:W-:Y:S04]  /*6180*/  STL [R1+0x7b8], R51 ;  /* 0x0007b83301007387 */ /* 0x000fe80000100800 */
[----:B------:R-:W-:Y:S01]  /*6190*/  STL [R1+0x1138], R4 ;  /* 0x0011380401007387 */ /* 0x000fe20000100800 */
[----:B0-----:R-:W-:-:S03]  /*61a0*/  IMAD R43, R90, 0x5, RZ ;  /* 0x000000055a2b7824 */ /* 0x001fc600078e02ff */
[----:B----4-:R0:W-:Y:S02]  /*61b0*/  STL [R1+0x7b4], R50 ;  /* 0x0007b43201007387 */ /* 0x0101e40000100800 */
[----:B0-----:R-:W-:-:S05]  /*61c0*/  IMAD.WIDE R50, R43, 0x2, R86 ;  /* 0x000000022b327825 */ /* 0x001fca00078e0256 */
[----:B------:R-:W2:Y:S01]  /*61d0*/  @!P6 LDG.E.U16 R65, desc[UR16][R50.64] ;  /* 0x000000103241e981 */ /* 0x000ea2000c1e1500 */
[----:B------:R-:W-:Y:S01]  /*61e0*/  VIADD R2, R58, 0xffffffda ;  /* 0xffffffda3a027836 */ /* 0x000fe20000000000 */
[----:B------:R-:W-:Y:S01]  /*61f0*/  PRMT R64, RZ, 0x7610, R64 ;  /* 0x00007610ff407816 */ /* 0x000fe20000000040 */
[C---:B------:R-:W-:Y:S01]  /*6200*/  IMAD.WIDE R48, R43.reuse, 0x2, R88 ;  /* 0x000000022b307825 */ /* 0x040fe200078e0258 */
[----:B------:R-:W-:Y:S02]  /*6210*/  PRMT R67, RZ, 0x7610, R67 ;  /* 0x00007610ff437816 */ /* 0x000fe40000000043 */
[----:B------:R-:W-:Y:S01]  /*6220*/  PRMT R66, RZ, 0x7610, R66 ;  /* 0x00007610ff427816 */ /* 0x000fe20000000042 */
[C---:B------:R-:W-:Y:S01]  /*6230*/  IMAD.WIDE R46, R43.reuse, 0x2, R84 ;  /* 0x000000022b2e7825 */ /* 0x040fe200078e0254 */
[----:B------:R-:W-:Y:S01]  /*6240*/  ISETP.GE.U32.AND P3, PT, R2, 0x7fffff9b, PT ;  /* 0x7fffff9b0200780c */ /* 0x000fe20003f66070 */
[----:B------:R0:W3:Y:S02]  /*6250*/  @!P6 LDG.E.U16 R64, desc[UR16][R48.64] ;  /* 0x000000103040e981 */ /* 0x0000e4000c1e1500 */
[----:B------:R-:W-:-:S02]  /*6260*/  IMAD.WIDE R44, R43, 0x2, R82 ;  /* 0x000000022b2c7825 */ /* 0x000fc400078e0252 */
[----:B------:R1:W4:Y:S02]  /*6270*/  @!P6 LDG.E.U16 R67, desc[UR16][R46.64] ;  /* 0x000000102e43e981 */ /* 0x000324000c1e1500 */
[----:B------:R-:W-:Y:S01]  /*6280*/  VIADD R2, R58, 0xffffffd2 ;  /* 0xffffffd23a027836 */ /* 0x000fe20000000000 */
[----:B------:R-:W-:-:S04]  /*6290*/  @!UP1 UIADD3 UR10, UPT, UPT, -UR10, 0x100000, URZ ;  /* 0x001000000a0a9890 */ /* 0x000fc8000fffe1ff */
[----:B------:R-:W-:Y:S02]  /*62a0*/  @!UP1 USHF.L.U32 UR11, UR10, 0xb, URZ ;  /* 0x0000000b0a0b9899 */ /* 0x000fe400080006ff */
[----:B------:R-:W-:Y:S01]  /*62b0*/  @!UP1 USHF.L.U32 UR10, UR10, 0x1, URZ ;  /* 0x000000010a0a9899 */ /* 0x000fe200080006ff */
[----:B------:R0:W3:Y:S01]  /*62c0*/  @!P6 LDG.E.U16 R66, desc[UR16][R44.64] ;  /* 0x000000102c42e981 */ /* 0x0000e2000c1e1500 */
[----:B------:R-:W-:Y:S02]  /*62d0*/  ISETP.GE.U32.AND P2, PT, R2, 0x7fffff93, PT ;  /* 0x7fffff930200780c */ /* 0x000fe40003f46070 */
[----:B------:R-:W-:Y:S01]  /*62e0*/  LOP3.LUT R2, R80, 0x40, RZ, 0xc0, !PT ;  /* 0x0000004050027812 */ /* 0x000fe200078ec0ff */
[----:B------:R-:W-:-:S04]  /*62f0*/  VOTEU.ALL UP1, P1 ;  /* 0x0000000000ff7886 */ /* 0x000fc80000820000 */
[----:B------:R-:W-:-:S03]  /*6300*/  IMAD R2, R2, 0x80, R4 ;  /* 0x0000008002027824 */ /* 0x000fc600078e0204 */
[----:B------:R0:W1:Y:S01]  /*6310*/  @!UP1 SYNCS.EXCH.64 URZ, [UR5+0x24008], UR10 ;  /* 0x0240080a05ff95b2 */ /* 0x0000620008000100 */
[----:B------:R-:W-:Y:S04]  /*6320*/  STL.64 [R1+0x620], R50 ;  /* 0x0006203201007387 */ /* 0x000fe80000100a00 */
[----:B------:R0:W-:Y:S01]  /*6330*/  STS.U16 [R2+UR5], R20 ;  /* 0x0000001402007988 */ /* 0x0001e20008000405 */
[----:B------:R-:W-:-:S03]  /*6340*/  PRMT R68, RZ, 0x7610, R68 ;  /* 0x00007610ff447816 */ /* 0x000fc60000000044 */
[----:B------:R1:W-:Y:S01]  /*6350*/  STL.64 [R1+0x618], R48 ;  /* 0x0006183001007387 */ /* 0x0003e20000100a00 */
[----:B------:R-:W-:Y:S02]  /*6360*/  PRMT R71, RZ, 0x7610, R71 ;  /* 0x00007610ff477816 */ /* 0x000fe40000000047 */
[----:B------:R-:W-:Y:S01]  /*6370*/  PRMT R70, RZ, 0x7610, R70 ;  /* 0x00007610ff467816 */ /* 0x000fe20000000046 */
[----:B------:R-:W-:Y:S01]  /*6380*/  VIADD R42, R58, 0xffffffca ;  /* 0xffffffca3a2a7836 */ /* 0x000fe20000000000 */
[----:B------:R-:W-:Y:S01]  /*6390*/  PRMT R73, RZ, 0x7610, R73 ;  /* 0x00007610ff497816 */ /* 0x000fe20000000049 */
[----:B0-----:R-:W-:Y:S01]  /*63a0*/  IMAD R20, R90, 0xd, RZ ;  /* 0x0000000d5a147824 */ /* 0x001fe200078e02ff */
[----:B------:R0:W-:Y:S01]  /*63b0*/  STL.64 [R1+0x610], R46 ;  /* 0x0006102e01007387 */ /* 0x0001e20000100a00 */
[----:B------:R-:W-:Y:S01]  /*63c0*/  PRMT R72, RZ, 0x7610, R72 ;  /* 0x00007610ff487816 */ /* 0x000fe20000000048 */
[----:B------:R-:W2:Y:S01]  /*63d0*/  LDCU UR10, c[0x0][0x3b0] ;  /* 0x00007600ff0a77ac */ /* 0x000ea20008000800 */
[C---:B-1----:R-:W-:Y:S01]  /*63e0*/  IMAD.WIDE R48, R20.reuse, 0x2, R86 ;  /* 0x0000000214307825 */ /* 0x042fe200078e0256 */
[----:B------:R-:W-:Y:S01]  /*63f0*/  PRMT R75, RZ, 0x7610, R75 ;  /* 0x00007610ff4b7816 */ /* 0x000fe2000000004b */
[----:B------:R-:W1:Y:S03]  /*6400*/  LDCU UR11, c[0x0][0x3b0] ;  /* 0x00007600ff0b77ac */ /* 0x000e660008000800 */
[----:B------:R1:W4:Y:S01]  /*6410*/  @!P5 LDG.E.U16 R68, desc[UR16][R48.64] ;  /* 0x000000103044d981 */ /* 0x000322000c1e1500 */
[----:B0-----:R-:W-:-:S05]  /*6420*/  IMAD.WIDE R46, R20, 0x2, R88 ;  /* 0x00000002142e7825 */ /* 0x001fca00078e0258 */
[----:B------:R0:W4:Y:S04]  /*6430*/  @!P5 LDG.E.U16 R71, desc[UR16][R46.64] ;  /* 0x000000102e47d981 */ /* 0x000128000c1e1500 */
[----:B--2---:R-:W-:Y:S04]  /*6440*/  STL [R1+0x113c], R65 ;  /* 0x00113c4101007387 */ /* 0x004fe80000100800 */
[----:B------:R2:W-:Y:S02]  /*6450*/  STL.64 [R1+0x608], R44 ;  /* 0x0006082c01007387 */ /* 0x0005e40000100a00 */
[----:B--2---:R-:W-:-:S05]  /*6460*/  IMAD.WIDE R44, R20, 0x2, R84 ;  /* 0x00000002142c7825 */ /* 0x004fca00078e0254 */
[----:B------:R2:W2:Y:S01]  /*6470*/  @!P5 LDG.E.U16 R70, desc[UR16][R44.64] ;  /* 0x000000102c46d981 */ /* 0x0004a2000c1e1500 */
[----:B------:R-:W-:Y:S01]  /*6480*/  ISETP.GE.U32.AND P6, PT, R42, 0x7fffff8b, PT ;  /* 0x7fffff8b2a00780c */ /* 0x000fe20003fc6070 */
[----:B------:R-:W-:-:S04]  /*6490*/  IMAD.WIDE R42, R20, 0x2, R82 ;  /* 0x00000002142a7825 */ /* 0x000fc800078e0252 */
[----:B------:R-:W-:Y:S01]  /*64a0*/  VIADD R20, R58, 0xffffffc2 ;  /* 0xffffffc23a147836 */ /* 0x000fe20000000000 */
[----:B------:R0:W2:Y:S04]  /*64b0*/  @!P5 LDG.E.U16 R73, desc[UR16][R42.64] ;  /* 0x000000102a49d981 */ /* 0x0000a8000c1e1500 */
[----:B------:R-:W-:Y:S01]  /*64c0*/  ISETP.GE.U32.AND P5, PT, R20, 0x7fffff83, PT ;  /* 0x7fffff831400780c */ /* 0x000fe20003fa6070 */
[----:B---3--:R-:W-:Y:S01]  /*64d0*/  STL [R1+0x1140], R64 ;  /* 0x0011404001007387 */ /* 0x008fe20000100800 */
[----:B------:R-:W-:-:S03]  /*64e0*/  IMAD R20, R90, 0x15, RZ ;  /* 0x000000155a147824 */ /* 0x000fc600078e02ff */
[----:B----4-:R-:W-:Y:S04]  /*64f0*/  STL [R1+0x1144], R67 ;  /* 0x0011444301007387 */ /* 0x010fe80000100800 */
[----:B------:R-:W-:Y:S04]  /*6500*/  STL [R1+0x1148], R66 ;  /* 0x0011484201007387 */ /* 0x000fe80000100800 */
[----:B------:R1:W-:Y:S02]  /*6510*/  STL.64 [R1+0x520], R48 ;  /* 0x0005203001007387 */ /* 0x0003e40000100a00 */
[----:B-1----:R-:W-:-:S05]  /*6520*/  IMAD.WIDE R48, R20, 0x2, R86 ;  /* 0x0000000214307825 */ /* 0x002fca00078e0256 */
[----:B------:R1:W3:Y:S04]  /*6530*/  @!P0 LDG.E.U16 R72, desc[UR16][R48.64] ;  /* 0x0000001030488981 */ /* 0x0002e8000c1e1500 */
[----:B------:R0:W-:Y:S04]  /*6540*/  STL.64 [R1+0x518], R46 ;  /* 0x0005182e01007387 */ /* 0x0001e80000100a00 */
[----:B------:R-:W-:Y:S01]  /*6550*/  STL [R1+0x114c], R68 ;  /* 0x00114c4401007387 */ /* 0x000fe20000100800 */
[----:B------:R-:W-:-:S03]  /*6560*/  PRMT R74, RZ, 0x7610, R74 ;  /* 0x00007610ff4a7816 */ /* 0x000fc6000000004a */
[----:B------:R2:W-:Y:S01]  /*6570*/  STL.64 [R1+0x510], R44 ;  /* 0x0005102c01007387 */ /* 0x0005e20000100a00 */
[----:B------:R-:W-:-:S03]  /*6580*/  PRMT R77, RZ, 0x7610, R77 ;  /* 0x00007610ff4d7816 */ /* 0x000fc6000000004d */
[----:B------:R4:W-:Y:S01]  /*6590*/  STL.64 [R1+0x508], R42 ;  /* 0x0005082a01007387 */ /* 0x0009e20000100a00 */
[----:B0-----:R-:W-:-:S03]  /*65a0*/  IMAD.WIDE R46, R20, 0x2, R88 ;  /* 0x00000002142e7825 */ /* 0x001fc600078e0258 */
[----:B------:R-:W-:Y:S01]  /*65b0*/  STL [R1+0x1150], R71 ;  /* 0x0011504701007387 */ /* 0x000fe20000100800 */
[----:B--2---:R-:W-:-:S03]  /*65c0*/  IMAD.WIDE R44, R20, 0x2, R84 ;  /* 0x00000002142c7825 */ /* 0x004fc600078e0254 */
[----:B------:R0:W2:Y:S01]  /*65d0*/  @!P0 LDG.E.U16 R75, desc[UR16][R46.64] ;  /* 0x000000102e4b8981 */ /* 0x0000a2000c1e1500 */
[----:B----4-:R-:W-:-:S03]  /*65e0*/  IMAD.WIDE R42, R20, 0x2, R82 ;  /* 0x00000002142a7825 */ /* 0x010fc600078e0252 */
[----:B------:R4:W2:Y:S04]  /*65f0*/  @!P0 LDG.E.U16 R74, desc[UR16][R44.64] ;  /* 0x000000102c4a8981 */ /* 0x0008a8000c1e1500 */
[----:B------:R0:W2:Y:S04]  /*6600*/  @!P0 LDG.E.U16 R77, desc[UR16][R42.64] ;  /* 0x000000102a4d8981 */ /* 0x0000a8000c1e1500 */
[----:B------:R-:W-:Y:S04]  /*6610*/  STL [R1+0x1154], R70 ;  /* 0x0011544601007387 */ /* 0x000fe80000100800 */
[----:B------:R-:W2:Y:S04]  /*6620*/  LDL.LU R51, [R1+0x8] ;  /* 0x0000080001337983 */ /* 0x000ea80000300800 */
[----:B------:R-:W2:Y:S04]  /*6630*/  LDL.LU R50, [R1+0x4] ;  /* 0x0000040001327983 */ /* 0x000ea80000300800 */
[----:B------:R-:W2:Y:S01]  /*6640*/  LDL.LU R53, [R1] ;  /* 0x0000000001357983 */ /* 0x000ea20000300800 */
[----:B------:R-:W-:Y:S01]  /*6650*/  VIADD R20, R58, 0xfffffff9 ;  /* 0xfffffff93a147836 */ /* 0x000fe20000000000 */
[----:B------:R-:W-:-:S04]  /*6660*/  PRMT R76, RZ, 0x7610, R76 ;  /* 0x00007610ff4c7816 */ /* 0x000fc8000000004c */
[----:B------:R-:W-:Y:S01]  /*6670*/  ISETP.GE.U32.AND P0, PT, R20, 0x7fffffba, PT ;  /* 0x7fffffba1400780c */ /* 0x000fe20003f06070 */
[----:B------:R-:W-:Y:S01]  /*6680*/  IMAD R20, R90, 0x1d, RZ ;  /* 0x0000001d5a147824 */ /* 0x000fe200078e02ff */
[----:B------:R-:W-:Y:S01]  /*6690*/  STL [R1+0x1158], R73 ;  /* 0x0011584901007387 */ /* 0x000fe20000100800 */
[----:B------:R-:W-:-:S03]  /*66a0*/  PRMT R79, RZ, 0x7610, R79 ;  /* 0x00007610ff4f7816 */ /* 0x000fc6000000004f */
[----:B------:R1:W-:Y:S01]  /*66b0*/  STL.64 [R1+0x430], R48 ;  /* 0x0004303001007387 */ /* 0x0003e20000100a00 */
[----:B------:R-:W-:-:S03]  /*66c0*/  PRMT R78, RZ, 0x7610, R78 ;  /* 0x00007610ff4e7816 */ /* 0x000fc6000000004e */
[----:B------:R0:W-:Y:S01]  /*66d0*/  STL.64 [R1+0x428], R46 ;  /* 0x0004282e01007387 */ /* 0x0001e20000100a00 */
[----:B------:R-:W-:Y:S01]  /*66e0*/  PRMT R69, RZ, 0x7610, R69 ;  /* 0x00007610ff457816 */ /* 0x000fe20000000045 */
[----:B-1----:R-:W-:-:S04]  /*66f0*/  IMAD.WIDE R48, R20, 0x2, R86 ;  /* 0x0000000214307825 */ /* 0x002fc800078e0256 */
[C---:B0-----:R-:W-:Y:S01]  /*6700*/  IMAD.WIDE R46, R20.reuse, 0x2, R88 ;  /* 0x00000002142e7825 */ /* 0x041fe200078e0258 */
[----:B---3--:R-:W-:Y:S04]  /*6710*/  STL [R1+0x115c], R72 ;  /* 0x00115c4801007387 */ /* 0x008fe80000100800 */
[----:B------:R4:W-:Y:S04]  /*6720*/  STL.64 [R1+0x420], R44 ;  /* 0x0004202c01007387 */ /* 0x0009e80000100a00 */
[----:B------:R0:W-:Y:S04]  /*6730*/  STL.64 [R1+0x418], R42 ;  /* 0x0004182a01007387 */ /* 0x0001e80000100a00 */
[----:B------:R-:W3:Y:S01]  /*6740*/  @!P4 LDG.E.U16 R76, desc[UR16][R48.64] ;  /* 0x00000010304cc981 */ /* 0x000ee2000c1e1500 */
[----:B----4-:R-:W-:-:S03]  /*6750*/  IMAD.WIDE R44, R20, 0x2, R84 ;  /* 0x00000002142c7825 */ /* 0x010fc600078e0254 */
[----:B------:R-:W4:Y:S01]  /*6760*/  @!P4 LDG.E.U16 R79, desc[UR16][R46.64] ;  /* 0x000000102e4fc981 */ /* 0x000f22000c1e1500 */
[----:B0-----:R-:W-:-:S03]  /*6770*/  IMAD.WIDE R42, R20, 0x2, R82 ;  /* 0x00000002142a7825 */ /* 0x001fc600078e0252 */
[----:B------:R-:W4:Y:S04]  /*6780*/  @!P4 LDG.E.U16 R78, desc[UR16][R44.64] ;  /* 0x000000102c4ec981 */ /* 0x000f28000c1e1500 */
[----:B------:R-:W4:Y:S04]  /*6790*/  @!P4 LDG.E.U16 R69, desc[UR16][R42.64] ;  /* 0x000000102a45c981 */ /* 0x000f28000c1e1500 */
[----:B--2---:R-:W-:Y:S04]  /*67a0*/  STL [R1+0x1160], R75 ;  /* 0x0011604b01007387 */ /* 0x004fe80000100800 */
[----:B------:R-:W-:Y:S04]  /*67b0*/  STL [R1+0x1164], R74 ;  /* 0x0011644a01007387 */ /* 0x000fe80000100800 */
[----:B------:R-:W-:Y:S04]  /*67c0*/  STL [R1+0x1168], R77 ;  /* 0x0011684d01007387 */ /* 0x000fe80000100800 */
[----:B------:R0:W-:Y:S02]  /*67d0*/  STS.U16 [R2+UR5+0xcc00], R53 ;  /* 0x00cc003502007988 */ /* 0x0001e40008000405 */
[----:B0-----:R-:W-:-:S02]  /*67e0*/  IMAD.MOV.U32 R53, RZ, RZ, R52 ;  /* 0x000000ffff357224 */ /* 0x001fc400078e0034 */
[----:B------:R-:W-:Y:S02]  /*67f0*/  IMAD.MOV.U32 R52, RZ, RZ, R55 ;  /* 0x000000ffff347224 */ /* 0x000fe400078e0037 */
[----:B------:R-:W-:Y:S02]  /*6800*/  IMAD.MOV.U32 R55, RZ, RZ, R59 ;  /* 0x000000ffff377224 */ /* 0x000fe400078e003b */
[----:B------:R-:W-:Y:S02]  /*6810*/  IMAD.MOV.U32 R59, RZ, RZ, R60 ;  /* 0x000000ffff3b7224 */ /* 0x000fe400078e003c */
[----:B------:R-:W2:Y:S04]  /*6820*/  LDL.LU R60, [R1+0x184] ;  /* 0x00018400013c7983 */ /* 0x000ea80000300800 */
[----:B------:R-:W-:Y:S04]  /*6830*/  STL.64 [R1+0x350], R48 ;  /* 0x0003503001007387 */ /* 0x000fe80000100a00 */
[----:B------:R-:W-:Y:S04]  /*6840*/  STL.64 [R1+0x348], R46 ;  /* 0x0003482e01007387 */ /* 0x000fe80000100a00 */
[----:B---3--:R-:W-:Y:S04]  /*6850*/  STL [R1+0x116c], R76 ;  /* 0x00116c4c01007387 */ /* 0x008fe80000100800 */
[----:B------:R-:W-:Y:S04]  /*6860*/  STL.64 [R1+0x340], R44 ;  /* 0x0003402c01007387 */ /* 0x000fe80000100a00 */
[----:B------:R0:W-:Y:S04]  /*6870*/  STL.64 [R1+0x338], R42 ;  /* 0x0003382a01007387 */ /* 0x0001e80000100a00 */
[----:B----4-:R-:W-:Y:S04]  /*6880*/  STL [R1+0x1170], R79 ;  /* 0x0011704f01007387 */ /* 0x010fe80000100800 */
[----:B------:R-:W-:Y:S04]  /*6890*/  STL [R1+0x1174], R78 ;  /* 0x0011744e01007387 */ /* 0x000fe80000100800 */
[----:B------:R-:W-:Y:S04]  /*68a0*/  STL [R1+0x1178], R69 ;  /* 0x0011784501007387 */ /* 0x000fe80000100800 */
[----:B------:R-:W3:Y:S04]  /*68b0*/  LDL.LU R68, [R1+0x168] ;  /* 0x0001680001447983 */ /* 0x000ee80000300800 */
[----:B------:R-:W4:Y:S04]  /*68c0*/  LDL.LU R66, [R1+0x164] ;  /* 0x0001640001427983 */ /* 0x000f280000300800 */
[----:B------:R-:W3:Y:S04]  /*68d0*/  LDL.LU R67, [R1+0x160] ;  /* 0x0001600001437983 */ /* 0x000ee80000300800 */
[----:B------:R-:W3:Y:S04]  /*68e0*/  LDL.LU R64, [R1+0x15c] ;  /* 0x00015c0001407983 */ /* 0x000ee80000300800 */
[----:B------:R-:W3:Y:S04]  /*68f0*/  LDL.LU R65, [R1+0x158] ;  /* 0x0001580001417983 */ /* 0x000ee80000300800 */
[----:B0-----:R-:W3:Y:S04]  /*6900*/  LDL.LU R43, [R1+0xd4] ;  /* 0x0000d400012b7983 */ /* 0x001ee80000300800 */
[----:B------:R-:W3:Y:S04]  /*6910*/  LDL.LU R42, [R1+0xd0] ;  /* 0x0000d000012a7983 */ /* 0x000ee80000300800 */
[----:B------:R-:W3:Y:S04]  /*6920*/  LDL.LU R63, [R1+0xcc] ;  /* 0x0000cc00013f7983 */ /* 0x000ee80000300800 */
[----:B------:R-:W3:Y:S04]  /*6930*/  LDL.LU R45, [R1+0xc8] ;  /* 0x0000c800012d7983 */ /* 0x000ee80000300800 */
[----:B------:R-:W3:Y:S04]  /*6940*/  LDL.LU R44, [R1+0xc4] ;  /* 0x0000c400012c7983 */ /* 0x000ee80000300800 */
[----:B------:R-:W3:Y:S04]  /*6950*/  LDL.LU R47, [R1+0xc0] ;  /* 0x0000c000012f7983 */ /* 0x000ee80000300800 */
[----:B------:R-:W3:Y:S01]  /*6960*/  LDL.LU R46, [R1+0xbc] ;  /* 0x0000bc00012e7983 */ /* 0x000ee20000300800 */
[----:B------:R-:W-:-:S03]  /*6970*/  IMAD.MOV.U32 R70, RZ, RZ, R53 ;  /* 0x000000ffff467224 */ /* 0x000fc600078e0035 */
[----:B------:R-:W3:Y:S01]  /*6980*/  LDL.LU R49, [R1+0xa8] ;  /* 0x0000a80001317983 */ /* 0x000ee20000300800 */
[----:B------:R-:W-:-:S03]  /*6990*/  IMAD.MOV.U32 R72, RZ, RZ, R52 ;  /* 0x000000ffff487224 */ /* 0x000fc600078e0034 */
[----:B------:R0:W-:Y:S04]  /*69a0*/  STS.U16 [R2+UR5+0x4c00], R51 ;  /* 0x004c003302007988 */ /* 0x0001e80008000405 */
[----:B------:R-:W3:Y:S01]  /*69b0*/  LDL.LU R48, [R1+0xa4] ;  /* 0x0000a40001307983 */ /* 0x000ee20000300800 */
[----:B------:R-:W-:-:S03]  /*69c0*/  IMAD.MOV.U32 R4, RZ, RZ, R55 ;  /* 0x000000ffff047224 */ /* 0x000fc600078e0037 */
[----:B------:R1:W-:Y:S04]  /*69d0*/  STS.U16 [R2+UR5+0x8c00], R50 ;  /* 0x008c003202007988 */ /* 0x0003e80008000405 */
[----:B0-----:R-:W3:Y:S01]  /*69e0*/  LDL.LU R51, [R1+0xa0] ;  /* 0x0000a00001337983 */ /* 0x001ee20000300800 */
[----:B------:R-:W-:-:S03]  /*69f0*/  IMAD.MOV.U32 R73, RZ, RZ, R59 ;  /* 0x000000ffff497224 */ /* 0x000fc600078e003b */
[----:B-1----:R-:W3:Y:S04]  /*6a00*/  LDL.LU R50, [R1+0x9c] ;  /* 0x00009c0001327983 */ /* 0x002ee80000300800 */
[----:B------:R-:W3:Y:S04]  /*6a10*/  LDL.LU R53, [R1+0x98] ;  /* 0x0000980001357983 */ /* 0x000ee80000300800 */
[----:B------:R-:W3:Y:S01]  /*6a20*/  LDL.LU R52, [R1+0x94] ;  /* 0x0000940001347983 */ /* 0x000ee20000300800 */
[----:B------:R-:W-:-:S03]  /*6a30*/  IMAD.MOV.U32 R71, RZ, RZ, R62 ;  /* 0x000000ffff477224 */ /* 0x000fc600078e003e */
[----:B------:R0:W-:Y:S04]  /*6a40*/  STS.U16 [R2+UR5+0x4000], R32 ;  /* 0x0040002002007988 */ /* 0x0001e80008000405 */
[----:B------:R-:W4:Y:S04]  /*6a50*/  LDL.LU R55, [R1+0x90] ;  /* 0x0000900001377983 */ /* 0x000f280000300800 */
[----:B------:R-:W4:Y:S01]  /*6a60*/  LDL.LU R59, [R1+0x8c] ;  /* 0x00008c00013b7983 */ /* 0x000f220000300800 */
[----:B0-----:R-:W-:-:S03]  /*6a70*/  IMAD.MOV.U32 R32, RZ, RZ, R61 ;  /* 0x000000ffff207224 */ /* 0x001fc600078e003d */
[----:B------:R-:W4:Y:S04]  /*6a80*/  LDL.LU R61, [R1+0x88] ;  /* 0x00008800013d7983 */ /* 0x000f280000300800 */
[----:B--2---:R0:W-:Y:S04]  /*6a90*/  STS.U16 [R2+UR5+0x5800], R60 ;  /* 0x0058003c02007988 */ /* 0x0041e80008000405 */
[----:B0-----:R-:W2:Y:S04]  /*6aa0*/  LDL.LU R60, [R1+0x24] ;  /* 0x00002400013c7983 */ /* 0x001ea80000300800 */
[----:B------:R-:W2:Y:S04]  /*6ab0*/  LDL.LU R62, [R1+0x20] ;  /* 0x00002000013e7983 */ /* 0x000ea80000300800 */
[----:B------:R0:W-:Y:S04]  /*6ac0*/  STS.U16 [R2+UR5+0xd800], R4 ;  /* 0x00d8000402007988 */ /* 0x0001e80008000405 */
[----:B------:R-:W-:Y:S01]  /*6ad0*/  STS.U16 [R2+UR5+0x8000], R31 ;  /* 0x0080001f02007988 */ /* 0x000fe20008000405 */
[----:B0-----:R-:W-:-:S03]  /*6ae0*/  LOP3.LUT R4, R2, 0x10, RZ, 0x3c, !PT ;  /* 0x0000001002047812 */ /* 0x001fc600078e3cff */
[----:B------:R-:W-:Y:S04]  /*6af0*/  STS.U16 [R2+UR5+0xc000], R30 ;  /* 0x00c0001e02007988 */ /* 0x000fe80008000405 */
        /* <DEDUP_REMOVED lines=19> */
[----:B------:R0:W-:Y:S04]  /*6c30*/  STS.U16 [R2+UR5+0x1c00], R32 ;  /* 0x001c002002007988 */ /* 0x0001e80008000405 */
[----:B------:R-:W-:Y:S04]  /*6c40*/  STS.U16 [R2+UR5+0x5c00], R73 ;  /* 0x005c004902007988 */ /* 0x000fe80008000405 */
[----:B------:R-:W-:Y:S04]  /*6c50*/  STS.U16 [R2+UR5+0x9c00], R70 ;  /* 0x009c004602007988 */ /* 0x000fe80008000405 */
[----:B------:R-:W-:Y:S04]  /*6c60*/  STS.U16 [R2+UR5+0xdc00], R71 ;  /* 0x00dc004702007988 */ /* 0x000fe80008000405 */
[----:B---3--:R-:W-:Y:S04]  /*6c70*/  STS.U16 [R4+UR5+0x480], R68 ;  /* 0x0004804404007988 */ /* 0x008fe80008000405 */
[----:B----4-:R-:W-:Y:S04]  /*6c80*/  STS.U16 [R4+UR5+0x4480], R66 ;  /* 0x0044804204007988 */ /* 0x010fe80008000405 */
        /* <DEDUP_REMOVED lines=13> */
[----:B------:R-:W-:Y:S04]  /*6d60*/  STS.U16 [R4+UR5+0xd080], R50 ;  /* 0x00d0803204007988 */ /* 0x000fe80008000405 */
[----:B------:R-:W-:Y:S04]  /*6d70*/  STS.U16 [R4+UR5+0x1480], R53 ;  /* 0x0014803504007988 */ /* 0x000fe80008000405 */
[----:B------:R-:W-:Y:S04]  /*6d80*/  STS.U16 [R4+UR5+0x5480], R52 ;  /* 0x0054803404007988 */ /* 0x000fe80008000405 */
[----:B------:R-:W-:Y:S04]  /*6d90*/  STS.U16 [R4+UR5+0x9480], R55 ;  /* 0x0094803704007988 */ /* 0x000fe80008000405 */
[----:B------:R-:W-:Y:S01]  /*6da0*/  STS.U16 [R4+UR5+0xd480], R59 ;  /* 0x00d4803b04007988 */ /* 0x000fe20008000405 */
[----:B0-----:R-:W-:-:S03]  /*6db0*/  IMAD R32, R90, 0x25, RZ ;  /* 0x000000255a207824 */ /* 0x001fc600078e02ff */
[----:B------:R-:W-:Y:S01]  /*6dc0*/  STS.U16 [R4+UR5+0x1880], R61 ;  /* 0x0018803d04007988 */ /* 0x000fe20008000405 */
[----:B------:R-:W-:Y:S01]  /*6dd0*/  PRMT R31, RZ, 0x7610, R31 ;  /* 0x00007610ff1f7816 */ /* 0x000fe2000000001f */
[----:B-1----:R-:W-:Y:S01]  /*6de0*/  IMAD.WIDE R46, R32, 0x2, R86 ;  /* 0x00000002202e7825 */ /* 0x002fe200078e0256 */
[----:B------:R-:W-:Y:S02]  /*6df0*/  PRMT R30, RZ, 0x7610, R30 ;  /* 0x00007610ff1e7816 */ /* 0x000fe4000000001e */
[----:B------:R-:W-:Y:S01]  /*6e00*/  PRMT R29, RZ, 0x7610, R29 ;  /* 0x00007610ff1d7816 */ /* 0x000fe2000000001d */
[----:B------:R-:W-:Y:S01]  /*6e10*/  IMAD R33, R90, 0x2d, RZ ;  /* 0x0000002d5a217824 */ /* 0x000fe200078e02ff */
[----:B------:R-:W-:Y:S01]  /*6e20*/  PRMT R28, RZ, 0x7610, R28 ;  /* 0x00007610ff1c7816 */ /* 0x000fe2000000001c */
[C---:B------:R-:W-:Y:S01]  /*6e30*/  IMAD.WIDE R40, R32.reuse, 0x2, R88 ;  /* 0x0000000220287825 */ /* 0x040fe200078e0258 */
[----:B------:R-:W-:Y:S01]  /*6e40*/  PRMT R27, RZ, 0x7610, R27 ;  /* 0x00007610ff1b7816 */ /* 0x000fe2000000001b */
[----:B------:R-:W3:Y:S02]  /*6e50*/  @!P3 LDG.E.U16 R31, desc[UR16][R46.64] ;  /* 0x000000102e1fb981 */ /* 0x000ee4000c1e1500 */
[----:B------:R-:W-:-:S02]  /*6e60*/  IMAD.WIDE R38, R32, 0x2, R84 ;  /* 0x0000000220267825 */ /* 0x000fc400078e0254 */
[----:B------:R0:W4:Y:S02]  /*6e70*/  @!P3 LDG.E.U16 R30, desc[UR16][R40.64] ;  /* 0x00000010281eb981 */ /* 0x000124000c1e1500 */
[----:B------:R-:W-:Y:S01]  /*6e80*/  IMAD.WIDE R36, R33, 0x2, R86 ;  /* 0x0000000221247825 */ /* 0x000fe200078e0256 */
[----:B------:R-:W-:Y:S01]  /*6e90*/  PRMT R26, RZ, 0x7610, R26 ;  /* 0x00007610ff1a7816 */ /* 0x000fe2000000001a */
[----:B------:R1:W4:Y:S01]  /*6ea0*/  @!P3 LDG.E.U16 R29, desc[UR16][R38.64] ;  /* 0x00000010261db981 */ /* 0x000322000c1e1500 */
[----:B------:R-:W-:-:S03]  /*6eb0*/  PRMT R25, RZ, 0x7610, R25 ;  /* 0x00007610ff197816 */ /* 0x000fc60000000019 */
[----:B------:R-:W4:Y:S04]  /*6ec0*/  @!P2 LDG.E.U16 R27, desc[UR16][R36.64] ;  /* 0x00000010241ba981 */ /* 0x000f28000c1e1500 */
[----:B--2---:R-:W-:Y:S04]  /*6ed0*/  STS.U16 [R4+UR5+0x5880], R60 ;  /* 0x0058803c04007988 */ /* 0x004fe80008000405 */
[----:B------:R-:W-:Y:S04]  /*6ee0*/  STS.U16 [R4+UR5+0x9880], R62 ;  /* 0x0098803e04007988 */ /* 0x000fe80008000405 */
[----:B------:R2:W-:Y:S04]  /*6ef0*/  STS.U16 [R4+UR5+0xd880], R81 ;  /* 0x00d8805104007988 */ /* 0x0005e80008000405 */
[----:B------:R0:W-:Y:S04]  /*6f00*/  STS.U16 [R4+UR5+0x1c80], R91 ;  /* 0x001c805b04007988 */ /* 0x0001e80008000405 */
[----:B------:R1:W-:Y:S04]  /*6f10*/  STS.U16 [R4+UR5+0x5c80], R3 ;  /* 0x005c800304007988 */ /* 0x0003e80008000405 */
[----:B--2---:R-:W2:Y:S04]  /*6f20*/  LDL.LU R81, [R1+0x11e4] ;  /* 0x0011e40001517983 */ /* 0x004ea80000300800 */
[----:B0-----:R-:W2:Y:S04]  /*6f30*/  LDL.LU R91, [R1+0x11e0] ;  /* 0x0011e000015b7983 */ /* 0x001ea80000300800 */
[----:B------:R0:W-:Y:S04]  /*6f40*/  STS.U16 [R4+UR5+0x9c80], R0 ;  /* 0x009c800004007988 */ /* 0x0001e80008000405 */
[----:B-1----:R-:W2:Y:S04]  /*6f50*/  LDL.LU R3, [R1+0x11dc] ;  /* 0x0011dc0001037983 */ /* 0x002ea80000300800 */
[----:B------:R1:W-:Y:S04]  /*6f60*/  STS.U16 [R4+UR5+0xdc80], R93 ;  /* 0x00dc805d04007988 */ /* 0x0003e80008000405 */
        /* <DEDUP_REMOVED lines=8> */
[----:B------:R-:W2:Y:S04]  /*6ff0*/  LDL.LU R51, [R1+0x5c] ;  /* 0x00005c0001337983 */ /* 0x000ea80000300800 */
[----:B0-----:R-:W2:Y:S01]  /*7000*/  LDL.LU R18, [R1+0x11c8] ;  /* 0x0011c80001127983 */ /* 0x001ea20000300800 */
[----:B-1----:R-:W-:-:S03]  /*7010*/  IMAD.WIDE R4, R32, 0x2, R82 ;  /* 0x0000000220047825 */ /* 0x002fc600078e0252 */
[----:B------:R-:W2:Y:S04]  /*7020*/  LDL.LU R42, [R1+0x58] ;  /* 0x00005800012a7983 */ /* 0x000ea80000300800 */
[----:B------:R-:W2:Y:S04]  /*7030*/  LDL.LU R45, [R1+0x54] ;  /* 0x00005400012d7983 */ /* 0x000ea80000300800 */
[----:B------:R-:W-:Y:S04]  /*7040*/  STL.64 [R1+0x270], R46 ;  /* 0x0002702e01007387 */ /* 0x000fe80000100a00 */
[----:B------:R0:W-:Y:S04]  /*7050*/  STL.64 [R1+0x268], R40 ;  /* 0x0002682801007387 */ /* 0x0001e80000100a00 */
[----:B------:R1:W2:Y:S04]  /*7060*/  @!P3 LDG.E.U16 R28, desc[UR16][R4.64] ;  /* 0x00000010041cb981 */ /* 0x0002a8000c1e1500 */
[----:B------:R1:W-:Y:S01]  /*7070*/  STL.64 [R1+0x260], R38 ;  /* 0x0002602601007387 */ /* 0x0003e20000100a00 */
[----:B0-----:R-:W-:-:S05]  /*7080*/  IMAD.WIDE R40, R33, 0x2, R88 ;  /* 0x0000000221287825 */ /* 0x001fca00078e0258 */
[----:B------:R-:W2:Y:S01]  /*7090*/  @!P2 LDG.E.U16 R26, desc[UR16][R40.64] ;  /* 0x00000010281aa981 */ /* 0x000ea2000c1e1500 */
[----:B-1----:R-:W-:-:S05]  /*70a0*/  IMAD.WIDE R38, R33, 0x2, R84 ;  /* 0x0000000221267825 */ /* 0x002fca00078e0254 */
[----:B------:R-:W2:Y:S01]  /*70b0*/  @!P2 LDG.E.U16 R25, desc[UR16][R38.64] ;  /* 0x000000102619a981 */ /* 0x000ea2000c1e1500 */
[----:B------:R-:W-:Y:S01]  /*70c0*/  IMAD R34, R90, 0x35, RZ ;  /* 0x000000355a227824 */ /* 0x000fe200078e02ff */
[----:B------:R-:W-:Y:S01]  /*70d0*/  PRMT R23, RZ, 0x7610, R23 ;  /* 0x00007610ff177816 */ /* 0x000fe20000000017 */
[----:B------:R-:W-:-:S05]  /*70e0*/  VIADD R20, R58, 0xfffffff1 ;  /* 0xfffffff13a147836 */ /* 0x000fca0000000000 */
[----:B------:R-:W-:Y:S02]  /*70f0*/  ISETP.GE.U32.AND P4, PT, R20, 0x7fffffb2, PT ;  /* 0x7fffffb21400780c */ /* 0x000fe40003f86070 */
[----:B------:R-:W-:Y:S01]  /*7100*/  PRMT R20, RZ, 0x7610, R20 ;  /* 0x00007610ff147816 */ /* 0x000fe20000000014 */
[C---:B------:R-:W-:Y:S01]  /*7110*/  IMAD R35, R90.reuse, 0x3d, RZ ;  /* 0x0000003d5a237824 */ /* 0x040fe200078e02ff */
[----:B------:R-:W-:Y:S01]  /*7120*/  PRMT R21, RZ, 0x7610, R21 ;  /* 0x00007610ff157816 */ /* 0x000fe20000000015 */
[----:B------:R-:W-:Y:S01]  /*7130*/  IMAD R55, R90, 0xe, RZ ;  /* 0x0000000e5a377824 */ /* 0x000fe200078e02ff */
[----:B------:R-:W-:Y:S02]  /*7140*/  PRMT R24, RZ, 0x7610, R24 ;  /* 0x00007610ff187816 */ /* 0x000fe40000000018 */
[----:B------:R-:W-:Y:S02]  /*7150*/  PRMT R22, RZ, 0x7610, R22 ;  /* 0x00007610ff167816 */ /* 0x000fe40000000016 */
[----:B------:R-:W-:-:S02]  /*7160*/  PRMT R54, RZ, 0x7610, R54 ;  /* 0x00007610ff367816 */ /* 0x000fc40000000036 */
[----:B------:R-:W-:Y:S01]  /*7170*/  PRMT R56, RZ, 0x7610, R56 ;  /* 0x00007610ff387816 */ /* 0x000fe20000000038 */
[----:B---3--:R-:W-:Y:S04]  /*7180*/  STL [R1+0x117c], R31 ;  /* 0x00117c1f01007387 */ /* 0x008fe80000100800 */
[----:B------:R0:W-:Y:S04]  /*7190*/  STL.64 [R1+0x258], R4 ;  /* 0x0002580401007387 */ /* 0x0001e80000100a00 */
[----:B------:R1:W-:Y:S04]  /*71a0*/  STL.64 [R1+0x190], R36 ;  /* 0x0001902401007387 */ /* 0x0003e80000100a00 */
[----:B----4-:R3:W-:Y:S01]  /*71b0*/  STL [R1+0x1180], R30 ;  /* 0x0011801e01007387 */ /* 0x0107e20000100800 */
[----:B0-----:R-:W-:-:S03]  /*71c0*/  IMAD.WIDE R4, R34, 0x2, R86 ;  /* 0x0000000222047825 */ /* 0x001fc600078e0256 */
[----:B------:R-:W-:Y:S01]  /*71d0*/  STL [R1+0x1184], R29 ;  /* 0x0011841d01007387 */ /* 0x000fe20000100800 */
[----:B-1----:R-:W-:-:S03]  /*71e0*/  IMAD.WIDE R36, R33, 0x2, R82 ;  /* 0x0000000221247825 */ /* 0x002fc600078e0252 */
[----:B------:R0:W4:Y:S01]  /*71f0*/  @!P6 LDG.E.U16 R23, desc[UR16][R4.64] ;  /* 0x000000100417e981 */ /* 0x000122000c1e1500 */
[----:B---3--:R-:W-:-:S03]  /*7200*/  IMAD.WIDE R30, R34, 0x2, R88 ;  /* 0x00000002221e7825 */ /* 0x008fc600078e0258 */
[----:B------:R-:W3:Y:S04]  /*7210*/  @!P2 LDG.E.U16 R24, desc[UR16][R36.64] ;  /* 0x000000102418a981 */ /* 0x000ee8000c1e1500 */
[----:B------:R-:W3:Y:S01]  /*7220*/  @!P6 LDG.E.U16 R22, desc[UR16][R30.64] ;  /* 0x000000101e16e981 */ /* 0x000ee2000c1e1500 */
[----:B--2---:R-:W-:Y:S02]  /*7230*/  PRMT R81, RZ, 0x7610, R81 ;  /* 0x00007610ff517816 */ /* 0x004fe40000000051 */
[----:B------:R-:W-:Y:S02]  /*7240*/  PRMT R91, RZ, 0x7610, R91 ;  /* 0x00007610ff5b7816 */ /* 0x000fe4000000005b */
[----:B------:R-:W-:Y:S01]  /*7250*/  PRMT R3, RZ, 0x7610, R3 ;  /* 0x00007610ff037816 */ /* 0x000fe20000000003 */
[----:B------:R1:W-:Y:S04]  /*7260*/  STL [R1+0x1188], R28 ;  /* 0x0011881c01007387 */ /* 0x0003e80000100800 */
[----:B------:R-:W-:Y:S04]  /*7270*/  STL [R1+0x118c], R27 ;  /* 0x00118c1b01007387 */ /* 0x000fe80000100800 */
[----:B------:R0:W-:Y:S01]  /*7280*/  STL.64 [R1+0x20], R4 ;  /* 0x0000200401007387 */ /* 0x0001e20000100a00 */
[----:B-1----:R-:W-:-:S03]  /*7290*/  IMAD.WIDE R28, R34, 0x2, R84 ;  /* 0x00000002221c7825 */ /* 0x002fc600078e0254 */
[----:B------:R1:W-:Y:S04]  /*72a0*/  STL.64 [R1+0x188], R40 ;  /* 0x0001882801007387 */ /* 0x0003e80000100a00 */
[----:B------:R-:W-:Y:S04]  /*72b0*/  STL.64 [R1+0x180], R38 ;  /* 0x0001802601007387 */ /* 0x000fe80000100a00 */
[----:B------:R-:W-:Y:S01]  /*72c0*/  STL.64 [R1+0x178], R36 ;  /* 0x0001782401007387 */ /* 0x000fe20000100a00 */
[----:B0-----:R-:W-:-:S03]  /*72d0*/  IMAD.WIDE R4, R34, 0x2, R82 ;  /* 0x0000000222047825 */ /* 0x001fc600078e0252 */
[----:B------:R0:W-:Y:S04]  /*72e0*/  STL [R1+0x1190], R26 ;  /* 0x0011901a01007387 */ /* 0x0001e80000100800 */
[----:B------:R-:W-:Y:S04]  /*72f0*/  STL.64 [R1+0x18], R30 ;  /* 0x0000181e01007387 */ /* 0x000fe80000100a00 */
[----:B------:R-:W-:Y:S04]  /*7300*/  STL.64 [R1+0x10], R28 ;  /* 0x0000101c01007387 */ /* 0x000fe80000100a00 */
[----:B------:R-:W-:Y:S01]  /*7310*/  STL [R1+0x1194], R25 ;  /* 0x0011941901007387 */ /* 0x000fe20000100800 */
[----:B-1----:R-:W-:-:S03]  /*7320*/  IMAD.WIDE R40, R35, 0x2, R86 ;  /* 0x0000000223287825 */ /* 0x002fc600078e0256 */
[----:B------:R1:W-:Y:S04]  /*7330*/  STL.64 [R1+0x8], R4 ;  /* 0x0000080401007387 */ /* 0x0003e80000100a00 */
[----:B------:R1:W2:Y:S01]  /*7340*/  @!P6 LDG.E.U16 R20, desc[UR16][R4.64] ;  /* 0x000000100414e981 */ /* 0x0002a2000c1e1500 */
[----:B0-----:R-:W-:-:S03]  /*7350*/  IMAD.WIDE R26, R55, 0x2, R86 ;  /* 0x00000002371a7825 */ /* 0x001fc600078e0256 */
[----:B------:R0:W2:Y:S01]  /*7360*/  @!P6 LDG.E.U16 R21, desc[UR16][R28.64] ;  /* 0x000000101c15e981 */ /* 0x0000a2000c1e1500 */
[----:B------:R-:W-:-:S03]  /*7370*/  IMAD.WIDE R38, R35, 0x2, R88 ;  /* 0x0000000223267825 */ /* 0x000fc600078e0258 */
[----:B------:R-:W-:Y:S01]  /*7380*/  STL [R1+0xfb4], R40 ;  /* 0x000fb42801007387 */ /* 0x000fe20000100800 */
[----:B-1----:R-:W-:Y:S02]  /*7390*/  IMAD R4, R90, 0x6, RZ ;  /* 0x000000065a047824 */ /* 0x002fe400078e02ff */
[----:B------:R-:W-:Y:S01]  /*73a0*/  IMAD.WIDE R36, R35, 0x2, R84 ;  /* 0x0000000223247825 */ /* 0x000fe200078e0254 */
[----:B------:R-:W2:Y:S03]  /*73b0*/  @!P5 LDG.E.U16 R91, desc[UR16][R38.64] ;  /* 0x00000010265bd981 */ /* 0x000ea6000c1e1500 */
[C---:B0-----:R-:W-:Y:S01]  /*73c0*/  IMAD.WIDE R28, R4.reuse, 0x2, R86 ;  /* 0x00000002041c7825 */ /* 0x041fe200078e0256 */
[----:B------:R-:W-:Y:S04]  /*73d0*/  STL [R1+0xfac], R41 ;  /* 0x000fac2901007387 */ /* 0x000fe80000100800 */
[----:B------:R-:W-:Y:S04]  /*73e0*/  STL.64 [R1+0x600], R28 ;  /* 0x0006001c01007387 */ /* 0x000fe80000100a00 */
[----:B------:R-:W-:Y:S01]  /*73f0*/  STL.64 [R1+0x500], R26 ;  /* 0x0005001a01007387 */ /* 0x000fe20000100a00 */
[----:B------:R-:W-:-:S03]  /*7400*/  IMAD.WIDE R30, R4, 0x2, R88 ;  /* 0x00000002041e7825 */ /* 0x000fc600078e0258 */
[----:B------:R-:W2:Y:S01]  /*7410*/  LDL.LU R53, [R1+0x4c] ;  /* 0x00004c0001357983 */ /* 0x000ea20000300800 */
[----:B------:R-:W-:-:S03]  /*7420*/  IMAD.WIDE R34, R35, 0x2, R82 ;  /* 0x0000000223227825 */ /* 0x000fc600078e0252 */
[----:B------:R-:W2:Y:S04]  /*7430*/  LDL.LU R5, [R1+0x48] ;  /* 0x0000480001057983 */ /* 0x000ea80000300800 */
[----:B------:R-:W-:Y:S04]  /*7440*/  STL [R1+0xfc0], R38 ;  /* 0x000fc02601007387 */ /* 0x000fe80000100800 */
[----:B------:R0:W-:Y:S04]  /*7450*/  STL [R1+0xfbc], R39 ;  /* 0x000fbc2701007387 */ /* 0x0001e80000100800 */
[----:B------:R1:W2:Y:S04]  /*7460*/  @!P0 LDG.E.U16 R3, desc[UR16][R28.64] ;  /* 0x000000101c038981 */ /* 0x0002a8000c1e1500 */
[----:B------:R1:W2:Y:S04]  /*7470*/  @!P5 LDG.E.U16 R81, desc[UR16][R40.64] ;  /* 0x000000102851d981 */ /* 0x0002a8000c1e1500 */
[----:B0-----:R-:W2:Y:S01]  /*7480*/  LDL.LU R39, [R1+0x50] ;  /* 0x0000500001277983 */ /* 0x001ea20000300800 */
[----:B-1----:R-:W-:-:S03]  /*7490*/  IMAD.WIDE R28, R4, 0x2, R84 ;  /* 0x00000002041c7825 */ /* 0x002fc600078e0254 */
[----:B------:R-:W-:Y:S01]  /*74a0*/  STL [R1+0xfcc], R36 ;  /* 0x000fcc2401007387 */ /* 0x000fe20000100800 */
[----:B------:R-:W-:-:S03]  /*74b0*/  PRMT R41, RZ, 0x7610, R41 ;  /* 0x00007610ff297816 */ /* 0x000fc60000000029 */
[----:B------:R0:W2:Y:S04]  /*74c0*/  @!P4 LDG.E.U16 R54, desc[UR16][R26.64] ;  /* 0x000000101a36c981 */ /* 0x0000a8000c1e1500 */
[----:B------:R-:W-:Y:S04]  /*74d0*/  STL [R1+0xfc8], R37 ;  /* 0x000fc82501007387 */ /* 0x000fe80000100800 */
[----:B------:R-:W-:Y:S01]  /*74e0*/  STL.64 [R1+0x10c8], R36 ;  /* 0x0010c82401007387 */ /* 0x000fe20000100a00 */
[----:B0-----:R-:W-:-:S03]  /*74f0*/  IMAD.WIDE R26, R4, 0x2, R82 ;  /* 0x00000002041a7825 */ /* 0x001fc600078e0252 */
[----:B------:R-:W-:Y:S04]  /*7500*/  STL.64 [R1+0x5f8], R30 ;  /* 0x0005f81e01007387 */ /* 0x000fe80000100a00 */
[----:B------:R-:W-:Y:S01]  /*7510*/  STL [R1+0xfd8], R34 ;  /* 0x000fd82201007387 */ /* 0x000fe20000100800 */
[----:B------:R-:W-:-:S03]  /*7520*/  LOP3.LUT R4, R2, 0x20, RZ, 0x3c, !PT ;  /* 0x0000002002047812 */ /* 0x000fc600078e3cff */
[----:B------:R0:W-:Y:S04]  /*7530*/  STL.64 [R1+0x5f0], R28 ;  /* 0x0005f01c01007387 */ /* 0x0001e80000100a00 */
[----:B------:R-:W-:Y:S04]  /*7540*/  STL [R1+0xfd4], R35 ;  /* 0x000fd42301007387 */ /* 0x000fe80000100800 */
[----:B------:R0:W2:Y:S04]  /*7550*/  @!P0 LDG.E.U16 R56, desc[UR16][R28.64] ;  /* 0x000000101c388981 */ /* 0x0000a8000c1e1500 */
[----:B------:R1:W-:Y:S04]  /*7560*/  STL.64 [R1+0x5e8], R26 ;  /* 0x0005e81a01007387 */ /* 0x0003e80000100a00 */
[----:B------:R1:W2:Y:S01]  /*7570*/  @!P0 LDG.E.U16 R41, desc[UR16][R26.64] ;  /* 0x000000101a298981 */ /* 0x0002a2000c1e1500 */
[----:B0-----:R-:W-:-:S03]  /*7580*/  IMAD.WIDE R28, R55, 0x2, R88 ;  /* 0x00000002371c7825 */ /* 0x001fc600078e0258 */
[----:B------:R0:W-:Y:S01]  /*7590*/  STS.U16 [R4+UR5+0x100], R17 ;  /* 0x0001001104007988 */ /* 0x0001e20008000405 */
[----:B-1----:R-:W-:-:S03]  /*75a0*/  IMAD.WIDE R26, R55, 0x2, R84 ;  /* 0x00000002371a7825 */ /* 0x002fc600078e0254 */
[----:B------:R-:W-:Y:S04]  /*75b0*/  STL.64 [R1+0x4f8], R28 ;  /* 0x0004f81c01007387 */ /* 0x000fe80000100a00 */
[----:B------:R-:W-:Y:S04]  /*75c0*/  STL.64 [R1+0x4f0], R26 ;  /* 0x0004f01a01007387 */ /* 0x000fe80000100a00 */
[----:B0-----:R-:W2:Y:S04]  /*75d0*/  LDL.LU R17, [R1+0x11c4] ;  /* 0x0011c40001117983 */ /* 0x001ea80000300800 */
[----:B------:R0:W-:Y:S04]  /*75e0*/  STS.U16 [R4+UR5+0x4100], R16 ;  /* 0x0041001004007988 */ /* 0x0001e80008000405 */
[----:B------:R1:W-:Y:S04]  /*75f0*/  STS.U16 [R4+UR5+0x8100], R15 ;  /* 0x0081000f04007988 */ /* 0x0003e80008000405 */
[----:B------:R3:W-:Y:S04]  /*7600*/  STS.U16 [R4+UR5+0xc100], R14 ;  /* 0x00c1000e04007988 */ /* 0x0007e80008000405 */
[----:B0-----:R-:W2:Y:S04]  /*7610*/  LDL.LU R16, [R1+0x11c0] ;  /* 0x0011c00001107983 */ /* 0x001ea80000300800 */
[----:B-1----:R-:W2:Y:S04]  /*7620*/  LDL.LU R15, [R1+0x11bc] ;  /* 0x0011bc00010f7983 */ /* 0x002ea80000300800 */
[----:B---3--:R-:W3:Y:S04]  /*7630*/  LDL.LU R14, [R1+0x11b8] ;  /* 0x0011b800010e7983 */ /* 0x008ee80000300800 */
[----:B------:R0:W-:Y:S04]  /*7640*/  STS.U16 [R4+UR5+0x500], R13 ;  /* 0x0005000d04007988 */ /* 0x0001e80008000405 */
[----:B------:R1:W-:Y:S04]  /*7650*/  STS.U16 [R4+UR5+0x4500], R12 ;  /* 0x0045000c04007988 */ /* 0x0003e80008000405 */
[----:B0-----:R-:W2:Y:S04]  /*7660*/  LDL.LU R13, [R1+0x11b4] ;  /* 0x0011b400010d7983 */ /* 0x001ea80000300800 */
[----:B------:R-:W2:Y:S04]  /*7670*/  LDL.LU R59, [R1+0x80] ;  /* 0x00008000013b7983 */ /* 0x000ea80000300800 */
[----:B------:R-:W2:Y:S04]  /*7680*/  LDL.LU R61, [R1+0x7c] ;  /* 0x00007c00013d7983 */ /* 0x000ea80000300800 */
[----:B------:R-:W2:Y:S04]  /*7690*/  LDL.LU R60, [R1+0x78] ;  /* 0x00007800013c7983 */ /* 0x000ea80000300800 */
[----:B------:R-:W2:Y:S04]  /*76a0*/  LDL.LU R62, [R1+0x84] ;  /* 0x00008400013e7983 */ /* 0x000ea80000300800 */
[----:B-1----:R-:W2:Y:S04]  /*76b0*/  LDL.LU R12, [R1+0x11b0] ;  /* 0x0011b000010c7983 */ /* 0x002ea80000300800 */
[----:B------:R0:W-:Y:S04]  /*76c0*/  STS.U16 [R4+UR5+0x8500], R11 ;  /* 0x0085000b04007988 */ /* 0x0001e80008000405 */
[----:B------:R1:W-:Y:S04]  /*76d0*/  STS.U16 [R4+UR5+0xc500], R10 ;  /* 0x00c5000a04007988 */ /* 0x0003e80008000405 */
[----:B0-----:R-:W2:Y:S04]  /*76e0*/  LDL.LU R11, [R1+0x11ac] ;  /* 0x0011ac00010b7983 */ /* 0x001ea80000300800 */
[----:B-1----:R-:W2:Y:S04]  /*76f0*/  LDL.LU R10, [R1+0x11a8] ;  /* 0x0011a800010a7983 */ /* 0x002ea80000300800 */
[----:B------:R-:W2:Y:S04]  /*7700*/  LDL.LU R65, [R1+0x4e8] ;  /* 0x0004e80001417983 */ /* 0x000ea80000300800 */
[----:B------:R-:W3:Y:S04]  /*7710*/  LDL.LU R43, [R1+0x4e4] ;  /* 0x0004e400012b7983 */ /* 0x000ee80000300800 */
[----:B------:R-:W4:Y:S04]  /*7720*/  LDL.LU R50, [R1+0x74] ;  /* 0x0000740001327983 */ /* 0x000f280000300800 */
[----:B------:R0:W-:Y:S04]  /*7730*/  STS.U16 [R4+UR5+0x900], R9 ;  /* 0x0009000904007988 */ /* 0x0001e80008000405 */
[----:B------:R1:W-:Y:S04]  /*7740*/  STS.U16 [R4+UR5+0x4900], R8 ;  /* 0x0049000804007988 */ /* 0x0003e80008000405 */
[----:B------:R1:W-:Y:S04]  /*7750*/  STS.U16 [R4+UR5+0x8900], R7 ;  /* 0x0089000704007988 */ /* 0x0003e80008000405 */
[----:B0-----:R-:W4:Y:S04]  /*7760*/  LDL.LU R9, [R1+0x11a4] ;  /* 0x0011a40001097983 */ /* 0x001f280000300800 */
[----:B-1----:R-:W4:Y:S04]  /*7770*/  LDL.LU R8, [R1+0x11a0] ;  /* 0x0011a00001087983 */ /* 0x002f280000300800 */
[----:B------:R-:W4:Y:S04]  /*7780*/  LDL.LU R52, [R1+0x70] ;  /* 0x0000700001347983 */ /* 0x000f280000300800 */
        /* <DEDUP_REMOVED lines=10> */
[----:B------:R-:W4:Y:S01]  /*7830*/  LDL.LU R48, [R1+0x60] ;  /* 0x0000600001307983 */ /* 0x000f220000300800 */
[----:B------:R-:W-:-:S02]  /*7840*/  PRMT R57, RZ, 0x7610, R57 ;  /* 0x00007610ff397816 */ /* 0x000fc40000000039 */
[C---:B------:R-:W-:Y:S02]  /*7850*/  ISETP.GT.U32.AND P3, PT, R0.reuse, R51, PT ;  /* 0x000000330000720c */ /* 0x040fe40003f64070 */
[C---:B------:R-:W-:Y:S02]  /*7860*/  ISETP.GT.U32.AND P2, PT, R0.reuse, R42, PT ;  /* 0x0000002a0000720c */ /* 0x040fe40003f44070 */
[----:B------:R-:W4:Y:S04]  /*7870*/  @!P0 LDG.E.U16 R57, desc[UR16][R30.64] ;  /* 0x000000101e398981 */ /* 0x000f28000c1e1500 */
[----:B--2---:R-:W-:Y:S04]  /*7880*/  STS.U16 [R4+UR5+0xc900], R65 ;  /* 0x00c9004104007988 */ /* 0x004fe80008000405 */
[----:B---3--:R-:W-:Y:S04]  /*7890*/  STS.U16 [R4+UR5+0xd00], R43 ;  /* 0x000d002b04007988 */ /* 0x008fe80008000405 */
[----:B------:R0:W-:Y:S04]  /*78a0*/  STS.U16 [R4+UR5+0x4d00], R6 ;  /* 0x004d000604007988 */ /* 0x0001e80008000405 */
[----:B0-----:R-:W2:Y:S04]  /*78b0*/  LDL.LU R6, [R1+0x1198] ;  /* 0x0011980001067983 */ /* 0x001ea80000300800 */
[----:B------:R-:W3:Y:S04]  /*78c0*/  LDL.LU R64, [R1+0x404] ;  /* 0x0004040001407983 */ /* 0x000ee80000300800 */
[----:B------:R-:W3:Y:S04]  /*78d0*/  LDL.LU R65, [R1+0x400] ;  /* 0x0004000001417983 */ /* 0x000ee80000300800 */
[----:B------:R-:W3:Y:S04]  /*78e0*/  LDL.LU R43, [R1+0x3fc] ;  /* 0x0003fc00012b7983 */ /* 0x000ee80000300800 */
[----:B----4-:R0:W-:Y:S04]  /*78f0*/  STS.U16 [R4+UR5+0x8d00], R71 ;  /* 0x008d004704007988 */ /* 0x0101e80008000405 */
[----:B------:R-:W-:Y:S04]  /*7900*/  STS.U16 [R4+UR5+0xcd00], R68 ;  /* 0x00cd004404007988 */ /* 0x000fe80008000405 */
[----:B------:R-:W-:Y:S04]  /*7910*/  STS.U16 [R4+UR5+0x1100], R66 ;  /* 0x0011004204007988 */ /* 0x000fe80008000405 */
[----:B------:R1:W-:Y:S04]  /*7920*/  STS.U16 [R4+UR5+0x5100], R63 ;  /* 0x0051003f04007988 */ /* 0x0003e80008000405 */
[----:B0-----:R-:W4:Y:S04]  /*7930*/  LDL.LU R71, [R1+0x3f8] ;  /* 0x0003f80001477983 */ /* 0x001f280000300800 */
[----:B-1----:R-:W4:Y:S01]  /*7940*/  LDL.LU R63, [R1+0x334] ;  /* 0x00033400013f7983 */ /* 0x002f220000300800 */
[----:B------:R-:W-:-:S02]  /*7950*/  ISETP.GT.U32.AND P0, PT, R0, R39, PT ;  /* 0x000000270000720c */ /* 0x000fc40003f04070 */
[----:B------:R-:W-:Y:S02]  /*7960*/  PRMT R33, RZ, 0x7610, R33 ;  /* 0x00007610ff217816 */ /* 0x000fe40000000021 */
[----:B------:R-:W-:Y:S01]  /*7970*/  PRMT R32, RZ, 0x7610, R32 ;  /* 0x00007610ff207816 */ /* 0x000fe20000000020 */
[--C-:B------:R-:W-:Y:S01]  /*7980*/  @!P3 IMAD.IADD R51, R51, 0x1, -R0.reuse ;  /* 0x000000013333b824 */ /* 0x100fe200078e0a00 */
[----:B------:R-:W-:Y:S01]  /*7990*/  ISETP.GT.U32.AND P3, PT, R0, R53, PT ;  /* 0x000000350000720c */ /* 0x000fe20003f64070 */
[----:B------:R-:W-:Y:S01]  /*79a0*/  @!P2 IMAD.IADD R42, R42, 0x1, -R0 ;  /* 0x000000012a2aa824 */ /* 0x000fe200078e0a00 */
[----:B------:R-:W4:Y:S01]  /*79b0*/  @!P5 LDG.E.U16 R33, desc[UR16][R36.64] ;  /* 0x000000102421d981 */ /* 0x000f22000c1e1500 */
[----:B------:R-:W-:-:S03]  /*79c0*/  ISETP.GT.U32.AND P2, PT, R0, R5, PT ;  /* 0x000000050000720c */ /* 0x000fc60003f44070 */
[----:B------:R0:W4:Y:S01]  /*79d0*/  @!P5 LDG.E.U16 R32, desc[UR16][R34.64] ;  /* 0x000000102220d981 */ /* 0x000122000c1e1500 */
[C---:B------:R-:W-:Y:S01]  /*79e0*/  ISETP.GT.U32.AND P5, PT, R0.reuse, R93, PT ;  /* 0x0000005d0000720c */ /* 0x040fe20003fa4070 */
[----:B------:R-:W-:Y:S01]  /*79f0*/  @!P0 IMAD.IADD R39, R39, 0x1, -R0 ;  /* 0x0000000127278824 */ /* 0x000fe200078e0a00 */
[----:B------:R-:W-:-:S04]  /*7a00*/  ISETP.GT.U32.AND P0, PT, R0, R92, PT ;  /* 0x0000005c0000720c */ /* 0x000fc80003f04070 */
[--C-:B------:R-:W-:Y:S01]  /*7a10*/  @!P3 IMAD.IADD R53, R53, 0x1, -R0.reuse ;  /* 0x000000013535b824 */ /* 0x100fe200078e0a00 */
[C---:B------:R-:W-:Y:S02]  /*7a20*/  ISETP.GT.U32.AND P3, PT, R0.reuse, R19, PT ;  /* 0x000000130000720c */ /* 0x040fe40003f64070 */
[----:B------:R-:W-:Y:S01]  /*7a30*/  @!P2 IMAD.IADD R5, R5, 0x1, -R0 ;  /* 0x000000010505a824 */ /* 0x000fe200078e0a00 */
[----:B------:R-:W-:-:S03]  /*7a40*/  ISETP.GT.U32.AND P2, PT, R0, R18, PT ;  /* 0x000000120000720c */ /* 0x000fc60003f44070 */
[--C-:B------:R-:W-:Y:S01]  /*7a50*/  @!P5 IMAD.IADD R93, R93, 0x1, -R0.reuse ;  /* 0x000000015d5dd824 */ /* 0x100fe200078e0a00 */
[----:B------:R-:W-:Y:S01]  /*7a60*/  ISETP.GT.U32.AND P5, PT, R0, R17, PT ;  /* 0x000000110000720c */ /* 0x000fe20003fa4070 */
[----:B------:R-:W-:Y:S01]  /*7a70*/  @!P0 IMAD.IADD R92, R92, 0x1, -R0 ;  /* 0x000000015c5c8824 */ /* 0x000fe200078e0a00 */
[----:B------:R-:W-:-:S04]  /*7a80*/  ISETP.GT.U32.AND P0, PT, R0, R16, PT ;  /* 0x000000100000720c */ /* 0x000fc80003f04070 */
[--C-:B------:R-:W-:Y:S01]  /*7a90*/  @!P3 IMAD.IADD R19, R19, 0x1, -R0.reuse ;  /* 0x000000011313b824 */ /* 0x100fe200078e0a00 */
[----:B------:R-:W-:Y:S02]  /*7aa0*/  ISETP.GT.U32.AND P3, PT, R0, R15, PT ;  /* 0x0000000f0000720c */ /* 0x000fe40003f64070 */
        /* <DEDUP_REMOVED lines=20> */
[--C-:B------:R-:W-:Y:S01]  /*7bf0*/  @!P0 IMAD.IADD R8, R8, 0x1, -R0.reuse ;  /* 0x0000000108088824 */ /* 0x100fe200078e0a00 */
[C---:B------:R-:W-:Y:S01]  /*7c00*/  ISETP.GT.U32.AND P0, PT, R0.reuse, R60, PT ;  /* 0x0000003c0000720c */ /* 0x040fe20003f04070 */
[----:B------:R1:W-:Y:S03]  /*7c10*/  STS.U16 [R4+UR5+0x9100], R44 ;  /* 0x0091002c04007988 */ /* 0x0003e60008000405 */
[--C-:B------:R-:W-:Y:S01]  /*7c20*/  @!P3 IMAD.IADD R7, R7, 0x1, -R0.reuse ;  /* 0x000000010707b824 */ /* 0x100fe200078e0a00 */
[C---:B------:R-:W-:Y:S02]  /*7c30*/  ISETP.GT.U32.AND P3, PT, R0.reuse, R62, PT ;  /* 0x0000003e0000720c */ /* 0x040fe40003f64070 */
[----:B------:R-:W-:Y:S01]  /*7c40*/  @!P2 IMAD.IADD R59, R59, 0x1, -R0 ;  /* 0x000000013b3ba824 */ /* 0x000fe200078e0a00 */
[----:B------:R-:W-:-:S03]  /*7c50*/  ISETP.GT.U32.AND P2, PT, R0, R50, PT ;  /* 0x000000320000720c */ /* 0x000fc60003f44070 */
[--C-:B------:R-:W-:Y:S01]  /*7c60*/  @!P5 IMAD.IADD R61, R61, 0x1, -R0.reuse ;  /* 0x000000013d3dd824 */ /* 0x100fe200078e0a00 */
[----:B-1----:R-:W4:Y:S01]  /*7c70*/  LDL.LU R44, [R1+0x330] ;  /* 0x00033000012c7983 */ /* 0x002f220000300800 */
[--C-:B------:R-:W-:Y:S01]  /*7c80*/  @!P0 IMAD.IADD R60, R60, 0x1, -R0.reuse ;  /* 0x000000013c3c8824 */ /* 0x100fe200078e0a00 */
[----:B------:R-:W-:Y:S02]  /*7c90*/  ISETP.GT.U32.AND P0, PT, R0, R52, PT ;  /* 0x000000340000720c */ /* 0x000fe40003f04070 */
[----:B------:R-:W4:Y:S02]  /*7ca0*/  LDL.LU R68, [R1+0x32c] ;  /* 0x00032c0001447983 */ /* 0x000f240000300800 */
[--C-:B------:R-:W-:Y:S01]  /*7cb0*/  @!P3 IMAD.IADD R62, R62, 0x1, -R0.reuse ;  /* 0x000000013e3eb824 */ /* 0x100fe200078e0a00 */
[----:B------:R-:W-:Y:S01]  /*7cc0*/  ISETP.GT.U32.AND P3, PT, R0, R47, PT ;  /* 0x0000002f0000720c */ /* 0x000fe20003f64070 */
[----:B------:R1:W-:Y:S01]  /*7cd0*/  STS.U16 [R4+UR5+0xd100], R67 ;  /* 0x00d1004304007988 */ /* 0x0003e20008000405 */
[----:B------:R-:W-:Y:S01]  /*7ce0*/  @!P2 IMAD.IADD R50, R50, 0x1, -R0 ;  /* 0x000000013232a824 */ /* 0x000fe200078e0a00 */
[----:B------:R-:W-:-:S02]  /*7cf0*/  ISETP.GT.U32.AND P2, PT, R0, R49, PT ;  /* 0x000000310000720c */ /* 0x000fc40003f44070 */
[----:B------:R-:W4:Y:S03]  /*7d00*/  LDL.LU R66, [R1+0x328] ;  /* 0x0003280001427983 */ /* 0x000f260000300800 */
[--C-:B------:R-:W-:Y:S01]  /*7d10*/  @!P0 IMAD.IADD R52, R52, 0x1, -R0.reuse ;  /* 0x0000000134348824 */ /* 0x100fe200078e0a00 */
[----:B------:R-:W-:Y:S01]  /*7d20*/  ISETP.GT.U32.AND P0, PT, R0, R48, PT ;  /* 0x000000300000720c */ /* 0x000fe20003f04070 */
[----:B-1----:R-:W4:Y:S03]  /*7d30*/  LDL.LU R67, [R1+0x324] ;  /* 0x0003240001437983 */ /* 0x002f260000300800 */
[----:B------:R-:W-:-:S03]  /*7d40*/  @!P3 IMAD.IADD R47, R47, 0x1, -R0 ;  /* 0x000000012f2fb824 */ /* 0x000fc600078e0a00 */
[----:B------:R-:W-:-:S06]  /*7d50*/  @!P2 IMAD.IADD R49, R49, 0x1, -R0 ;  /* 0x000000013131a824 */ /* 0x000fcc00078e0a00 */
[----:B------:R-:W-:Y:S01]  /*7d60*/  @!P0 IMAD.IADD R48, R48, 0x1, -R0 ;  /* 0x0000000130308824 */ /* 0x000fe200078e0a00 */
[----:B--2---:R-:W-:-:S13]  /*7d70*/  ISETP.GT.U32.AND P5, PT, R0, R6, PT ;  /* 0x000000060000720c */ /* 0x004fda0003fa4070 */
[--C-:B------:R-:W-:Y:S01]  /*7d80*/  @!P5 IMAD.IADD R6, R6, 0x1, -R0.reuse ;  /* 0x000000010606d824 */ /* 0x100fe200078e0a00 */
[----:B------:R-:W-:Y:S01]  /*7d90*/  ISETP.GT.U32.AND P5, PT, R0, R46, PT ;  /* 0x0000002e0000720c */ /* 0x000fe20003fa4070 */
[----:B---3--:R1:W-:Y:S04]  /*7da0*/  STS.U16 [R4+UR5+0x1500], R64 ;  /* 0x0015004004007988 */ /* 0x0083e80008000405 */
[----:B------:R2:W-:Y:S04]  /*7db0*/  STS.U16 [R4+UR5+0x5500], R65 ;  /* 0x0055004104007988 */ /* 0x0005e80008000405 */
[----:B------:R3:W-:Y:S04]  /*7dc0*/  STS.U16 [R4+UR5+0x9500], R43 ;  /* 0x0095002b04007988 */ /* 0x0007e80008000405 */
[----:B-1----:R-:W4:Y:S01]  /*7dd0*/  LDL.LU R64, [R1+0x320] ;  /* 0x0003200001407983 */ /* 0x002f220000300800 */
[----:B------:R-:W-:-:S03]  /*7de0*/  @!P5 IMAD.IADD R46, R46, 0x1, -R0 ;  /* 0x000000012e2ed824 */ /* 0x000fc600078e0a00 */
[----:B--2---:R-:W2:Y:S04]  /*7df0*/  LDL.LU R65, [R1+0x31c] ;  /* 0x00031c0001417983 */ /* 0x004ea80000300800 */
[----:B---3--:R-:W3:Y:S04]  /*7e00*/  LDL.LU R43, [R1+0x318] ;  /* 0x00031800012b7983 */ /* 0x008ee80000300800 */
[----:B------:R-:W-:Y:S04]  /*7e10*/  STL.64 [R1+0x10d0], R46 ;  /* 0x0010d02e01007387 */ /* 0x000fe80000100a00 */
[----:B----4-:R-:W-:Y:S04]  /*7e20*/  STS.U16 [R4+UR5+0xd500], R71 ;  /* 0x00d5004704007988 */ /* 0x010fe80008000405 */
[----:B------:R-:W-:Y:S04]  /*7e30*/  STL.64 [R1+0x10d8], R48 ;  /* 0x0010d83001007387 */ /* 0x000fe80000100a00 */
[----:B------:R1:W-:Y:S04]  /*7e40*/  STS.U16 [R4+UR5+0x1900], R63 ;  /* 0x0019003f04007988 */ /* 0x0003e80008000405 */
[----:B-1----:R-:W4:Y:S04]  /*7e50*/  LDL.LU R63, [R1+0x71c] ;  /* 0x00071c00013f7983 */ /* 0x002f280000300800 */
[----:B------:R1:W-:Y:S04]  /*7e60*/  STS.U16 [R4+UR5+0x5900], R44 ;  /* 0x0059002c04007988 */ /* 0x0003e80008000405 */
[----:B-1----:R-:W4:Y:S04]  /*7e70*/  LDL.LU R44, [R1+0x718] ;  /* 0x00071800012c7983 */ /* 0x002f280000300800 */
[----:B------:R-:W-:Y:S04]  /*7e80*/  STS.U16 [R4+UR5+0x9900], R68 ;  /* 0x0099004404007988 */ /* 0x000fe80008000405 */
[----:B------:R-:W-:Y:S04]  /*7e90*/  STS.U16 [R4+UR5+0xd900], R66 ;  /* 0x00d9004204007988 */ /* 0x000fe80008000405 */
[----:B------:R-:W-:Y:S01]  /*7ea0*/  STS.U16 [R4+UR5+0x1d00], R67 ;  /* 0x001d004304007988 */ /* 0x000fe20008000405 */
[----:B------:R-:W-:-:S02]  /*7eb0*/  ISETP.GT.U32.AND P6, PT, R0, R45, PT ;  /* 0x0000002d0000720c */ /* 0x000fc40003fc4070 */
[----:B------:R-:W-:Y:S01]  /*7ec0*/  ISETP.GT.U32.AND P3, PT, R0, R51, PT ;  /* 0x000000330000720c */ /* 0x000fe20003f64070 */
[----:B------:R-:W-:Y:S04]  /*7ed0*/  STS.U16 [R4+UR5+0x5d00], R64 ;  /* 0x005d004004007988 */ /* 0x000fe80008000405 */
[----:B--2---:R-:W-:Y:S04]  /*7ee0*/  STS.U16 [R4+UR5+0x9d00], R65 ;  /* 0x009d004104007988 */ /* 0x004fe80008000405 */
[----:B---3--:R1:W-:Y:S02]  /*7ef0*/  STS.U16 [R4+UR5+0xdd00], R43 ;  /* 0x00dd002b04007988 */ /* 0x0083e40008000405 */
[----:B-1----:R-:W-:-:S02]  /*7f00*/  LOP3.LUT R4, R2, 0x30, RZ, 0x3c, !PT ;  /* 0x0000003002047812 */ /* 0x002fc400078e3cff */
[----:B------:R-:W2:Y:S04]  /*7f10*/  LDL.LU R43, [R1+0x714] ;  /* 0x00071400012b7983 */ /* 0x000ea80000300800 */
[----:B----4-:R1:W-:Y:S04]  /*7f20*/  STS.U16 [R4+UR5+0x180], R63 ;  /* 0x0001803f04007988 */ /* 0x0103e80008000405 */
[----:B-1----:R-:W3:Y:S01]  /*7f30*/  LDL.LU R63, [R1+0x710] ;  /* 0x00071000013f7983 */ /* 0x002ee20000300800 */
[--C-:B------:R-:W-:Y:S01]  /*7f40*/  @!P6 IMAD.IADD R45, R45, 0x1, -R0.reuse ;  /* 0x000000012d2de824 */ /* 0x100fe200078e0a00 */
[C---:B------:R-:W-:Y:S01]  /*7f50*/  ISETP.GT.U32.AND P0, PT, R0.reuse, R39, PT ;  /* 0x000000270000720c */ /* 0x040fe20003f04070 */
[----:B------:R-:W-:Y:S01]  /*7f60*/  @!P3 IMAD.IADD R51, R51, 0x1, -R0 ;  /* 0x000000013333b824 */ /* 0x000fe200078e0a00 */
[----:B------:R-:W-:Y:S01]  /*7f70*/  ISETP.GT.U32.AND P2, PT, R0, R42, PT ;  /* 0x0000002a0000720c */ /* 0x000fe20003f44070 */
[----:B------:R-:W-:Y:S01]  /*7f80*/  VIADD R25, R58, 0xfffffff8 ;  /* 0xfffffff83a197836 */ /* 0x000fe20000000000 */
[C---:B------:R-:W-:Y:S01]  /*7f90*/  ISETP.GT.U32.AND P5, PT, R0.reuse, R45, PT ;  /* 0x0000002d0000720c */ /* 0x040fe20003fa4070 */
[----:B------:R-:W4:Y:S01]  /*7fa0*/  LDL.LU R46, [R1+0x70c] ;  /* 0x00070c00012e7983 */ /* 0x000f220000300800 */
[----:B------:R-:W-:-:S02]  /*7fb0*/  ISETP.GT.U32.AND P3, PT, R0, R53, PT ;  /* 0x000000350000720c */ /* 0x000fc40003f64070 */
[----:B0-----:R-:W-:Y:S01]  /*7fc0*/  PRMT R35, RZ, 0x7610, R35 ;  /* 0x00007610ff237816 */ /* 0x001fe20000000023 */
[----:B------:R-:W4:Y:S04]  /*7fd0*/  LDL.LU R47, [R1+0x708] ;  /* 0x00070800012f7983 */ /* 0x000f280000300800 */
[----:B------:R-:W-:-:S04]  /*7fe0*/  @!P0 IMAD.IADD R39, R39, 0x1, -R0 ;  /* 0x0000000127278824 */ /* 0x000fc800078e0a00 */
[--C-:B------:R-:W-:Y:S01]  /*7ff0*/  @!P5 IMAD.IADD R45, R45, 0x1, -R0.reuse ;  /* 0x000000012d2dd824 */ /* 0x100fe200078e0a00 */
[C---:B------:R-:W-:Y:S01]  /*8000*/  ISETP.GT.U32.AND P5, PT, R0.reuse, R93, PT ;  /* 0x0000005d0000720c */ /* 0x040fe20003fa4070 */
[--C-:B------:R-:W-:Y:S01]  /*8010*/  @!P3 IMAD.IADD R53, R53, 0x1, -R0.reuse ;  /* 0x000000013535b824 */ /* 0x100fe200078e0a00 */
[----:B------:R-:W-:Y:S01]  /*8020*/  ISETP.GT.U32.AND P0, PT, R0, R92, PT ;  /* 0x0000005c0000720c */ /* 0x000fe20003f04070 */
[--C-:B------:R-:W-:Y:S01]  /*8030*/  @!P2 IMAD.IADD R42, R42, 0x1, -R0.reuse ;  /* 0x000000012a2aa824 */ /* 0x100fe200078e0a00 */
[C---:B------:R-:W-:Y:S01]  /*8040*/  ISETP.GT.U32.AND P3, PT, R0.reuse, R19, PT ;  /* 0x000000130000720c */ /* 0x040fe20003f64070 */
[----:B------:R0:W4:Y:S08]  /*8050*/  @!P4 LDG.E.U16 R35, desc[UR16][R26.64] ;  /* 0x000000101a23c981 */ /* 0x000130000c1e1500 */
[--C-:B------:R-:W-:Y:S01]  /*8060*/  @!P5 IMAD.IADD R93, R93, 0x1, -R0.reuse ;  /* 0x000000015d5dd824 */ /* 0x100fe200078e0a00 */
[----:B------:R-:W-:Y:S01]  /*8070*/  ISETP.GT.U32.AND P5, PT, R0, R17, PT ;  /* 0x000000110000720c */ /* 0x000fe20003fa4070 */
[--C-:B------:R-:W-:Y:S01]  /*8080*/  @!P0 IMAD.IADD R92, R92, 0x1, -R0.reuse ;  /* 0x000000015c5c8824 */ /* 0x100fe200078e0a00 */
[C---:B------:R-:W-:Y:S01]  /*8090*/  ISETP.GT.U32.AND P0, PT, R0.reuse, R16, PT ;  /* 0x000000100000720c */ /* 0x040fe20003f04070 */
[----:B------:R-:W-:Y:S01]  /*80a0*/  @!P3 IMAD.IADD R19, R19, 0x1, -R0 ;  /* 0x000000011313b824 */ /* 0x000fe200078e0a00 */
[----:B------:R-:W-:-:S02]  /*80b0*/  ISETP.GT.U32.AND P2, PT, R0, R5, PT ;  /* 0x000000050000720c */ /* 0x000fc40003f44070 */
[----:B------:R-:W-:-:S07]  /*80c0*/  ISETP.GT.U32.AND P3, PT, R0, R15, PT ;  /* 0x0000000f0000720c */ /* 0x000fce0003f64070 */
[--C-:B------:R-:W-:Y:S01]  /*80d0*/  @!P5 IMAD.IADD R17, R17, 0x1, -R0.reuse ;  /* 0x000000011111d824 */ /* 0x100fe200078e0a00 */
[----:B------:R-:W-:Y:S01]  /*80e0*/  ISETP.GT.U32.AND P5, PT, R0, R13, PT ;  /* 0x0000000d0000720c */ /* 0x000fe20003fa4070 */
[--C-:B------:R-:W-:Y:S01]  /*80f0*/  @!P0 IMAD.IADD R16, R16, 0x1, -R0.reuse ;  /* 0x0000000110108824 */ /* 0x100fe200078e0a00 */
[C---:B------:R-:W-:Y:S01]  /*8100*/  ISETP.GT.U32.AND P0, PT, R0.reuse, R12, PT ;  /* 0x0000000c0000720c */ /* 0x040fe20003f04070 */
[--C-:B------:R-:W-:Y:S01]  /*8110*/  @!P2 IMAD.IADD R5, R5, 0x1, -R0.reuse ;  /* 0x000000010505a824 */ /* 0x100fe200078e0a00 */
[C---:B------:R-:W-:Y:S01]  /*8120*/  ISETP.GT.U32.AND P2, PT, R0.reuse, R18, PT ;  /* 0x000000120000720c */ /* 0x040fe20003f44070 */
[----:B------:R-:W-:Y:S01]  /*8130*/  @!P3 IMAD.IADD R15, R15, 0x1, -R0 ;  /* 0x000000010f0fb824 */ /* 0x000fe200078e0a00 */
[----:B------:R-:W-:-:S07]  /*8140*/  ISETP.GT.U32.AND P3, PT, R0, R11, PT ;  /* 0x0000000b0000720c */ /* 0x000fce0003f64070 */
[--C-:B------:R-:W-:Y:S01]  /*8150*/  @!P5 IMAD.IADD R13, R13, 0x1, -R0.reuse ;  /* 0x000000010d0dd824 */ /* 0x100fe200078e0a00 */
[----:B------:R-:W-:Y:S01]  /*8160*/  ISETP.GT.U32.AND P5, PT, R0, R9, PT ;  /* 0x000000090000720c */ /* 0x000fe20003fa4070 */
[--C-:B------:R-:W-:Y:S01]  /*8170*/  @!P0 IMAD.IADD R12, R12, 0x1, -R0.reuse ;  /* 0x000000010c0c8824 */ /* 0x100fe200078e0a00 */
[----:B------:R-:W-:Y:S01]  /*8180*/  ISETP.GT.U32.AND P0, PT, R0, R8, PT ;  /* 0x000000080000720c */ /* 0x000fe20003f04070 */
[--C-:B------:R-:W-:Y:S01]  /*8190*/  @!P2 IMAD.IADD R18, R18, 0x1, -R0.reuse ;  /* 0x000000011212a824 */ /* 0x100fe200078e0a00 */
[----:B------:R-:W-:Y:S01]  /*81a0*/  ISETP.GT.U32.AND P2, PT, R0, R14, PT ;  /* 0x0000000e0000720c */ /* 0x000fe20003f44070 */
[----:B------:R-:W-:Y:S01]  /*81b0*/  @!P3 IMAD.IADD R11, R11, 0x1, -R0 ;  /* 0x000000010b0bb824 */ /* 0x000fe200078e0a00 */
[----:B------:R-:W-:Y:S01]  /*81c0*/  ISETP.GE.U32.AND P3, PT, R25, 0x7fffffb9, PT ;  /* 0x7fffffb91900780c */ /* 0x000fe20003f66070 */
[----:B------:R-:W-:-:S06]  /*81d0*/  VIADD R25, R58, 0xfffffff0 ;  /* 0xfffffff03a197836 */ /* 0x000fcc0000000000 */
[--C-:B------:R-:W-:Y:S01]  /*81e0*/  @!P5 IMAD.IADD R9, R9, 0x1, -R0.reuse ;  /* 0x000000010909d824 */ /* 0x100fe200078e0a00 */
[----:B------:R-:W-:Y:S01]  /*81f0*/  ISETP.GE.U32.AND P5, PT, R25, 0x7fffffb1, PT ;  /* 0x7fffffb11900780c */ /* 0x000fe20003fa6070 */
[----:B------:R-:W-:Y:S02]  /*8200*/  VIADD R25, R58, 0xffffffe9 ;  /* 0xffffffe93a197836 */ /* 0x000fe40000000000 */
[--C-:B------:R-:W-:Y:S02]  /*8210*/  @!P0 IMAD.IADD R8, R8, 0x1, -R0.reuse ;  /* 0x0000000108088824 */ /* 0x100fe400078e0a00 */
[----:B------:R-:W-:Y:S01]  /*8220*/  @!P2 IMAD.IADD R14, R14, 0x1, -R0 ;  /* 0x000000010e0ea824 */ /* 0x000fe200078e0a00 */
[----:B------:R-:W-:Y:S01]  /*8230*/  ISETP.GE.U32.AND P0, PT, R25, 0x7fffffaa, PT ;  /* 0x7fffffaa1900780c */ /* 0x000fe20003f06070 */
[----:B------:R-:W-:Y:S01]  /*8240*/  VIADD R25, R58, 0xffffffe1 ;  /* 0xffffffe13a197836 */ /* 0x000fe20000000000 */
[----:B------:R-:W-:Y:S02]  /*8250*/  ISETP.GT.U32.AND P2, PT, R0, R10, PT ;  /* 0x0000000a0000720c */ /* 0x000fe40003f44070 */
[----:B------:R-:W-:-:S02]  /*8260*/  PRMT R36, RZ, 0x7610, R36 ;  /* 0x00007610ff247816 */ /* 0x000fc40000000024 */
[----:B------:R-:W-:Y:S02]  /*8270*/  ISETP.GE.U32.AND P6, PT, R25, 0x7fffffa2, PT ;  /* 0x7fffffa21900780c */ /* 0x000fe40003fc6070 */
[----:B------:R-:W4:Y:S04]  /*8280*/  LDL.LU R25, [R1+0x704] ;  /* 0x0007040001197983 */ /* 0x000f280000300800 */
[----:B------:R-:W4:Y:S04]  /*8290*/  LDL.LU R26, [R1+0x700] ;  /* 0x00070000011a7983 */ /* 0x000f280000300800 */
[----:B------:R-:W4:Y:S04]  /*82a0*/  @!P4 LDG.E.U16 R36, desc[UR16][R28.64] ;  /* 0x000000101c24c981 */ /* 0x000f28000c1e1500 */
[----:B------:R-:W4:Y:S01]  /*82b0*/  LDL.LU R27, [R1+0x6fc] ;  /* 0x0006fc00011b7983 */ /* 0x000f220000300800 */
[----:B------:R-:W-:-:S03]  /*82c0*/  @!P2 IMAD.IADD R10, R10, 0x1, -R0 ;  /* 0x000000010a0aa824 */ /* 0x000fc600078e0a00 */
[----:B------:R-:W4:Y:S04]  /*82d0*/  LDL.LU R28, [R1+0x6f8] ;  /* 0x0006f800011c7983 */ /* 0x000f280000300800 */
[----:B------:R-:W4:Y:S01]  /*82e0*/  LDL.LU R29, [R1+0x6f4] ;  /* 0x0006f400011d7983 */ /* 0x000f220000300800 */
[----:B------:R-:W-:-:S03]  /*82f0*/  ISETP.GT.U32.AND P2, PT, R0, R7, PT ;  /* 0x000000070000720c */ /* 0x000fc60003f44070 */
        /* <DEDUP_REMOVED lines=11> */
[----:B------:R1:W-:Y:S04]  /*83b0*/  STS.U16 [R4+UR5+0x4180], R44 ;  /* 0x0041802c04007988 */ /* 0x0003e80008000405 */
[----:B------:R-:W4:Y:S04]  /*83c0*/  LDL.LU R70, [R1+0x6c4] ;  /* 0x0006c40001467983 */ /* 0x000f280000300800 */
[----:B------:R-:W4:Y:S01]  /*83d0*/  LDL.LU R71, [R1+0x6c0] ;  /* 0x0006c00001477983 */ /* 0x000f220000300800 */
[----:B-1----:R-:W-:-:S03]  /*83e0*/  VIADD R44, R58, 0xffffffd9 ;  /* 0xffffffd93a2c7836 */ /* 0x002fc60000000000 */
[----:B------:R-:W4:Y:S01]  /*83f0*/  LDL.LU R68, [R1+0x6bc] ;  /* 0x0006bc0001447983 */ /* 0x000f220000300800 */
[----:B------:R-:W-:-:S03]  /*8400*/  @!P2 IMAD.IADD R7, R7, 0x1, -R0 ;  /* 0x000000010707a824 */ /* 0x000fc600078e0a00 */
[----:B------:R-:W4:Y:S01]  /*8410*/  LDL.LU R66, [R1+0x6b8] ;  /* 0x0006b80001427983 */ /* 0x000f220000300800 */
[----:B------:R-:W-:-:S03]  /*8420*/  ISETP.GE.U32.AND P2, PT, R44, 0x7fffff9a, PT ;  /* 0x7fffff9a2c00780c */ /* 0x000fc60003f46070 */
[----:B------:R-:W4:Y:S04]  /*8430*/  LDL.LU R67, [R1+0x6b4] ;  /* 0x0006b40001437983 */ /* 0x000f280000300800 */
[----:B------:R-:W4:Y:S04]  /*8440*/  LDL.LU R64, [R1+0x6b0] ;  /* 0x0006b00001407983 */ /* 0x000f280000300800 */
[----:B------:R-:W4:Y:S04]  /*8450*/  LDL.LU R65, [R1+0x72c] ;  /* 0x00072c0001417983 */ /* 0x000f280000300800 */
[----:B------:R-:W4:Y:S04]  /*8460*/  LDL.LU R44, [R1+0x728] ;  /* 0x00072800012c7983 */ /* 0x000f280000300800 */
[----:B--2---:R1:W-:Y:S04]  /*8470*/  STS.U16 [R4+UR5+0x8180], R43 ;  /* 0x0081802b04007988 */ /* 0x0043e80008000405 */
[----:B-1----:R-:W2:Y:S04]  /*8480*/  LDL.LU R43, [R1+0x724] ;  /* 0x00072400012b7983 */ /* 0x002ea80000300800 */
[----:B---3--:R1:W-:Y:S04]  /*8490*/  STS.U16 [R4+UR5+0xc180], R63 ;  /* 0x00c1803f04007988 */ /* 0x0083e80008000405 */
[----:B-1----:R-:W3:Y:S04]  /*84a0*/  LDL.LU R63, [R1+0x720] ;  /* 0x00072000013f7983 */ /* 0x002ee80000300800 */
        /* <DEDUP_REMOVED lines=48> */
[----:B--2---:R-:W-:Y:S04]  /*87b0*/  STS.U16 [R4+UR5+0x9d80], R43 ;  /* 0x009d802b04007988 */ /* 0x004fe80008000405 */
[----:B------:R-:W2:Y:S04]  /*87c0*/  LDL.LU R64, [R1+0x744] ;  /* 0x0007440001407983 */ /* 0x000ea80000300800 */
[----:B------:R-:W2:Y:S04]  /*87d0*/  LDL.LU R65, [R1+0x740] ;  /* 0x0007400001417983 */ /* 0x000ea80000300800 */
[----:B---3--:R1:W-:Y:S04]  /*87e0*/  STS.U16 [R4+UR5+0xdd80], R63 ;  /* 0x00dd803f04007988 */ /* 0x0083e80008000405 */
[----:B-1----:R-:W3:Y:S04]  /*87f0*/  LDL.LU R4, [R1+0x73c] ;  /* 0x00073c0001047983 */ /* 0x002ee80000300800 */
[----:B------:R-:W2:Y:S04]  /*8800*/  LDL.LU R43, [R1+0x738] ;  /* 0x00073800012b7983 */ /* 0x000ea80000300800 */
[----:B------:R-:W2:Y:S01]  /*8810*/  LDL.LU R63, [R1+0x734] ;  /* 0x00073400013f7983 */ /* 0x000ea20000300800 */
[----:B------:R-:W-:-:S03]  /*8820*/  LOP3.LUT R47, R2, 0x40, RZ, 0x3c, !PT ;  /* 0x00000040022f7812 */ /* 0x000fc600078e3cff */
[----:B------:R-:W2:Y:S04]  /*8830*/  LDL.LU R46, [R1+0x730] ;  /* 0x00073000012e7983 */ /* 0x000ea80000300800 */
[----:B----4-:R1:W-:Y:S04]  /*8840*/  STS.U16 [R47+UR5+0x200], R44 ;  /* 0x0002002c2f007988 */ /* 0x0103e80008000405 */
[----:B------:R4:W-:Y:S04]  /*8850*/  STS.U16 [R47+UR5+0x4200], R25 ;  /* 0x004200192f007988 */ /* 0x0009e80008000405 */
[----:B-1----:R-:W3:Y:S04]  /*8860*/  LDL.LU R44, [R1+0x7bc] ;  /* 0x0007bc00012c7983 */ /* 0x002ee80000300800 */
[----:B------:R-:W3:Y:S04]  /*8870*/  LDL.LU R48, [R1+0x7b8] ;  /* 0x0007b80001307983 */ /* 0x000ee80000300800 */
[----:B------:R-:W3:Y:S04]  /*8880*/  LDL.LU R49, [R1+0x7b4] ;  /* 0x0007b40001317983 */ /* 0x000ee80000300800 */
[----:B----4-:R-:W4:Y:S04]  /*8890*/  LDL.LU R25, [R1+0x1194] ;  /* 0x0011940001197983 */ /* 0x010f280000300800 */
[----:B------:R1:W-:Y:S04]  /*88a0*/  STS.U16 [R47+UR5+0x8200], R26 ;  /* 0x0082001a2f007988 */ /* 0x0003e80008000405 */
[----:B------:R0:W-:Y:S04]  /*88b0*/  STS.U16 [R47+UR5+0xc200], R27 ;  /* 0x00c2001b2f007988 */ /* 0x0001e80008000405 */
[----:B------:R0:W-:Y:S04]  /*88c0*/  STS.U16 [R47+UR5+0x600], R28 ;  /* 0x0006001c2f007988 */ /* 0x0001e80008000405 */
[----:B-1----:R-:W4:Y:S04]  /*88d0*/  LDL.LU R26, [R1+0x1190] ;  /* 0x00119000011a7983 */ /* 0x002f280000300800 */
[----:B0-----:R-:W4:Y:S04]  /*88e0*/  LDL.LU R27, [R1+0x118c] ;  /* 0x00118c00011b7983 */ /* 0x001f280000300800 */
[----:B------:R-:W4:Y:S04]  /*88f0*/  LDL.LU R28, [R1+0x1188] ;  /* 0x00118800011c7983 */ /* 0x000f280000300800 */
[----:B------:R0:W-:Y:S04]  /*8900*/  STS.U16 [R47+UR5+0x4600], R29 ;  /* 0x0046001d2f007988 */ /* 0x0001e80008000405 */
[----:B------:R1:W-:Y:S04]  /*8910*/  STS.U16 [R47+UR5+0x8600], R30 ;  /* 0x0086001e2f007988 */ /* 0x0003e80008000405 */
[----:B------:R1:W-:Y:S04]  /*8920*/  STS.U16 [R47+UR5+0xc600], R31 ;  /* 0x00c6001f2f007988 */ /* 0x0003e80008000405 */
[----:B0-----:R-:W4:Y:S04]  /*8930*/  LDL.LU R29, [R1+0x1184] ;  /* 0x00118400011d7983 */ /* 0x001f280000300800 */
[----:B-1----:R-:W4:Y:S04]  /*8940*/  LDL.LU R30, [R1+0x1180] ;  /* 0x00118000011e7983 */ /* 0x002f280000300800 */
        /* <DEDUP_REMOVED lines=18> */
[----:B--2---:R-:W2:Y:S04]  /*8a70*/  LDL.LU R73, [R1+0x1158] ;  /* 0x0011580001497983 */ /* 0x004ea80000300800 */
[----:B------:R0:W-:Y:S04]  /*8a80*/  STS.U16 [R47+UR5+0x5200], R70 ;  /* 0x005200462f007988 */ /* 0x0001e80008000405 */
[----:B------:R1:W-:Y:S04]  /*8a90*/  STS.U16 [R47+UR5+0x9200], R71 ;  /* 0x009200472f007988 */ /* 0x0003e80008000405 */
[----:B------:R1:W-:Y:S04]  /*8aa0*/  STS.U16 [R47+UR5+0xd200], R68 ;  /* 0x00d200442f007988 */ /* 0x0003e80008000405 */
[----:B0-----:R-:W2:Y:S04]  /*8ab0*/  LDL.LU R70, [R1+0x1154] ;  /* 0x0011540001467983 */ /* 0x001ea80000300800 */
[----:B-1----:R-:W2:Y:S04]  /*8ac0*/  LDL.LU R71, [R1+0x1150] ;  /* 0x0011500001477983 */ /* 0x002ea80000300800 */
[----:B------:R-:W2:Y:S04]  /*8ad0*/  LDL.LU R68, [R1+0x114c] ;  /* 0x00114c0001447983 */ /* 0x000ea80000300800 */
[----:B------:R0:W-:Y:S04]  /*8ae0*/  STS.U16 [R47+UR5+0x1600], R66 ;  /* 0x001600422f007988 */ /* 0x0001e80008000405 */
[----:B------:R1:W-:Y:S04]  /*8af0*/  STS.U16 [R47+UR5+0x5600], R67 ;  /* 0x005600432f007988 */ /* 0x0003e80008000405 */
[----:B------:R1:W-:Y:S04]  /*8b00*/  STS.U16 [R47+UR5+0x9600], R64 ;  /* 0x009600402f007988 */ /* 0x0003e80008000405 */
[----:B0-----:R-:W2:Y:S04]  /*8b10*/  LDL.LU R66, [R1+0x1148] ;  /* 0x0011480001427983 */ /* 0x001ea80000300800 */
[----:B-1----:R-:W2:Y:S04]  /*8b20*/  LDL.LU R67, [R1+0x1144] ;  /* 0x0011440001437983 */ /* 0x002ea80000300800 */
[----:B------:R-:W2:Y:S04]  /*8b30*/  LDL.LU R64, [R1+0x1140] ;  /* 0x0011400001407983 */ /* 0x000ea80000300800 */
[----:B------:R0:W-:Y:S04]  /*8b40*/  STS.U16 [R47+UR5+0xd600], R65 ;  /* 0x00d600412f007988 */ /* 0x0001e80008000405 */
[----:B---3--:R1:W-:Y:S04]  /*8b50*/  STS.U16 [R47+UR5+0x1a00], R4 ;  /* 0x001a00042f007988 */ /* 0x0083e80008000405 */
[----:B------:R3:W-:Y:S04]  /*8b60*/  STS.U16 [R47+UR5+0x5a00], R43 ;  /* 0x005a002b2f007988 */ /* 0x0007e80008000405 */
[----:B0-----:R-:W2:Y:S04]  /*8b70*/  LDL.LU R65, [R1+0x113c] ;  /* 0x00113c0001417983 */ /* 0x001ea80000300800 */
[----:B-1----:R-:W2:Y:S04]  /*8b80*/  LDL.LU R4, [R1+0x1138] ;  /* 0x0011380001047983 */ /* 0x002ea80000300800 */
[----:B---3--:R-:W3:Y:S04]  /*8b90*/  LDL.LU R43, [R1+0x1134] ;  /* 0x00113400012b7983 */ /* 0x008ee80000300800 */
[----:B------:R0:W-:Y:S04]  /*8ba0*/  STS.U16 [R47+UR5+0x9a00], R63 ;  /* 0x009a003f2f007988 */ /* 0x0001e80008000405 */
[----:B0-----:R-:W2:Y:S04]  /*8bb0*/  LDL.LU R63, [R1+0x1130] ;  /* 0x00113000013f7983 */ /* 0x001ea80000300800 */
[----:B------:R0:W-:Y:S02]  /*8bc0*/  STS.U16 [R47+UR5+0xda00], R46 ;  /* 0x00da002e2f007988 */ /* 0x0001e40008000405 */
[----:B0-----:R-:W-:-:S02]  /*8bd0*/  LOP3.LUT R46, R2, 0x50, RZ, 0x3c, !PT ;  /* 0x00000050022e7812 */ /* 0x001fc400078e3cff */
[----:B------:R0:W-:Y:S04]  /*8be0*/  STS.U16 [R47+UR5+0x1e00], R44 ;  /* 0x001e002c2f007988 */ /* 0x0001e80008000405 */
[----:B------:R-:W-:Y:S04]  /*8bf0*/  STS.U16 [R47+UR5+0x5e00], R48 ;  /* 0x005e00302f007988 */ /* 0x000fe80008000405 */
[----:B------:R-:W-:Y:S04]  /*8c00*/  STS.U16 [R47+UR5+0x9e00], R49 ;  /* 0x009e00312f007988 */ /* 0x000fe80008000405 */
[----:B0-----:R-:W3:Y:S04]  /*8c10*/  LDL.LU R44, [R1+0x112c] ;  /* 0x00112c00012c7983 */ /* 0x001ee80000300800 */
[----:B--2---:R-:W-:Y:S04]  /*8c20*/  STS.U16 [R47+UR5+0xde00], R63 ;  /* 0x00de003f2f007988 */ /* 0x004fe80008000405 */
        /* <DEDUP_REMOVED lines=20> */
[----:B------:R-:W-:Y:S01]  /*8d70*/  STS.U16 [R46+UR5+0x1680], R27 ;  /* 0x0016801b2e007988 */ /* 0x000fe20008000405 */
[----:B0-----:R-:W-:-:S03]  /*8d80*/  IMAD.WIDE R30, R55, 0x2, R82 ;  /* 0x00000002371e7825 */ /* 0x001fc600078e0252 */
[----:B------:R0:W-:Y:S04]  /*8d90*/  STS.U16 [R46+UR5+0x5680], R26 ;  /* 0x0056801a2e007988 */ /* 0x0001e80008000405 */
[----:B------:R-:W2:Y:S04]  /*8da0*/  LDL.LU R63, [R1+0x1128] ;  /* 0x00112800013f7983 */ /* 0x000ea80000300800 */
[----:B------:R-:W4:Y:S01]  /*8db0*/  LDL.LU R65, [R1+0x1124] ;  /* 0x0011240001417983 */ /* 0x000f220000300800 */
[----:B0-----:R-:W-:-:S03]  /*8dc0*/  PRMT R26, RZ, 0x7610, R26 ;  /* 0x00007610ff1a7816 */ /* 0x001fc6000000001a */
[----:B------:R-:W2:Y:S04]  /*8dd0*/  LDL.LU R64, [R1+0x1120] ;  /* 0x0011200001407983 */ /* 0x000ea80000300800 */
[----:B------:R0:W2:Y:S04]  /*8de0*/  @!P4 LDG.E.U16 R26, desc[UR16][R30.64] ;  /* 0x000000101e1ac981 */ /* 0x0000a8000c1e1500 */
[----:B------:R-:W3:Y:S04]  /*8df0*/  LDL.LU R67, [R1+0x111c] ;  /* 0x00111c0001437983 */ /* 0x000ee80000300800 */
[----:B------:R-:W3:Y:S04]  /*8e00*/  LDL.LU R66, [R1+0x1118] ;  /* 0x0011180001427983 */ /* 0x000ee80000300800 */
[----:B------:R-:W-:Y:S04]  /*8e10*/  STS.U16 [R46+UR5+0x9680], R25 ;  /* 0x009680192e007988 */ /* 0x000fe80008000405 */
        /* <DEDUP_REMOVED lines=9> */
[----:B------:R1:W-:Y:S01]  /*8eb0*/  STS.U16 [R46+UR5+0xda80], R20 ;  /* 0x00da80142e007988 */ /* 0x0003e20008000405 */
[----:B------:R-:W-:-:S03]  /*8ec0*/  LOP3.LUT R69, R2, 0x60, RZ, 0x3c, !PT ;  /* 0x0000006002457812 */ /* 0x000fc600078e3cff */
[----:B------:R-:W3:Y:S04]  /*8ed0*/  LDL.LU R75, [R1+0x1100] ;  /* 0x00110000014b7983 */ /* 0x000ee80000300800 */
[----:B------:R-:W3:Y:S01]  /*8ee0*/  LDL.LU R74, [R1+0x10fc] ;  /* 0x0010fc00014a7983 */ /* 0x000ee20000300800 */
[----:B-1----:R-:W-:-:S03]  /*8ef0*/  VIADD R20, R58, 0xffffffd1 ;  /* 0xffffffd13a147836 */ /* 0x002fc60000000000 */
[----:B------:R-:W3:Y:S04]  /*8f00*/  LDL.LU R77, [R1+0x10f8] ;  /* 0x0010f800014d7983 */ /* 0x000ee80000300800 */
[----:B------:R-:W3:Y:S01]  /*8f10*/  LDL.LU R76, [R1+0x10f4] ;  /* 0x0010f400014c7983 */ /* 0x000ee20000300800 */
[----:B------:R-:W-:Y:S01]  /*8f20*/  ISETP.GE.U32.AND P4, PT, R20, 0x7fffff92, PT ;  /* 0x7fffff921400780c */ /* 0x000fe20003f86070 */
[----:B------:R-:W-:Y:S02]  /*8f30*/  IMAD R20, R90, 0x16, RZ ;  /* 0x000000165a147824 */ /* 0x000fe400078e02ff */
[----:B------:R-:W3:Y:S04]  /*8f40*/  LDL.LU R79, [R1+0x10f0] ;  /* 0x0010f000014f7983 */ /* 0x000ee80000300800 */
[----:B------:R1:W-:Y:S04]  /*8f50*/  STS.U16 [R46+UR5+0x1e80], R81 ;  /* 0x001e80512e007988 */ /* 0x0003e80008000405 */
[----:B------:R-:W3:Y:S04]  /*8f60*/  LDL.LU R78, [R1+0x10ec] ;  /* 0x0010ec00014e7983 */ /* 0x000ee80000300800 */
[----:B------:R0:W-:Y:S04]  /*8f70*/  STS.U16 [R46+UR5+0x5e80], R91 ;  /* 0x005e805b2e007988 */ /* 0x0001e80008000405 */
[----:B------:R-:W-:Y:S04]  /*8f80*/  STL [R1+0x10b4], R2 ;  /* 0x0010b40201007387 */ /* 0x000fe80000100800 */
[----:B------:R0:W-:Y:S04]  /*8f90*/  STS.U16 [R46+UR5+0x9e80], R33 ;  /* 0x009e80212e007988 */ /* 0x0001e80008000405 */
[----:B-1----:R-:W3:Y:S04]  /*8fa0*/  LDL.LU R81, [R1+0x10e8] ;  /* 0x0010e80001517983 */ /* 0x002ee80000300800 */
[----:B------:R1:W-:Y:S01]  /*8fb0*/  STS.U16 [R46+UR5+0xde80], R32 ;  /* 0x00de80202e007988 */ /* 0x0003e20008000405 */
[----:B------:R-:W-:-:S03]  /*8fc0*/  PRMT R22, RZ, 0x7610, R22 ;  /* 0x00007610ff167816 */ /* 0x000fc60000000016 */
[----:B0-----:R-:W3:Y:S01]  /*8fd0*/  LDL.LU R91, [R1+0x10e4] ;  /* 0x0010e400015b7983 */ /* 0x001ee20000300800 */
[----:B------:R-:W-:-:S03]  /*8fe0*/  PRMT R33, RZ, 0x7610, R33 ;  /* 0x00007610ff217816 */ /* 0x000fc60000000021 */
[----:B------:R0:W-:Y:S01]  /*8ff0*/  STS.U16 [R69+UR5+0x300], R3 ;  /* 0x0003000345007988 */ /* 0x0001e20008000405 */
[----:B-1----:R-:W-:Y:S01]  /*9000*/  PRMT R32, RZ, 0x7610, R32 ;  /* 0x00007610ff207816 */ /* 0x002fe20000000020 */
[----:B------:R-:W-:Y:S01]  /*9010*/  IMAD.WIDE R46, R20, 0x2, R88 ;  /* 0x00000002142e7825 */ /* 0x000fe200078e0258 */
[----:B------:R-:W-:-:S03]  /*9020*/  PRMT R23, RZ, 0x7610, R23 ;  /* 0x00007610ff177816 */ /* 0x000fc60000000017 */
[C---:B------:R-:W-:Y:S01]  /*9030*/  IMAD.WIDE R48, R20.reuse, 0x2, R86 ;  /* 0x0000000214307825 */ /* 0x040fe200078e0256 */
[----:B------:R-:W3:Y:S04]  /*9040*/  @!P0 LDG.E.U16 R32, desc[UR16][R46.64] ;  /* 0x000000102e208981 */ /* 0x000ee8000c1e1500 */
[----:B0-----:R-:W4:Y:S04]  /*9050*/  LDL.LU R3, [R1+0x10e0] ;  /* 0x0010e00001037983 */ /* 0x001f280000300800 */
[----:B------:R0:W-:Y:S04]  /*9060*/  STL.64 [R1+0x4e8], R30 ;  /* 0x0004e81e01007387 */ /* 0x0001e80000100a00 */
[----:B------:R-:W4:Y:S01]  /*9070*/  @!P0 LDG.E.U16 R33, desc[UR16][R48.64] ;  /* 0x0000001030218981 */ /* 0x000f22000c1e1500 */
[----:B0-----:R-:W-:-:S05]  /*9080*/  IMAD.WIDE R30, R20, 0x2, R84 ;  /* 0x00000002141e7825 */ /* 0x001fca00078e0254 */
[----:B------:R0:W4:Y:S04]  /*9090*/  @!P0 LDG.E.U16 R23, desc[UR16][R30.64] ;  /* 0x000000101e178981 */ /* 0x000128000c1e1500 */
[----:B--2---:R1:W-:Y:S02]  /*90a0*/  STL [R1+0x720], R26 ;  /* 0x0007201a01007387 */ /* 0x0043e40000100800 */
[----:B-1----:R-:W-:-:S05]  /*90b0*/  IMAD.WIDE R26, R20, 0x2, R82 ;  /* 0x00000002141a7825 */ /* 0x002fca00078e0252 */
[----:B------:R1:W2:Y:S01]  /*90c0*/  @!P0 LDG.E.U16 R22, desc[UR16][R26.64] ;  /* 0x000000101a168981 */ /* 0x0002a2000c1e1500 */
[----:B------:R-:W-:-:S03]  /*90d0*/  VIADD R20, R58, 0xffffffc9 ;  /* 0xffffffc93a147836 */ /* 0x000fc60000000000 */
[----:B------:R-:W-:Y:S02]  /*90e0*/  STL.64 [R1+0x410], R48 ;  /* 0x0004103001007387 */ /* 0x000fe40000100a00 */
[----:B------:R-:W-:Y:S02]  /*90f0*/  ISETP.GE.U32.AND P0, PT, R20, 0x7fffff8a, PT ;  /* 0x7fffff8a1400780c */ /* 0x000fe40003f06070 */
[----:B------:R-:W-:Y:S01]  /*9100*/  STL.64 [R1+0x408], R46 ;  /* 0x0004082e01007387 */ /* 0x000fe20000100a00 */
[----:B------:R-:W-:-:S03]  /*9110*/  IMAD R20, R90, 0x1e, RZ ;  /* 0x0000001e5a147824 */ /* 0x000fc600078e02ff */
[----:B------:R0:W-:Y:S01]  /*9120*/  STL.64 [R1+0x400], R30 ;  /* 0x0004001e01007387 */ /* 0x0001e20000100a00 */
[----:B------:R-:W-:-:S03]  /*9130*/  PRMT R28, RZ, 0x7610, R28 ;  /* 0x00007610ff1c7816 */ /* 0x000fc6000000001c */
[----:B------:R1:W-:Y:S01]  /*9140*/  STL.64 [R1+0x3f8], R26 ;  /* 0x0003f81a01007387 */ /* 0x0003e20000100a00 */
[----:B------:R-:W-:Y:S02]  /*9150*/  PRMT R21, RZ, 0x7610, R21 ;  /* 0x00007610ff157816 */ /* 0x000fe40000000015 */
[----:B------:R-:W-:Y:S02]  /*9160*/  PRMT R25, RZ, 0x7610, R25 ;  /* 0x00007610ff197816 */ /* 0x000fe40000000019 */
[----:B------:R-:W-:Y:S01]  /*9170*/  PRMT R24, RZ, 0x7610, R24 ;  /* 0x00007610ff187816 */ /* 0x000fe20000000018 */
[----:B0-----:R-:W-:-:S04]  /*9180*/  IMAD.WIDE R30, R20, 0x2, R88 ;  /* 0x00000002141e7825 */ /* 0x001fc800078e0258 */
[C---:B-1----:R-:W-:Y:S01]  /*9190*/  IMAD.WIDE R26, R20.reuse, 0x2, R84 ;  /* 0x00000002141a7825 */ /* 0x042fe200078e0254 */
[----:B------:R-:W2:Y:S04]  /*91a0*/  @!P6 LDG.E.U16 R25, desc[UR16][R30.64] ;  /* 0x000000101e19e981 */ /* 0x000ea8000c1e1500 */
[----:B------:R-:W2:Y:S01]  /*91b0*/  @!P6 LDG.E.U16 R24, desc[UR16][R26.64] ;  /* 0x000000101a18e981 */ /* 0x000ea2000c1e1500 */
[----:B------:R-:W-:Y:S02]  /*91c0*/  PRMT R29, RZ, 0x7610, R29 ;  /* 0x00007610ff1d7816 */ /* 0x000fe4000000001d */
[----:B------:R-:W-:Y:S01]  /*91d0*/  PRMT R37, RZ, 0x7610, R37 ;  /* 0x00007610ff257816 */ /* 0x000fe20000000025 */
[----:B---3--:R-:W-:Y:S04]  /*91e0*/  STL [R1+0x700], R32 ;  /* 0x0007002001007387 */ /* 0x008fe80000100800 */
[----:B----4-:R0:W-:Y:S02]  /*91f0*/  STL [R1+0x704], R33 ;  /* 0x0007042101007387 */ /* 0x0101e40000100800 */
[----:B0-----:R-:W-:-:S05]  /*9200*/  IMAD.WIDE R32, R20, 0x2, R86 ;  /* 0x0000000214207825 */ /* 0x001fca00078e0256 */
[----:B------:R0:W3:Y:S04]  /*9210*/  @!P6 LDG.E.U16 R28, desc[UR16][R32.64] ;  /* 0x00000010201ce981 */ /* 0x0000e8000c1e1500 */
[----:B--2---:R-:W-:Y:S04]  /*9220*/  STL [R1+0x6f8], R22 ;  /* 0x0006f81601007387 */ /* 0x004fe80000100800 */
[----:B------:R1:W-:Y:S02]  /*9230*/  STL [R1+0x6fc], R23 ;  /* 0x0006fc1701007387 */ /* 0x0003e40000100800 */
[----:B-1----:R-:W-:-:S05]  /*9240*/  IMAD.WIDE R22, R20, 0x2, R82 ;  /* 0x0000000214167825 */ /* 0x002fca00078e0252 */
[----:B------:R-:W2:Y:S01]  /*9250*/  @!P6 LDG.E.U16 R21, desc[UR16][R22.64] ;  /* 0x000000101615e981 */ /* 0x000ea2000c1e1500 */
[----:B------:R-:W-:-:S05]  /*9260*/  VIADD R20, R58, 0xffffffc1 ;  /* 0xffffffc13a147836 */ /* 0x000fca0000000000 */
[----:B------:R-:W-:Y:S01]  /*9270*/  ISETP.GE.U32.AND P6, PT, R20, 0x7fffff82, PT ;  /* 0x7fffff821400780c */ /* 0x000fe20003fc6070 */
[----:B------:R-:W-:Y:S01]  /*9280*/  IMAD R20, R90, 0x26, RZ ;  /* 0x000000265a147824 */ /* 0x000fe200078e02ff */
[----:B------:R0:W-:Y:S03]  /*9290*/  STL.64 [R1+0x330], R32 ;  /* 0x0003302001007387 */ /* 0x0001e60000100a00 */
[----:B------:R-:W-:-:S05]  /*92a0*/  IMAD.WIDE R46, R20, 0x2, R86 ;  /* 0x00000002142e7825 */ /* 0x000fca00078e0256 */
[----:B------:R-:W4:Y:S01]  /*92b0*/  @!P2 LDG.E.U16 R37, desc[UR16][R46.64] ;  /* 0x000000102e25a981 */ /* 0x000f22000c1e1500 */
[----:B0-----:R-:W-:-:S05]  /*92c0*/  IMAD.WIDE R32, R20, 0x2, R88 ;  /* 0x0000000214207825 */ /* 0x001fca00078e0258 */
[----:B------:R0:W4:Y:S04]  /*92d0*/  @!P2 LDG.E.U16 R29, desc[UR16][R32.64] ;  /* 0x00000010201da981 */ /* 0x000128000c1e1500 */
[----:B------:R1:W-:Y:S04]  /*92e0*/  STL.64 [R1+0x328], R30 ;  /* 0x0003281e01007387 */ /* 0x0003e80000100a00 */
[----:B------:R-:W-:Y:S04]  /*92f0*/  STL.64 [R1+0x320], R26 ;  /* 0x0003201a01007387 */ /* 0x000fe80000100a00 */
[----:B------:R-:W-:Y:S01]  /*9300*/  STL.64 [R1+0x318], R22 ;  /* 0x0003181601007387 */ /* 0x000fe20000100a00 */
[----:B------:R-:W-:-:S02]  /*9310*/  PRMT R91, RZ, 0x7610, R91 ;  /* 0x00007610ff5b7816 */ /* 0x000fc4000000005b */
[----:B------:R-:W-:Y:S01]  /*9320*/  PRMT R81, RZ, 0x7610, R81 ;  /* 0x00007610ff517816 */ /* 0x000fe20000000051 */
[----:B-1----:R-:W-:Y:S01]  /*9330*/  IMAD.WIDE R30, R20, 0x2, R84 ;  /* 0x00000002141e7825 */ /* 0x002fe200078e0254 */
[----:B------:R-:W-:Y:S01]  /*9340*/  PRMT R2, RZ, 0x7610, R2 ;  /* 0x00007610ff027816 */ /* 0x000fe20000000002 */
[----:B------:R-:W-:Y:S01]  /*9350*/  STS.U16 [R69+UR5+0x4300], R57 ;  /* 0x0043003945007988 */ /* 0x000fe20008000405 */
[----:B------:R-:W-:-:S03]  /*9360*/  PRMT R79, RZ, 0x7610, R79 ;  /* 0x00007610ff4f7816 */ /* 0x000fc6000000004f */
[----:B------:R-:W-:Y:S04]  /*9370*/  STS.U16 [R69+UR5+0x8300], R56 ;  /* 0x0083003845007988 */ /* 0x000fe80008000405 */
[----:B------:R-:W-:Y:S04]  /*9380*/  STS.U16 [R69+UR5+0xc300], R41 ;  /* 0x00c3002945007988 */ /* 0x000fe80008000405 */
[----:B------:R-:W-:Y:S04]  /*9390*/  STS.U16 [R69+UR5+0x700], R54 ;  /* 0x0007003645007988 */ /* 0x000fe80008000405 */
[----:B------:R-:W4:Y:S04]  /*93a0*/  @!P2 LDG.E.U16 R2, desc[UR16][R30.64] ;  /* 0x000000101e02a981 */ /* 0x000f28000c1e1500 */
[----:B------:R1:W-:Y:S01]  /*93b0*/  STS.U16 [R69+UR5+0x4700], R36 ;  /* 0x0047002445007988 */ /* 0x0003e20008000405 */
[----:B------:R-:W-:Y:S01]  /*93c0*/  PRMT R73, RZ, 0x7610, R73 ;  /* 0x00007610ff497816 */ /* 0x000fe20000000049 */
[----:B-1----:R-:W-:-:S02]  /*93d0*/  IMAD R36, R90, 0x3e, RZ ;  /* 0x0000003e5a247824 */ /* 0x002fc400078e02ff */
[----:B---3--:R1:W-:Y:S02]  /*93e0*/  STL [R1+0x6f4], R28 ;  /* 0x0006f41c01007387 */ /* 0x0083e40000100800 */
[C---:B-1----:R-:W-:Y:S02]  /*93f0*/  IMAD R28, R90.reuse, 0x36, RZ ;  /* 0x000000365a1c7824 */ /* 0x042fe400078e02ff */
[----:B--2---:R1:W-:Y:S04]  /*9400*/  STL [R1+0x6e8], R21 ;  /* 0x0006e81501007387 */ /* 0x0043e80000100800 */
[----:B------:R-:W-:Y:S01]  /*9410*/  STL [R1+0x6f0], R25 ;  /* 0x0006f01901007387 */ /* 0x000fe20000100800 */
[----:B-1----:R-:W-:-:S03]  /*9420*/  IMAD R21, R90, 0x2e, RZ ;  /* 0x0000002e5a157824 */ /* 0x002fc600078e02ff */
[----:B------:R1:W-:Y:S01]  /*9430*/  STL [R1+0x6ec], R24 ;  /* 0x0006ec1801007387 */ /* 0x0003e20000100800 */
[----:B------:R-:W-:-:S03]  /*9440*/  IMAD.WIDE R22, R21, 0x2, R86 ;  /* 0x0000000215167825 */ /* 0x000fc600078e0256 */
[----:B------:R-:W-:Y:S04]  /*9450*/  STL.64 [R1+0x250], R46 ;  /* 0x0002502e01007387 */ /* 0x000fe80000100a00 */
[----:B------:R-:W-:Y:S01]  /*9460*/  STL.64 [R1+0x170], R22 ;  /* 0x0001701601007387 */ /* 0x000fe20000100a00 */
[----:B-1----:R-:W-:-:S03]  /*9470*/  IMAD.WIDE R24, R20, 0x2, R82 ;  /* 0x0000000214187825 */ /* 0x002fc600078e0252 */
[----:B------:R0:W-:Y:S01]  /*9480*/  STL.64 [R1+0x248], R32 ;  /* 0x0002482001007387 */ /* 0x0001e20000100a00 */
[----:B------:R-:W-:-:S03]  /*9490*/  IMAD.WIDE R26, R21, 0x2, R88 ;  /* 0x00000002151a7825 */ /* 0x000fc600078e0258 */
[----:B------:R-:W-:Y:S04]  /*94a0*/  STL.64 [R1+0x240], R30 ;  /* 0x0002401e01007387 */ /* 0x000fe80000100a00 */
[----:B------:R1:W-:Y:S04]  /*94b0*/  STL.64 [R1+0x238], R24 ;  /* 0x0002381801007387 */ /* 0x0003e80000100a00 */
[----:B------:R1:W2:Y:S04]  /*94c0*/  @!P2 LDG.E.U16 R91, desc[UR16][R24.64] ;  /* 0x00000010185ba981 */ /* 0x0002a8000c1e1500 */
[----:B------:R3:W2:Y:S01]  /*94d0*/  @!P4 LDG.E.U16 R81, desc[UR16][R22.64] ;  /* 0x000000101651c981 */ /* 0x0006a2000c1e1500 */
[----:B0-----:R-:W-:-:S03]  /*94e0*/  IMAD.WIDE R32, R28, 0x2, R88 ;  /* 0x000000021c207825 */ /* 0x001fc600078e0258 */
[----:B------:R0:W2:Y:S01]  /*94f0*/  @!P4 LDG.E.U16 R79, desc[UR16][R26.64] ;  /* 0x000000101a4fc981 */ /* 0x0000a2000c1e1500 */
[----:B-1----:R-:W-:-:S04]  /*9500*/  IMAD.WIDE R24, R21, 0x2, R84 ;  /* 0x0000000215187825 */ /* 0x002fc800078e0254 */
[----:B---3--:R-:W-:Y:S01]  /*9510*/  IMAD.WIDE R22, R21, 0x2, R82 ;  /* 0x0000000215167825 */ /* 0x008fe200078e0252 */
[----:B------:R0:W-:Y:S03]  /*9520*/  STL.64 [R1+0x168], R26 ;  /* 0x0001681a01007387 */ /* 0x0001e60000100a00 */
[C---:B------:R-:W-:Y:S01]  /*9530*/  IMAD.WIDE R20, R28.reuse, 0x2, R86 ;  /* 0x000000021c147825 */ /* 0x040fe200078e0256 */
[----:B------:R-:W-:Y:S03]  /*9540*/  STL.64 [R1+0x160], R24 ;  /* 0x0001601801007387 */ /* 0x000fe60000100a00 */
[----:B------:R-:W-:Y:S01]  /*9550*/  IMAD.WIDE R30, R28, 0x2, R84 ;  /* 0x000000021c1e7825 */ /* 0x000fe200078e0254 */
[----:B------:R-:W-:Y:S04]  /*9560*/  STL.64 [R1+0x158], R22 ;  /* 0x0001581601007387 */ /* 0x000fe80000100a00 */
[----:B------:R-:W-:Y:S04]  /*9570*/  STL.64 [R1], R20 ;  /* 0x0000001401007387 */ /* 0x000fe80000100a00 */
[----:B----4-:R1:W-:Y:S01]  /*9580*/  STL [R1+0x6e0], R29 ;  /* 0x0006e01d01007387 */ /* 0x0103e20000100800 */
[----:B0-----:R-:W-:-:S03]  /*9590*/  IMAD.WIDE R26, R36, 0x2, R86 ;  /* 0x00000002241a7825 */ /* 0x001fc600078e0256 */
[----:B------:R-:W-:Y:S04]  /*95a0*/  STL [R1+0xfe4], R32 ;  /* 0x000fe42001007387 */ /* 0x000fe80000100800 */
[----:B------:R-:W-:Y:S01]  /*95b0*/  STL [R1+0xfe0], R33 ;  /* 0x000fe02101007387 */ /* 0x000fe20000100800 */
[----:B-1----:R-:W-:-:S03]  /*95c0*/  IMAD.WIDE R28, R28, 0x2, R82 ;  /* 0x000000021c1c7825 */ /* 0x002fc600078e0252 */
[----:B------:R-:W-:Y:S04]  /*95d0*/  STL [R1+0xff0], R30 ;  /* 0x000ff01e01007387 */ /* 0x000fe80000100800 */
[----:B------:R-:W-:Y:S04]  /*95e0*/  STL [R1+0xfec], R31 ;  /* 0x000fec1f01007387 */ /* 0x000fe80000100800 */
[----:B------:R-:W-:Y:S04]  /*95f0*/  STL [R1+0xffc], R28 ;  /* 0x000ffc1c01007387 */ /* 0x000fe80000100800 */
[----:B------:R-:W-:Y:S04]  /*9600*/  STL [R1+0x6e4], R37 ;  /* 0x0006e42501007387 */ /* 0x000fe80000100800 */
[----:B------:R0:W-:Y:S04]  /*9610*/  STL [R1+0xff8], R29 ;  /* 0x000ff81d01007387 */ /* 0x0001e80000100800 */
[----:B------:R-:W-:Y:S04]  /*9620*/  STL [R1+0x1008], R26 ;  /* 0x0010081a01007387 */ /* 0x000fe80000100800 */
[----:B------:R-:W3:Y:S04]  /*9630*/  @!P0 LDG.E.U16 R73, desc[UR16][R28.64] ;  /* 0x000000101c498981 */ /* 0x000ee8000c1e1500 */
[----:B------:R-:W-:Y:S04]  /*9640*/  STL [R1+0x1004], R27 ;  /* 0x0010041b01007387 */ /* 0x000fe80000100800 */
[----:B0-----:R-:W4:Y:S04]  /*9650*/  LDL.LU R29, [R1+0x7d0] ;  /* 0x0007d000011d7983 */ /* 0x001f280000300800 */
[----:B------:R-:W2:Y:S04]  /*9660*/  LDL.LU R41, [R1+0x7d4] ;  /* 0x0007d40001297983 */ /* 0x000ea80000300800 */
[----:B------:R-:W3:Y:S04]  /*9670*/  LDL.LU R55, [R1+0x7d8] ;  /* 0x0007d80001377983 */ /* 0x000ee80000300800 */
[----:B------:R-:W3:Y:S04]  /*9680*/  LDL.LU R57, [R1+0x7dc] ;  /* 0x0007dc0001397983 */ /* 0x000ee80000300800 */
[----:B------:R-:W3:Y:S01]  /*9690*/  LDL.LU R56, [R1+0x7e0] ;  /* 0x0007e00001387983 */ /* 0x000ee20000300800 */
[----:B------:R-:W-:-:S02]  /*96a0*/  PRMT R78, RZ, 0x7610, R78 ;  /* 0x00007610ff4e7816 */ /* 0x000fc4000000004e */
[----:B------:R-:W-:Y:S02]  /*96b0*/  PRMT R77, RZ, 0x7610, R77 ;  /* 0x00007610ff4d7816 */ /* 0x000fe4000000004d */
[----:B------:R-:W-:Y:S02]  /*96c0*/  PRMT R76, RZ, 0x7610, R76 ;  /* 0x00007610ff4c7816 */ /* 0x000fe4000000004c */
[----:B------:R0:W3:Y:S04]  /*96d0*/  @!P4 LDG.E.U16 R78, desc[UR16][R24.64] ;  /* 0x00000010184ec981 */ /* 0x0000e8000c1e1500 */
[----:B------:R1:W-:Y:S04]  /*96e0*/  STS.U16 [R69+UR5+0x8700], R35 ;  /* 0x0087002345007988 */ /* 0x0003e80008000405 */
[----:B------:R1:W3:Y:S01]  /*96f0*/  @!P4 LDG.E.U16 R77, desc[UR16][R22.64] ;  /* 0x00000010164dc981 */ /* 0x0002e2000c1e1500 */
[----:B0-----:R-:W-:-:S03]  /*9700*/  IMAD.WIDE R24, R36, 0x2, R88 ;  /* 0x0000000224187825 */ /* 0x001fc600078e0258 */
[----:B------:R0:W3:Y:S01]  /*9710*/  @!P0 LDG.E.U16 R76, desc[UR16][R20.64] ;  /* 0x00000010144c8981 */ /* 0x0000e2000c1e1500 */
[----:B-1----:R-:W-:Y:S01]  /*9720*/  IMAD R35, R90, 0x7, RZ ;  /* 0x000000075a237824 */ /* 0x002fe200078e02ff */
[----:B------:R-:W-:Y:S01]  /*9730*/  PRMT R68, RZ, 0x7610, R68 ;  /* 0x00007610ff447816 */ /* 0x000fe20000000044 */
[C---:B------:R-:W-:Y:S01]  /*9740*/  IMAD.WIDE R22, R36.reuse, 0x2, R84 ;  /* 0x0000000224167825 */ /* 0x040fe200078e0254 */
[----:B------:R-:W-:Y:S03]  /*9750*/  STL [R1+0x1014], R24 ;  /* 0x0010141801007387 */ /* 0x000fe60000100800 */
[----:B0-----:R-:W-:Y:S01]  /*9760*/  IMAD.WIDE R20, R36, 0x2, R82 ;  /* 0x0000000224147825 */ /* 0x001fe200078e0252 */
[----:B------:R-:W-:Y:S01]  /*9770*/  STL [R1+0x1010], R25 ;  /* 0x0010101901007387 */ /* 0x000fe20000100800 */
[----:B------:R-:W-:Y:S02]  /*9780*/  PRMT R67, RZ, 0x7610, R67 ;  /* 0x00007610ff437816 */ /* 0x000fe40000000043 */
[----:B------:R-:W-:Y:S01]  /*9790*/  IMAD.WIDE R48, R35, 0x2, R86 ;  /* 0x0000000223307825 */ /* 0x000fe200078e0256 */
[----:B------:R-:W-:Y:S01]  /*97a0*/  STL [R1+0x1020], R22 ;  /* 0x0010201601007387 */ /* 0x000fe20000100800 */
[----:B------:R-:W-:-:S02]  /*97b0*/  PRMT R75, RZ, 0x7610, R75 ;  /* 0x00007610ff4b7816 */ /* 0x000fc4000000004b */
[C---:B------:R-:W-:Y:S01]  /*97c0*/  IMAD.WIDE R46, R35.reuse, 0x2, R88 ;  /* 0x00000002232e7825 */ /* 0x040fe200078e0258 */
[----:B------:R-:W-:Y:S01]  /*97d0*/  STL [R1+0x101c], R23 ;  /* 0x00101c1701007387 */ /* 0x000fe20000100800 */
[----:B------:R-:W-:Y:S02]  /*97e0*/  PRMT R74, RZ, 0x7610, R74 ;  /* 0x00007610ff4a7816 */ /* 0x000fe4000000004a */
[----:B------:R-:W-:Y:S01]  /*97f0*/  IMAD R54, R90, 0xf, RZ ;  /* 0x0000000f5a367824 */ /* 0x000fe200078e02ff */
[----:B------:R-:W-:Y:S01]  /*9800*/  STL [R1+0x102c], R20 ;  /* 0x00102c1401007387 */ /* 0x000fe20000100800 */
[----:B------:R-:W-:-:S03]  /*9810*/  IMAD.WIDE R36, R35, 0x2, R84 ;  /* 0x0000000223247825 */ /* 0x000fc600078e0254 */
[----:B------:R-:W-:Y:S01]  /*9820*/  STL [R1+0x1028], R21 ;  /* 0x0010281501007387 */ /* 0x000fe20000100800 */
[----:B------:R-:W-:-:S03]  /*9830*/  PRMT R65, RZ, 0x7610, R65 ;  /* 0x00007610ff417816 */ /* 0x000fc60000000041 */
[----:B------:R0:W-:Y:S01]  /*9840*/  STL.64 [R1+0x5e0], R48 ;  /* 0x0005e03001007387 */ /* 0x0001e20000100a00 */
[----:B------:R-:W-:-:S03]  /*9850*/  PRMT R64, RZ, 0x7610, R64 ;  /* 0x00007610ff407816 */ /* 0x000fc60000000040 */
[----:B------:R0:W3:Y:S01]  /*9860*/  @!P3 LDG.E.U16 R68, desc[UR16][R48.64] ;  /* 0x000000103044b981 */ /* 0x0000e2000c1e1500 */
[----:B------:R-:W-:-:S03]  /*9870*/  ISETP.GT.U32.AND P2, PT, R0, R59, PT ;  /* 0x0000003b0000720c */ /* 0x000fc60003f44070 */
[----:B------:R1:W-:Y:S04]  /*9880*/  STL.64 [R1+0x5d8], R46 ;  /* 0x0005d82e01007387 */ /* 0x0003e80000100a00 */
[----:B------:R1:W3:Y:S01]  /*9890*/  @!P3 LDG.E.U16 R67, desc[UR16][R46.64] ;  /* 0x000000102e43b981 */ /* 0x0002e2000c1e1500 */
[----:B0-----:R-:W-:-:S03]  /*98a0*/  IMAD.WIDE R48, R35, 0x2, R82 ;  /* 0x0000000223307825 */ /* 0x001fc600078e0252 */
[----:B------:R-:W3:Y:S01]  /*98b0*/  LDL.LU R35, [R1+0x7e4] ;  /* 0x0007e40001237983 */ /* 0x000ee20000300800 */
[----:B------:R-:W-:-:S03]  /*98c0*/  PRMT R66, RZ, 0x7610, R66 ;  /* 0x00007610ff427816 */ /* 0x000fc60000000042 */
[----:B------:R-:W3:Y:S01]  /*98d0*/  @!P0 LDG.E.U16 R75, desc[UR16][R32.64] ;  /* 0x00000010204b8981 */ /* 0x000ee2000c1e1500 */
[----:B-1----:R-:W-:-:S03]  /*98e0*/  IMAD.WIDE R46, R54, 0x2, R86 ;  /* 0x00000002362e7825 */ /* 0x002fc600078e0256 */
[----:B------:R-:W3:Y:S01]  /*98f0*/  @!P0 LDG.E.U16 R74, desc[UR16][R30.64] ;  /* 0x000000101e4a8981 */ /* 0x000ee2000c1e1500 */
[----:B------:R-:W-:-:S03]  /*9900*/  ISETP.GT.U32.AND P0, PT, R0, R61, PT ;  /* 0x0000003d0000720c */ /* 0x000fc60003f04070 */
[----:B------:R-:W-:Y:S04]  /*9910*/  STL.64 [R1+0x5d0], R36 ;  /* 0x0005d02401007387 */ /* 0x000fe80000100a00 */
[----:B------:R0:W-:Y:S04]  /*9920*/  STL.64 [R1+0x5c8], R48 ;  /* 0x0005c83001007387 */ /* 0x0001e80000100a00 */
[----:B------:R-:W3:Y:S04]  /*9930*/  LDL.LU R33, [R1+0x7e8] ;  /* 0x0007e80001217983 */ /* 0x000ee80000300800 */
[----:B------:R1:W-:Y:S04]  /*9940*/  STL.64 [R1+0x4e0], R46 ;  /* 0x0004e02e01007387 */ /* 0x0003e80000100a00 */
[----:B------:R-:W3:Y:S01]  /*9950*/  @!P3 LDG.E.U16 R65, desc[UR16][R48.64] ;  /* 0x000000103041b981 */ /* 0x000ee2000c1e1500 */
[----:B------:R-:W-:-:S03]  /*9960*/  PRMT R43, RZ, 0x7610, R43 ;  /* 0x00007610ff2b7816 */ /* 0x000fc6000000002b */
[----:B------:R-:W3:Y:S01]  /*9970*/  @!P5 LDG.E.U16 R64, desc[UR16][R46.64] ;  /* 0x000000102e40d981 */ /* 0x000ee2000c1e1500 */
[----:B------:R-:W-:-:S03]  /*9980*/  PRMT R63, RZ, 0x7610, R63 ;  /* 0x00007610ff3f7816 */ /* 0x000fc6000000003f */
[----:B------:R1:W3:Y:S04]  /*9990*/  @!P3 LDG.E.U16 R66, desc[UR16][R36.64] ;  /* 0x000000102442b981 */ /* 0x0002e8000c1e1500 */
[----:B0-----:R-:W3:Y:S04]  /*99a0*/  LDL.LU.64 R48, [R1+0x10d8] ;  /* 0x0010d80001307983 */ /* 0x001ee80000300a00 */
[----:B-1----:R-:W3:Y:S01]  /*99b0*/  LDL.LU.64 R46, [R1+0x10d0] ;  /* 0x0010d000012e7983 */ /* 0x002ee20000300a00 */
[----:B------:R-:W-:Y:S01]  /*99c0*/  PRMT R72, RZ, 0x7610, R72 ;  /* 0x00007610ff487816 */ /* 0x000fe20000000048 */
[----:B------:R-:W-:Y:S01]  /*99d0*/  IMAD.WIDE R36, R54, 0x2, R88 ;  /* 0x0000000236247825 */ /* 0x000fe200078e0258 */
[C---:B------:R-:W-:Y:S01]  /*99e0*/  ISETP.GT.U32.AND P4, PT, R0.reuse, R60, PT ;  /* 0x0000003c0000720c */ /* 0x040fe20003f84070 */
[----:B------:R-:W3:Y:S02]  /*99f0*/  @!P6 LDG.E.U16 R43, desc[UR16][R20.64] ;  /* 0x00000010142be981 */ /* 0x000ee4000c1e1500 */
[--C-:B------:R-:W-:Y:S01]  /*9a00*/  @!P2 IMAD.IADD R59, R59, 0x1, -R0.reuse ;  /* 0x000000013b3ba824 */ /* 0x100fe200078e0a00 */
[----:B------:R-:W-:Y:S01]  /*9a10*/  ISETP.GT.U32.AND P2, PT, R0, R62, PT ;  /* 0x0000003e0000720c */ /* 0x000fe20003f44070 */
[----:B------:R0:W-:Y:S01]  /*9a20*/  STL.64 [R1+0x4d8], R36 ;  /* 0x0004d82401007387 */ /* 0x0001e20000100a00 */
[----:B------:R-:W-:Y:S01]  /*9a30*/  ISETP.GE.AND P3, PT, R3, RZ, PT ;  /* 0x000000ff0300720c */ /* 0x000fe20003f66270 */
[----:B------:R-:W-:-:S02]  /*9a40*/  @!P0 IMAD.IADD R61, R61, 0x1, -R0 ;  /* 0x000000013d3d8824 */ /* 0x000fc400078e0a00 */
[----:B------:R-:W3:Y:S04]  /*9a50*/  @!P5 LDG.E.U16 R63, desc[UR16][R36.64] ;  /* 0x00000010243fd981 */ /* 0x000ee8000c1e1500 */
[----:B------:R-:W3:Y:S04]  /*9a60*/  LDL.LU R21, [R1+0x7ec] ;  /* 0x0007ec0001157983 */ /* 0x000ee80000300800 */
[----:B------:R-:W3:Y:S04]  /*9a70*/  @!P6 LDG.E.U16 R72, desc[UR16][R26.64] ;  /* 0x000000101a48e981 */ /* 0x000ee8000c1e1500 */
[----:B0-----:R-:W3:Y:S04]  /*9a80*/  LDL.LU.64 R36, [R1+0x10c8] ;  /* 0x0010c80001247983 */ /* 0x001ee80000300a00 */
[----:B------:R-:W3:Y:S01]  /*9a90*/  LDL.LU R27, [R1+0x7f0] ;  /* 0x0007f000011b7983 */ /* 0x000ee20000300800 */
[----:B------:R-:W-:-:S02]  /*9aa0*/  @!P4 IMAD.IADD R60, R60, 0x1, -R0 ;  /* 0x000000013c3cc824 */ /* 0x000fc400078e0a00 */
[----:B------:R-:W-:Y:S02]  /*9ab0*/  @!P2 IMAD.IADD R62, R62, 0x1, -R0 ;  /* 0x000000013e3ea824 */ /* 0x000fe400078e0a00 */
[----:B------:R-:W-:Y:S01]  /*9ac0*/  @!P3 IMAD.MOV R50, RZ, RZ, -R50 ;  /* 0x000000ffff32b224 */ /* 0x000fe200078e0a32 */
[----:B----4-:R-:W-:Y:S02]  /*9ad0*/  ISETP.GE.AND P0, PT, R29, RZ, PT ;  /* 0x000000ff1d00720c */ /* 0x010fe40003f06270 */
[----:B------:R-:W4:Y:S01]  /*9ae0*/  LDL.LU R29, [R1+0x7f4] ;  /* 0x0007f400011d7983 */ /* 0x000f220000300800 */
[----:B--2---:R-:W-:Y:S01]  /*9af0*/  ISETP.GE.AND P4, PT, R41, RZ, PT ;  /* 0x000000ff2900720c */ /* 0x004fe20003f86270 */
[----:B------:R-:W-:Y:S01]  /*9b00*/  IMAD.MOV.U32 R41, RZ, RZ, R6 ;  /* 0x000000ffff297224 */ /* 0x000fe200078e0006 */
[----:B---3--:R-:W-:Y:S02]  /*9b10*/  ISETP.GE.AND P2, PT, R55, RZ, PT ;  /* 0x000000ff3700720c */ /* 0x008fe40003f46270 */
[----:B------:R-:W2:Y:S01]  /*9b20*/  LDL.LU R55, [R1+0x7f8] ;  /* 0x0007f80001377983 */ /* 0x000ea20000300800 */
[----:B------:R-:W-:-:S05]  /*9b30*/  ISETP.GE.AND P3, PT, R57, RZ, PT ;  /* 0x000000ff3900720c */ /* 0x000fca0003f66270 */
[----:B------:R-:W-:Y:S01]  /*9b40*/  @!P0 IMAD.MOV R41, RZ, RZ, -R41 ;  /* 0x000000ffff298224 */ /* 0x000fe200078e0a29 */
[----:B------:R-:W3:Y:S01]  /*9b50*/  LDL.LU R57, [R1+0x7fc] ;  /* 0x0007fc0001397983 */ /* 0x000ee20000300800 */
[----:B------:R-:W-:-:S03]  /*9b60*/  ISETP.GE.AND P0, PT, R56, RZ, PT ;  /* 0x000000ff3800720c */ /* 0x000fc60003f06270 */
[----:B------:R-:W4:Y:S01]  /*9b70*/  LDL.LU R56, [R1+0x800] ;  /* 0x0008000001387983 */ /* 0x000f220000300800 */
[----:B------:R-:W-:Y:S01]  /*9b80*/  PRMT R71, RZ, 0x7610, R71 ;  /* 0x00007610ff477816 */ /* 0x000fe20000000047 */
[----:B------:R-:W-:-:S05]  /*9b90*/  @!P4 IMAD.MOV R52, RZ, RZ, -R52 ;  /* 0x000000ffff34c224 */ /* 0x000fca00078e0a34 */
[----:B------:R0:W4:Y:S01]  /*9ba0*/  @!P6 LDG.E.U16 R71, desc[UR16][R24.64] ;  /* 0x000000101847e981 */ /* 0x000122000c1e1500 */
[----:B------:R-:W-:Y:S01]  /*9bb0*/  ISETP.GE.AND P4, PT, R35, RZ, PT ;  /* 0x000000ff2300720c */ /* 0x000fe20003f86270 */
[----:B0-----:R-:W-:Y:S02]  /*9bc0*/  IMAD.MOV.U32 R25, RZ, RZ, R47 ;  /* 0x000000ffff197224 */ /* 0x001fe400078e002f */
[----:B------:R-:W4:Y:S02]  /*9bd0*/  LDL.LU R47, [R1+0x10c4] ;  /* 0x0010c400012f7983 */ /* 0x000f240000300800 */
[----:B------:R-:W-:Y:S01]  /*9be0*/  @!P2 IMAD.MOV R25, RZ, RZ, -R25 ;  /* 0x000000ffff19a224 */ /* 0x000fe200078e0a19 */
[----:B------:R-:W-:Y:S01]  /*9bf0*/  ISETP.GE.AND P2, PT, R33, RZ, PT ;  /* 0x000000ff2100720c */ /* 0x000fe20003f46270 */
[----:B------:R-:W4:Y:S01]  /*9c00*/  LDL.LU R35, [R1+0x804] ;  /* 0x0008040001237983 */ /* 0x000f220000300800 */
[----:B------:R-:W-:-:S03]  /*9c10*/  @!P3 IMAD.MOV R49, RZ, RZ, -R49 ;  /* 0x000000ffff31b224 */ /* 0x000fc600078e0a31 */
[----:B------:R-:W4:Y:S01]  /*9c20*/  LDL.LU R33, [R1+0x808] ;  /* 0x0008080001217983 */ /* 0x000f220000300800 */
[----:B------:R-:W-:-:S03]  /*9c30*/  @!P0 IMAD.MOV R46, RZ, RZ, -R46 ;  /* 0x000000ffff2e8224 */ /* 0x000fc600078e0a2e */
[----:B------:R-:W4:Y:S01]  /*9c40*/  LDL.LU R0, [R1+0x80c] ;  /* 0x00080c0001007983 */ /* 0x000f220000300800 */
[----:B------:R-:W-:-:S03]  /*9c50*/  ISETP.GE.AND P3, PT, R21, RZ, PT ;  /* 0x000000ff1500720c */ /* 0x000fc60003f66270 */
[----:B------:R-:W4:Y:S01]  /*9c60*/  LDL.LU R3, [R1+0x810] ;  /* 0x0008100001037983 */ /* 0x000f220000300800 */
[----:B------:R-:W-:Y:S01]  /*9c70*/  ISETP.GE.AND P0, PT, R27, RZ, PT ;  /* 0x000000ff1b00720c */ /* 0x000fe20003f06270 */
[----:B------:R-:W-:Y:S02]  /*9c80*/  IMAD.MOV.U32 R27, RZ, RZ, R51 ;  /* 0x000000ffff1b7224 */ /* 0x000fe400078e0033 */
[----:B------:R-:W4:Y:S06]  /*9c90*/  LDL.LU R51, [R1+0x10c0] ;  /* 0x0010c00001337983 */ /* 0x000f2c0000300800 */
[----:B------:R-:W-:-:S02]  /*9ca0*/  @!P3 IMAD.MOV R42, RZ, RZ, -R42 ;  /* 0x000000ffff2ab224 */ /* 0x000fc400078e0a2a */
[----:B------:R-:W-:Y:S01]  /*9cb0*/  @!P2 IMAD.MOV R27, RZ, RZ, -R27 ;  /* 0x000000ffff1ba224 */ /* 0x000fe200078e0a1b */
[----:B------:R-:W4:Y:S01]  /*9cc0*/  LDL.LU R21, [R1+0x814] ;  /* 0x0008140001157983 */ /* 0x000f220000300800 */
[----:B------:R-:W-:Y:S01]  /*9cd0*/  @!P0 IMAD.MOV R45, RZ, RZ, -R45 ;  /* 0x000000ffff2d8224 */ /* 0x000fe200078e0a2d */
[----:B--2---:R-:W-:Y:S02]  /*9ce0*/  ISETP.GE.AND P2, PT, R55, RZ, PT ;  /* 0x000000ff3700720c */ /* 0x004fe40003f46270 */
[----:B------:R-:W2:Y:S01]  /*9cf0*/  LDL.LU R55, [R1+0x818] ;  /* 0x0008180001377983 */ /* 0x000ea20000300800 */
[----:B---3--:R-:W-:-:S03]  /*9d00*/  ISETP.GE.AND P3, PT, R57, RZ, PT ;  /* 0x000000ff3900720c */ /* 0x008fc60003f66270 */
[----:B------:R-:W3:Y:S01]  /*9d10*/  LDL.LU R57, [R1+0x81c] ;  /* 0x00081c0001397983 */ /* 0x000ee20000300800 */
[----:B----4-:R-:W-:-:S03]  /*9d20*/  ISETP.GE.AND P0, PT, R56, RZ, PT ;  /* 0x000000ff3800720c */ /* 0x010fc60003f06270 */
[----:B------:R-:W4:Y:S01]  /*9d30*/  LDL.LU R56, [R1+0x820] ;  /* 0x0008200001387983 */ /* 0x000f220000300800 */
[----:B------:R-:W-:Y:S01]  /*9d40*/  @!P4 IMAD.MOV R48, RZ, RZ, -R48 ;  /* 0x000000ffff30c224 */ /* 0x000fe200078e0a30 */
[----:B------:R-:W-:Y:S01]  /*9d50*/  ISETP.GE.AND P4, PT, R29, RZ, PT ;  /* 0x000000ff1d00720c */ /* 0x000fe20003f86270 */
[----:B------:R-:W-:Y:S02]  /*9d60*/  IMAD.MOV.U32 R29, RZ, RZ, R53 ;  /* 0x000000ffff1d7224 */ /* 0x000fe400078e0035 */
[----:B------:R-:W4:Y:S02]  /*9d70*/  LDL.LU R53, [R1+0x10bc] ;  /* 0x0010bc0001357983 */ /* 0x000f240000300800 */
[----:B------:R-:W-:-:S08]  /*9d80*/  @!P2 IMAD.MOV R29, RZ, RZ, -R29 ;  /* 0x000000ffff1da224 */ /* 0x000fd000078e0a1d */
[----:B------:R-:W-:Y:S01]  /*9d90*/  @!P4 IMAD.MOV R39, RZ, RZ, -R39 ;  /* 0x000000ffff27c224 */ /* 0x000fe200078e0a27 */
[----:B------:R-:W-:Y:S01]  /*9da0*/  ISETP.GE.AND P4, PT, R35, RZ, PT ;  /* 0x000000ff2300720c */ /* 0x000fe20003f86270 */
[----:B------:R-:W-:Y:S02]  /*9db0*/  IMAD.MOV.U32 R35, RZ, RZ, R5 ;  /* 0x000000ffff237224 */ /* 0x000fe400078e0005 */
[----:B------:R-:W4:Y:S01]  /*9dc0*/  LDL.LU R5, [R1+0x824] ;  /* 0x0008240001057983 */ /* 0x000f220000300800 */
[----:B------:R-:W-:Y:S01]  /*9dd0*/  ISETP.GE.AND P2, PT, R33, RZ, PT ;  /* 0x000000ff2100720c */ /* 0x000fe20003f46270 */
[----:B------:R-:W-:Y:S02]  /*9de0*/  IMAD.MOV.U32 R33, RZ, RZ, R93 ;  /* 0x000000ffff217224 */ /* 0x000fe400078e005d */
[----:B------:R-:W-:Y:S01]  /*9df0*/  @!P3 IMAD.MOV R35, RZ, RZ, -R35 ;  /* 0x000000ffff23b224 */ /* 0x000fe200078e0a23 */
[----:B------:R-:W-:Y:S01]  /*9e00*/  ISETP.GE.AND P3, PT, R0, RZ, PT ;  /* 0x000000ff0000720c */ /* 0x000fe20003f66270 */
[----:B------:R-:W-:Y:S01]  /*9e10*/  @!P0 IMAD.MOV R33, RZ, RZ, -R33 ;  /* 0x000000ffff218224 */ /* 0x000fe200078e0a21 */
[----:B------:R-:W4:Y:S01]  /*9e20*/  LDL.LU R6, [R1+0x830] ;  /* 0x0008300001067983 */ /* 0x000f220000300800 */
[----:B------:R-:W-:Y:S01]  /*9e30*/  ISETP.GE.AND P0, PT, R3, RZ, PT ;  /* 0x000000ff0300720c */ /* 0x000fe20003f06270 */
[----:B------:R-:W-:-:S02]  /*9e40*/  IMAD.MOV.U32 R93, RZ, RZ, R92 ;  /* 0x000000ffff5d7224 */ /* 0x000fc400078e005c */
[----:B------:R-:W4:Y:S01]  /*9e50*/  LDL.LU R0, [R1+0x834] ;  /* 0x0008340001007983 */ /* 0x000f220000300800 */
[----:B------:R-:W-:Y:S02]  /*9e60*/  IMAD.MOV.U32 R92, RZ, RZ, R18 ;  /* 0x000000ffff5c7224 */ /* 0x000fe400078e0012 */
[----:B------:R-:W-:Y:S01]  /*9e70*/  IMAD.MOV.U32 R18, RZ, RZ, R17 ;  /* 0x000000ffff127224 */ /* 0x000fe200078e0011 */
[----:B------:R-:W4:Y:S01]  /*9e80*/  LDL.LU R3, [R1+0x838] ;  /* 0x0008380001037983 */ /* 0x000f220000300800 */
[----:B------:R-:W-:Y:S02]  /*9e90*/  @!P4 IMAD.MOV R93, RZ, RZ, -R93 ;  /* 0x000000ffff5dc224 */ /* 0x000fe400078e0a5d */
[----:B------:R-:W-:Y:S02]  /*9ea0*/  @!P2 IMAD.MOV R19, RZ, RZ, -R19 ;  /* 0x000000ffff13a224 */ /* 0x000fe400078e0a13 */
[----:B------:R-:W-:Y:S02]  /*9eb0*/  @!P3 IMAD.MOV R92, RZ, RZ, -R92 ;  /* 0x000000ffff5cb224 */ /* 0x000fe400078e0a5c */
[----:B------:R-:W-:-:S02]  /*9ec0*/  @!P0 IMAD.MOV R18, RZ, RZ, -R18 ;  /* 0x000000ffff128224 */ /* 0x000fc400078e0a12 */
[----:B------:R-:W-:Y:S01]  /*9ed0*/  IMAD.MOV.U32 R17, RZ, RZ, R16 ;  /* 0x000000ffff117224 */ /* 0x000fe200078e0010 */
[----:B------:R-:W-:Y:S02]  /*9ee0*/  ISETP.GE.AND P4, PT, R21, RZ, PT ;  /* 0x000000ff1500720c */ /* 0x000fe40003f86270 */
[----:B------:R-:W4:Y:S01]  /*9ef0*/  LDL.LU R21, [R1+0x83c] ;  /* 0x00083c0001157983 */ /* 0x000f220000300800 */
[----:B------:R-:W-:Y:S01]  /*9f00*/  IMAD.MOV.U32 R16, RZ, RZ, R15 ;  /* 0x000000ffff107224 */ /* 0x000fe200078e000f */
[----:B--2---:R-:W-:Y:S02]  /*9f10*/  ISETP.GE.AND P2, PT, R55, RZ, PT ;  /* 0x000000ff3700720c */ /* 0x004fe40003f46270 */
[----:B------:R-:W2:Y:S01]  /*9f20*/  LDL.LU R55, [R1+0x840] ;  /* 0x0008400001377983 */ /* 0x000ea20000300800 */
[----:B---3--:R-:W-:-:S03]  /*9f30*/  ISETP.GE.AND P3, PT, R57, RZ, PT ;  /* 0x000000ff3900720c */ /* 0x008fc60003f66270 */
[----:B------:R-:W3:Y:S01]  /*9f40*/  LDL.LU R57, [R1+0x844] ;  /* 0x0008440001397983 */ /* 0x000ee20000300800 */
[----:B----4-:R-:W-:-:S03]  /*9f50*/  ISETP.GE.AND P0, PT, R56, RZ, PT ;  /* 0x000000ff3800720c */ /* 0x010fc60003f06270 */
[----:B------:R-:W4:Y:S04]  /*9f60*/  LDL.LU R56, [R1+0x848] ;  /* 0x0008480001387983 */ /* 0x000f280000300800 */
[----:B------:R-:W2:Y:S01]  /*9f70*/  LDL.LU R15, [R1+0x828] ;  /* 0x00082800010f7983 */ /* 0x000ea20000300800 */
[----:B------:R-:W-:Y:S02]  /*9f80*/  @!P4 IMAD.MOV R17, RZ, RZ, -R17 ;  /* 0x000000ffff11c224 */ /* 0x000fe400078e0a11 */
[----:B------:R-:W-:Y:S01]  /*9f90*/  @!P2 IMAD.MOV R16, RZ, RZ, -R16 ;  /* 0x000000ffff10a224 */ /* 0x000fe200078e0a10 */
[----:B------:R-:W-:Y:S02]  /*9fa0*/  ISETP.GE.AND P4, PT, R5, RZ, PT ;  /* 0x000000ff0500720c */ /* 0x000fe40003f86270 */
[----:B------:R-:W3:Y:S01]  /*9fb0*/  LDL.LU R5, [R1+0x10b8] ;  /* 0x0010b80001057983 */ /* 0x000ee20000300800 */
[----:B--2---:R-:W-:Y:S01]  /*9fc0*/  ISETP.GE.AND P2, PT, R15, RZ, PT ;  /* 0x000000ff0f00720c */ /* 0x004fe20003f46270 */
[----:B------:R-:W-:-:S02]  /*9fd0*/  IMAD.MOV.U32 R15, RZ, RZ, R13 ;  /* 0x000000ffff0f7224 */ /* 0x000fc400078e000d */
[----:B------:R-:W2:Y:S01]  /*9fe0*/  LDL.LU R13, [R1+0x82c] ;  /* 0x00082c00010d7983 */ /* 0x000ea20000300800 */
[----:B------:R-:W-:Y:S02]  /*9ff0*/  @!P3 IMAD.MOV R14, RZ, RZ, -R14 ;  /* 0x000000ffff0eb224 */ /* 0x000fe400078e0a0e */
[----:B------:R-:W-:Y:S01]  /*a000*/  @!P0 IMAD.MOV R15, RZ, RZ, -R15 ;  /* 0x000000ffff0f8224 */ /* 0x000fe200078e0a0f */
[----:B------:R-:W-:Y:S02]  /*a010*/  ISETP.GE.AND P0, PT, R6, RZ, PT ;  /* 0x000000ff0600720c */ /* 0x000fe40003f06270 */
[----:B------:R-:W-:-:S11]  /*a020*/  PRMT R51, RZ, 0x7610, R51 ;  /* 0x00007610ff337816 */ /* 0x000fd60000000033 */
[----:B------:R-:W-:Y:S01]  /*a030*/  @!P0 IMAD.MOV R9, RZ, RZ, -R9 ;  /* 0x000000ffff098224 */ /* 0x000fe200078e0a09 */
[----:B------:R-:W-:Y:S02]  /*a040*/  ISETP.GE.AND P0, PT, R55, RZ, PT ;  /* 0x000000ff3700720c */ /* 0x000fe40003f06270 */
[----:B--2---:R-:W-:Y:S01]  /*a050*/  ISETP.GE.AND P3, PT, R13, RZ, PT ;  /* 0x000000ff0d00720c */ /* 0x004fe20003f66270 */
[----:B------:R-:W-:Y:S02]  /*a060*/  IMAD.MOV.U32 R13, RZ, RZ, R12 ;  /* 0x000000ffff0d7224 */ /* 0x000fe400078e000c */
[----:B------:R-:W-:Y:S02]  /*a070*/  IMAD.MOV.U32 R12, RZ, RZ, R11 ;  /* 0x000000ffff0c7224 */ /* 0x000fe400078e000b */
[----:B------:R-:W-:Y:S01]  /*a080*/  @!P4 IMAD.MOV R13, RZ, RZ, -R13 ;  /* 0x000000ffff0dc224 */ /* 0x000fe200078e0a0d */
[----:B------:R-:W-:Y:S01]  /*a090*/  ISETP.GE.AND P4, PT, R0, RZ, PT ;  /* 0x000000ff0000720c */ /* 0x000fe20003f86270 */
[----:B------:R-:W-:Y:S01]  /*a0a0*/  @!P2 IMAD.MOV R12, RZ, RZ, -R12 ;  /* 0x000000ffff0ca224 */ /* 0x000fe200078e0a0c */
[----:B------:R-:W-:Y:S01]  /*a0b0*/  ISETP.GE.AND P2, PT, R3, RZ, PT ;  /* 0x000000ff0300720c */ /* 0x000fe20003f46270 */
[----:B------:R-:W-:-:S02]  /*a0c0*/  IMAD.MOV.U32 R11, RZ, RZ, R10 ;  /* 0x000000ffff0b7224 */ /* 0x000fc400078e000a */
[----:B------:R-:W-:Y:S02]  /*a0d0*/  IMAD.MOV.U32 R10, RZ, RZ, R8 ;  /* 0x000000ffff0a7224 */ /* 0x000fe400078e0008 */
[----:B------:R-:W-:-:S06]  /*a0e0*/  IMAD.MOV.U32 R8, RZ, RZ, R7 ;  /* 0x000000ffff087224 */ /* 0x000fcc00078e0007 */
[----:B------:R-:W-:Y:S01]  /*a0f0*/  @!P4 IMAD.MOV R10, RZ, RZ, -R10 ;  /* 0x000000ffff0ac224 */ /* 0x000fe200078e0a0a */
[----:B---3--:R-:W-:Y:S01]  /*a100*/  ISETP.GE.AND P4, PT, R57, RZ, PT ;  /* 0x000000ff3900720c */ /* 0x008fe20003f86270 */
[----:B------:R-:W-:Y:S01]  /*a110*/  @!P2 IMAD.MOV R8, RZ, RZ, -R8 ;  /* 0x000000ffff08a224 */ /* 0x000fe200078e0a08 */
[----:B----4-:R-:W-:Y:S01]  /*a120*/  ISETP.GE.AND P2, PT, R56, RZ, PT ;  /* 0x000000ff3800720c */ /* 0x010fe20003f46270 */
[----:B------:R-:W-:-:S04]  /*a130*/  IMAD.WIDE R56, R54, 0x2, R84 ;  /* 0x0000000236387825 */ /* 0x000fc800078e0254 */
[----:B------:R-:W-:-:S05]  /*a140*/  IMAD.WIDE R54, R54, 0x2, R82 ;  /* 0x0000000236367825 */ /* 0x000fca00078e0252 */
[----:B------:R-:W2:Y:S01]  /*a150*/  @!P5 LDG.E.U16 R51, desc[UR16][R54.64] ;  /* 0x000000103633d981 */ /* 0x000ea2000c1e1500 */
[----:B------:R-:W-:Y:S01]  /*a160*/  @!P3 IMAD.MOV R11, RZ, RZ, -R11 ;  /* 0x000000ffff0bb224 */ /* 0x000fe200078e0a0b */
[----:B------:R-:W-:Y:S02]  /*a170*/  ISETP.GE.AND P3, PT, R21, RZ, PT ;  /* 0x000000ff1500720c */ /* 0x000fe40003f66270 */
[----:B------:R-:W-:Y:S01]  /*a180*/  SHF.R.S32.HI R0, RZ, 0x6, R80 ;  /* 0x00000006ff007819 */ /* 0x000fe20000011450 */
[----:B------:R-:W-:-:S03]  /*a190*/  VIADD R21, R58, 0xffffffe8 ;  /* 0xffffffe83a157836 */ /* 0x000fc60000000000 */
[----:B------:R-:W-:Y:S01]  /*a1a0*/  SGXT R0, R0, 0x1 ;  /* 0x000000010000781a */ /* 0x000fe20000000200 */
[----:B------:R-:W-:-:S03]  /*a1b0*/  IMAD.MOV.U32 R7, RZ, RZ, R59 ;  /* 0x000000ffff077224 */ /* 0x000fc600078e003b */
[----:B------:R-:W-:Y:S01]  /*a1c0*/  LOP3.LUT R0, R4, 0x90, R0, 0x78, !PT ;  /* 0x0000009004007812 */ /* 0x000fe200078e7800 */
[----:B------:R-:W-:Y:S02]  /*a1d0*/  IMAD.MOV.U32 R4, RZ, RZ, R60 ;  /* 0x000000ffff047224 */ /* 0x000fe400078e003c */
[----:B------:R-:W-:Y:S01]  /*a1e0*/  @!P3 IMAD.MOV R7, RZ, RZ, -R7 ;  /* 0x000000ffff07b224 */ /* 0x000fe200078e0a07 */
[----:B------:R-:W-:Y:S01]  /*a1f0*/  ISETP.GE.U32.AND P3, PT, R21, 0x7fffffa9, PT ;  /* 0x7fffffa91500780c */ /* 0x000fe20003f66070 */
[----:B------:R-:W-:Y:S02]  /*a200*/  VIADD R3, R58, 0xffffffe0 ;  /* 0xffffffe03a037836 */ /* 0x000fe40000000000 */
[----:B------:R-:W-:Y:S02]  /*a210*/  IMAD.MOV.U32 R6, RZ, RZ, R61 ;  /* 0x000000ffff067224 */ /* 0x000fe400078e003d */
[----:B------:R-:W-:Y:S01]  /*a220*/  @!P4 IMAD.MOV R4, RZ, RZ, -R4 ;  /* 0x000000ffff04c224 */ /* 0x000fe200078e0a04 */
[----:B------:R-:W-:Y:S01]  /*a230*/  ISETP.NE.AND P4, PT, R5, RZ, PT ;  /* 0x000000ff0500720c */ /* 0x000fe20003f85270 */
[----:B------:R-:W-:Y:S01]  /*a240*/  STL [R1+0x1034], R0 ;  /* 0x0010340001007387 */ /* 0x000fe20000100800 */
[----:B------:R-:W-:Y:S01]  /*a250*/  LOP3.LUT R5, RZ, R5, RZ, 0x33, !PT ;  /* 0x00000005ff057212 */ /* 0x000fe200078e33ff */
[----:B------:R-:W-:Y:S01]  /*a260*/  @!P0 IMAD.MOV R6, RZ, RZ, -R6 ;  /* 0x000000ffff068224 */ /* 0x000fe200078e0a06 */
[----:B------:R-:W-:Y:S01]  /*a270*/  ISETP.GE.U32.AND P0, PT, R3, 0x7fffffa1, PT ;  /* 0x7fffffa10300780c */ /* 0x000fe20003f06070 */
[----:B------:R-:W-:Y:S01]  /*a280*/  IMAD R21, R90, 0x17, RZ ;  /* 0x000000175a157824 */ /* 0x000fe200078e02ff */
[----:B------:R-:W-:Y:S01]  /*a290*/  STL.64 [R1+0xd0], R56 ;  /* 0x0000d03801007387 */ /* 0x000fe20000100a00 */
[----:B------:R-:W-:Y:S01]  /*a2a0*/  IMAD.MOV.U32 R3, RZ, RZ, R62 ;  /* 0x000000ffff037224 */ /* 0x000fe200078e003e */
[----:B------:R-:W-:-:S02]  /*a2b0*/  PRMT R47, RZ, 0x7610, R47 ;  /* 0x00007610ff2f7816 */ /* 0x000fc4000000002f */
[----:B------:R-:W-:Y:S01]  /*a2c0*/  STL.64 [R1+0xc8], R54 ;  /* 0x0000c83601007387 */ /* 0x000fe20000100a00 */
[----:B------:R-:W-:-:S03]  /*a2d0*/  SEL R62, R5, R50, !P4 ;  /* 0x00000032053e7207 */ /* 0x000fc60006000000 */
[----:B--2---:R0:W-:Y:S02]  /*a2e0*/  STL [R1+0x740], R51 ;  /* 0x0007403301007387 */ /* 0x0041e40000100800 */
[----:B0-----:R-:W-:-:S05]  /*a2f0*/  IMAD.WIDE R50, R21, 0x2, R86 ;  /* 0x0000000215327825 */ /* 0x001fca00078e0256 */
[----:B------:R0:W2:Y:S01]  /*a300*/  @!P3 LDG.E.U16 R47, desc[UR16][R50.64] ;  /* 0x00000010322fb981 */ /* 0x0000a2000c1e1500 */
[----:B------:R-:W-:Y:S02]  /*a310*/  PRMT R44, RZ, 0x7610, R44 ;  /* 0x00007610ff2c7816 */ /* 0x000fe4000000002c */
[----:B------:R-:W-:Y:S01]  /*a320*/  SEL R60, R5, R46, !P4 ;  /* 0x0000002e053c7207 */ /* 0x000fe20006000000 */
[----:B------:R0:W-:Y:S01]  /*a330*/  STL.64 [R1+0xc0], R50 ;  /* 0x0000c03201007387 */ /* 0x0001e20000100a00 */
[----:B------:R-:W-:Y:S02]  /*a340*/  PRMT R31, RZ, 0x7610, R31 ;  /* 0x00007610ff1f7816 */ /* 0x000fe4000000001f */
[----:B------:R-:W-:Y:S02]  /*a350*/  PRMT R53, RZ, 0x7610, R53 ;  /* 0x00007610ff357816 */ /* 0x000fe40000000035 */
[----:B------:R-:W-:-:S04]  /*a360*/  PRMT R0, RZ, 0x7610, R0 ;  /* 0x00007610ff007816 */ /* 0x000fc80000000000 */
[----:B------:R-:W3:Y:S01]  /*a370*/  @!P5 LDG.E.U16 R53, desc[UR16][R56.64] ;  /* 0x000000103835d981 */ /* 0x000ee2000c1e1500 */
[----:B0-----:R-:W-:-:S05]  /*a380*/  IMAD.WIDE R50, R21, 0x2, R82 ;  /* 0x0000000215327825 */ /* 0x001fca00078e0252 */
[----:B------:R-:W4:Y:S04]  /*a390*/  @!P3 LDG.E.U16 R0, desc[UR16][R50.64] ;  /* 0x000000103200b981 */ /* 0x000f28000c1e1500 */
[----:B--2---:R0:W-:Y:S02]  /*a3a0*/  STL [R1+0x748], R47 ;  /* 0x0007482f01007387 */ /* 0x0041e40000100800 */
[----:B0-----:R-:W-:-:S05]  /*a3b0*/  IMAD.WIDE R46, R21, 0x2, R88 ;  /* 0x00000002152e7825 */ /* 0x001fca00078e0258 */
[----:B------:R0:W-:Y:S04]  /*a3c0*/  STL.64 [R1+0xb8], R46 ;  /* 0x0000b82e01007387 */ /* 0x0001e80000100a00 */
[----:B------:R0:W2:Y:S02]  /*a3d0*/  @!P3 LDG.E.U16 R44, desc[UR16][R46.64] ;  /* 0x000000102e2cb981 */ /* 0x0000a4000c1e1500 */
[----:B0-----:R-:W-:-:S05]  /*a3e0*/  IMAD.WIDE R46, R21, 0x2, R84 ;  /* 0x00000002152e7825 */ /* 0x001fca00078e0254 */
[----:B------:R-:W3:Y:S01]  /*a3f0*/  @!P3 LDG.E.U16 R31, desc[UR16][R46.64] ;  /* 0x000000102e1fb981 */ /* 0x000ee2000c1e1500 */
[----:B------:R-:W-:Y:S02]  /*a400*/  PRMT R70, RZ, 0x7610, R70 ;  /* 0x00007610ff467816 */ /* 0x000fe40000000046 */
[C---:B------:R-:W-:Y:S01]  /*a410*/  SEL R55, R5.reuse, R93, !P4 ;  /* 0x0000005d05377207 */ /* 0x040fe20006000000 */
[----:B------:R-:W-:Y:S01]  /*a420*/  IMAD R93, R90, 0x1f, RZ ;  /* 0x0000001f5a5d7824 */ /* 0x000fe200078e02ff */
[C---:B------:R-:W-:Y:S02]  /*a430*/  SEL R56, R5.reuse, R33, !P4 ;  /* 0x0000002105387207 */ /* 0x040fe40006000000 */
[----:B------:R-:W-:Y:S01]  /*a440*/  PRMT R37, RZ, 0x7610, R37 ;  /* 0x00007610ff257816 */ /* 0x000fe20000000025 */
[----:B------:R0:W4:Y:S01]  /*a450*/  @!P6 LDG.E.U16 R70, desc[UR16][R22.64] ;  /* 0x000000101646e981 */ /* 0x000122000c1e1500 */
[C---:B------:R-:W-:Y:S02]  /*a460*/  SEL R33, R5.reuse, R16, !P4 ;  /* 0x0000001005217207 */ /* 0x040fe40006000000 */
[----:B0-----:R-:W-:Y:S01]  /*a470*/  PRMT R23, RZ, 0x7610, R23 ;  /* 0x00007610ff177816 */ /* 0x001fe20000000017 */
[----:B--2---:R0:W-:Y:S04]  /*a480*/  STL [R1+0x750], R44 ;  /* 0x0007502c01007387 */ /* 0x0041e80000100800 */
[----:B------:R-:W-:Y:S01]  /*a490*/  STL.64 [R1+0xb0], R46 ;  /* 0x0000b02e01007387 */ /* 0x000fe20000100a00 */
[----:B0-----:R-:W-:-:S03]  /*a4a0*/  SEL R44, R5, R35, !P4 ;  /* 0x00000023052c7207 */ /* 0x001fc60006000000 */
[----:B---3--:R-:W-:Y:S01]  /*a4b0*/  STL [R1+0x754], R31 ;  /* 0x0007541f01007387 */ /* 0x008fe20000100800 */
[----:B------:R-:W-:-:S03]  /*a4c0*/  SEL R35, R5, R12, !P4 ;  /* 0x0000000c05237207 */ /* 0x000fc60006000000 */
[----:B------:R0:W-:Y:S04]  /*a4d0*/  STL [R1+0x744], R53 ;  /* 0x0007443501007387 */ /* 0x0001e80000100800 */
[----:B------:R-:W-:Y:S04]  /*a4e0*/  STL.64 [R1+0xa8], R50 ;  /* 0x0000a83201007387 */ /* 0x000fe80000100a00 */
[----:B----4-:R1:W-:Y:S01]  /*a4f0*/  STL [R1+0x75c], R0 ;  /* 0x00075c0001007387 */ /* 0x0103e20000100800 */
[----:B0-----:R-:W-:Y:S01]  /*a500*/  SEL R53, R5, R17, !P4 ;  /* 0x0000001105357207 */ /* 0x001fe20006000000 */
[----:B------:R-:W-:-:S05]  /*a510*/  IMAD.WIDE R16, R93, 0x2, R86 ;  /* 0x000000025d107825 */ /* 0x000fca00078e0256 */
[----:B------:R-:W2:Y:S01]  /*a520*/  @!P0 LDG.E.U16 R37, desc[UR16][R16.64] ;  /* 0x0000001010258981 */ /* 0x000ea2000c1e1500 */
[----:B-1----:R-:W-:Y:S01]  /*a530*/  SEL R0, R5, R13, !P4 ;  /* 0x0000000d05007207 */ /* 0x002fe20006000000 */
[----:B------:R-:W-:-:S05]  /*a540*/  IMAD.WIDE R12, R93, 0x2, R88 ;  /* 0x000000025d0c7825 */ /* 0x000fca00078e0258 */
[----:B------:R-:W3:Y:S01]  /*a550*/  @!P0 LDG.E.U16 R23, desc[UR16][R12.64] ;  /* 0x000000100c178981 */ /* 0x000ee2000c1e1500 */
[C---:B------:R-:W-:Y:S02]  /*a560*/  SEL R46, R5.reuse, R92, !P4 ;  /* 0x0000005c052e7207 */ /* 0x040fe40006000000 */
[----:B------:R-:W0:Y:S01]  /*a570*/  LDC R92, c[0x0][0x3a0] ;  /* 0x0000e800ff5c7b82 */ /* 0x000e220000000800 */
[----:B------:R-:W-:Y:S01]  /*a580*/  @!P2 IMAD.MOV R3, RZ, RZ, -R3 ;  /* 0x000000ffff03a224 */ /* 0x000fe200078e0a03 */
[----:B------:R-:W-:Y:S01]  /*a590*/  STL.64 [R1+0xa0], R16 ;  /* 0x0000a01001007387 */ /* 0x000fe20000100a00 */
[C---:B------:R-:W-:Y:S02]  /*a5a0*/  SEL R47, R5.reuse, R6, !P4 ;  /* 0x00000006052f7207 */ /* 0x040fe40006000000 */
[C---:B------:R-:W-:Y:S02]  /*a5b0*/  SEL R58, R5.reuse, R45, !P4 ;  /* 0x0000002d053a7207 */ /* 0x040fe40006000000 */
[----:B------:R-:W-:-:S02]  /*a5c0*/  SEL R61, R5, R52, !P4 ;  /* 0x00000034053d7207 */ /* 0x000fc40006000000 */
[C---:B------:R-:W-:Y:S02]  /*a5d0*/  SEL R59, R5.reuse, R48, !P4 ;  /* 0x00000030053b7207 */ /* 0x040fe40006000000 */
[C---:B------:R-:W-:Y:S02]  /*a5e0*/  SEL R57, R5.reuse, R39, !P4 ;  /* 0x0000002705397207 */ /* 0x040fe40006000000 */
[C---:B------:R-:W-:Y:S02]  /*a5f0*/  SEL R45, R5.reuse, R3, !P4 ;  /* 0x00000003052d7207 */ /* 0x040fe40006000000 */
[C---:B------:R-:W-:Y:S02]  /*a600*/  SEL R25, R5.reuse, R25, !P4 ;  /* 0x0000001905197207 */ /* 0x040fe40006000000 */
[C---:B------:R-:W-:Y:S02]  /*a610*/  SEL R49, R5.reuse, R49, !P4 ;  /* 0x0000003105317207 */ /* 0x040fe40006000000 */
[----:B------:R-:W-:-:S02]  /*a620*/  SEL R27, R5, R27, !P4 ;  /* 0x0000001b051b7207 */ /* 0x000fc40006000000 */
[C---:B------:R-:W-:Y:S01]  /*a630*/  SEL R42, R5.reuse, R42, !P4 ;  /* 0x0000002a052a7207 */ /* 0x040fe20006000000 */
[C---:B0-----:R-:W-:Y:S01]  /*a640*/  VIADD R6, R92.reuse, 0xffffffd8 ;  /* 0xffffffd85c067836 */ /* 0x041fe20000000000 */
[C---:B------:R-:W-:Y:S01]  /*a650*/  SEL R29, R5.reuse, R29, !P4 ;  /* 0x0000001d051d7207 */ /* 0x040fe20006000000 */
[----:B------:R-:W-:Y:S01]  /*a660*/  VIADD R3, R92, 0xffffffc0 ;  /* 0xffffffc05c037836 */ /* 0x000fe20000000000 */
[C---:B------:R-:W-:Y:S02]  /*a670*/  SEL R31, R5.reuse, R19, !P4 ;  /* 0x00000013051f7207 */ /* 0x040fe40006000000 */
[C---:B------:R-:W-:Y:S02]  /*a680*/  SEL R54, R5.reuse, R18, !P4 ;  /* 0x0000001205367207 */ /* 0x040fe40006000000 */
[C---:B------:R-:W-:Y:S02]  /*a690*/  SEL R48, R5.reuse, R14, !P4 ;  /* 0x0000000e05307207 */ /* 0x040fe40006000000 */
[----:B------:R-:W-:-:S02]  /*a6a0*/  SEL R52, R5, R15, !P4 ;  /* 0x0000000f05347207 */ /* 0x000fc40006000000 */
[C---:B------:R-:W-:Y:S02]  /*a6b0*/  SEL R21, R5.reuse, R11, !P4 ;  /* 0x0000000b05157207 */ /* 0x040fe40006000000 */
[C---:B------:R-:W-:Y:S02]  /*a6c0*/  SEL R51, R5.reuse, R9, !P4 ;  /* 0x0000000905337207 */ /* 0x040fe40006000000 */
[C---:B------:R-:W-:Y:S02]  /*a6d0*/  SEL R50, R5.reuse, R10, !P4 ;  /* 0x0000000a05327207 */ /* 0x040fe40006000000 */
[C---:B------:R-:W-:Y:S02]  /*a6e0*/  SEL R39, R5.reuse, R7, !P4 ;  /* 0x0000000705277207 */ /* 0x040fe40006000000 */
[----:B------:R-:W-:Y:S02]  /*a6f0*/  SEL R41, R5, R41, !P4 ;  /* 0x0000002905297207 */ /* 0x000fe40006000000 */
[----:B------:R-:W-:-:S02]  /*a700*/  ISETP.GE.U32.AND P2, PT, R6, 0x7fffff99, PT ;  /* 0x7fffff990600780c */ /* 0x000fc40003f46070 */
[----:B------:R-:W-:Y:S01]  /*a710*/  ISETP.GE.U32.AND P5, PT, R3, 0x7fffff81, PT ;  /* 0x7fffff810300780c */ /* 0x000fe20003fa6070 */
[----:B------:R-:W-:Y:S01]  /*a720*/  IMAD R3, R90, 0x27, RZ ;  /* 0x000000275a037824 */ /* 0x000fe200078e02ff */
[----:B------:R-:W-:Y:S02]  /*a730*/  PRMT R19, RZ, 0x7610, R19 ;  /* 0x00007610ff137816 */ /* 0x000fe40000000013 */
[----:B------:R-:W-:Y:S01]  /*a740*/  PRMT R9, RZ, 0x7610, R9 ;  /* 0x00007610ff097816 */ /* 0x000fe20000000009 */
[----:B------:R-:W-:Y:S01]  /*a750*/  IMAD.WIDE R14, R3, 0x2, R88 ;  /* 0x00000002030e7825 */ /* 0x000fe200078e0258 */
[----:B------:R-:W-:-:S05]  /*a760*/  PRMT R7, RZ, 0x7610, R7 ;  /* 0x00007610ff077816 */ /* 0x000fca0000000007 */
[----:B------:R-:W4:Y:S04]  /*a770*/  @!P2 LDG.E.U16 R9, desc[UR16][R14.64] ;  /* 0x000000100e09a981 */ /* 0x000f28000c1e1500 */
[----:B--2---:R0:W-:Y:S04]  /*a780*/  STL [R1+0x764], R37 ;  /* 0x0007642501007387 */ /* 0x0041e80000100800 */
[----:B------:R-:W-:Y:S04]  /*a790*/  STL.64 [R1+0x98], R12 ;  /* 0x0000980c01007387 */ /* 0x000fe80000100a00 */
[----:B---3--:R1:W-:Y:S01]  /*a7a0*/  STL [R1+0x76c], R23 ;  /* 0x00076c1701007387 */ /* 0x0083e20000100800 */
[----:B0-----:R-:W-:-:S02]  /*a7b0*/  SEL R37, R5, R8, !P4 ;  /* 0x0000000805257207 */ /* 0x001fc40006000000 */
[----:B-1----:R-:W-:Y:S01]  /*a7c0*/  SEL R23, R5, R4, !P4 ;  /* 0x0000000405177207 */ /* 0x002fe20006000000 */
[C---:B------:R-:W-:Y:S02]  /*a7d0*/  VIADD R5, R92.reuse, 0xffffffd0 ;  /* 0xffffffd05c057836 */ /* 0x040fe40000000000 */
[----:B------:R-:W-:-:S03]  /*a7e0*/  VIADD R4, R92, 0xffffffc8 ;  /* 0xffffffc85c047836 */ /* 0x000fc60000000000 */
[----:B------:R-:W-:Y:S02]  /*a7f0*/  ISETP.GE.U32.AND P3, PT, R5, 0x7fffff91, PT ;  /* 0x7fffff910500780c */ /* 0x000fe40003f66070 */
[----:B------:R-:W-:Y:S01]  /*a800*/  ISETP.GE.U32.AND P4, PT, R4, 0x7fffff89, PT ;  /* 0x7fffff890400780c */ /* 0x000fe20003f86070 */
[----:B------:R-:W-:Y:S01]  /*a810*/  IMAD.WIDE R4, R93, 0x2, R84 ;  /* 0x000000025d047825 */ /* 0x000fe200078e0254 */
[----:B------:R-:W-:-:S03]  /*a820*/  PRMT R8, RZ, 0x7610, R8 ;  /* 0x00007610ff087816 */ /* 0x000fc60000000008 */
[C---:B------:R-:W-:Y:S01]  /*a830*/  IMAD.WIDE R12, R3.reuse, 0x2, R84 ;  /* 0x00000002030c7825 */ /* 0x040fe200078e0254 */
[----:B------:R0:W-:Y:S04]  /*a840*/  STL.64 [R1+0x90], R4 ;  /* 0x0000900401007387 */ /* 0x0001e80000100a00 */
[----:B------:R0:W2:Y:S04]  /*a850*/  @!P0 LDG.E.U16 R19, desc[UR16][R4.64] ;  /* 0x0000001004138981 */ /* 0x0000a8000c1e1500 */
[----:B------:R-:W3:Y:S01]  /*a860*/  @!P2 LDG.E.U16 R8, desc[UR16][R12.64] ;  /* 0x000000100c08a981 */ /* 0x000ee2000c1e1500 */
[----:B0-----:R-:W-:-:S05]  /*a870*/  IMAD.WIDE R4, R3, 0x2, R82 ;  /* 0x0000000203047825 */ /* 0x001fca00078e0252 */
[----:B------:R-:W2:Y:S01]  /*a880*/  @!P2 LDG.E.U16 R7, desc[UR16][R4.64] ;  /* 0x000000100407a981 */ /* 0x000ea2000c1e1500 */
[----:B------:R-:W-:-:S04]  /*a890*/  IMAD.WIDE R16, R3, 0x2, R86 ;  /* 0x0000000203107825 */ /* 0x000fc800078e0256 */
[----:B------:R-:W-:Y:S01]  /*a8a0*/  IMAD.WIDE R92, R93, 0x2, R82 ;  /* 0x000000025d5c7825 */ /* 0x000fe200078e0252 */
[----:B------:R-:W-:Y:S04]  /*a8b0*/  STL.64 [R1+0x80], R16 ;  /* 0x0000801001007387 */ /* 0x000fe80000100a00 */
[----:B------:R-:W-:Y:S01]  /*a8c0*/  STL.64 [R1+0x88], R92 ;  /* 0x0000885c01007387 */ /* 0x000fe20000100a00 */
[----:B------:R-:W-:-:S03]  /*a8d0*/  IMAD R3, R90, 0x2f, RZ ;  /* 0x0000002f5a037824 */ /* 0x000fc600078e02ff */
[----:B------:R-:W-:Y:S01]  /*a8e0*/  STL.64 [R1+0x78], R14 ;  /* 0x0000780e01007387 */ /* 0x000fe20000100a00 */
[----:B------:R-:W-:-:S03]  /*a8f0*/  PRMT R20, RZ, 0x7610, R20 ;  /* 0x00007610ff147816 */ /* 0x000fc60000000014 */
[----:B------:R-:W-:Y:S04]  /*a900*/  STL.64 [R1+0x70], R12 ;  /* 0x0000700c01007387 */ /* 0x000fe80000100a00 */
[----:B------:R-:W-:Y:S01]  /*a910*/  STL.64 [R1+0x68], R4 ;  /* 0x0000680401007387 */ /* 0x000fe20000100a00 */
[----:B------:R-:W-:Y:S02]  /*a920*/  PRMT R22, RZ, 0x7610, R22 ;  /* 0x00007610ff167816 */ /* 0x000fe40000000016 */
[----:B------:R-:W-:-:S06]  /*a930*/  PRMT R18, RZ, 0x7610, R18 ;  /* 0x00007610ff127816 */ /* 0x000fcc0000000012 */
[----:B------:R-:W2:Y:S04]  /*a940*/  @!P0 LDG.E.U16 R18, desc[UR16][R92.64] ;  /* 0x000000105c128981 */ /* 0x000ea8000c1e1500 */
[----:B---3--:R-:W-:Y:S04]  /*a950*/  STL [R1+0x734], R8 ;  /* 0x0007340801007387 */ /* 0x008fe80000100800 */
[----:B----4-:R0:W-:Y:S04]  /*a960*/  STL [R1+0x730], R9 ;  /* 0x0007300901007387 */ /* 0x0101e80000100800 */
[----:B--2---:R1:W-:Y:S01]  /*a970*/  STL [R1+0x738], R7 ;  /* 0x0007380701007387 */ /* 0x0043e20000100800 */
[----:B0-----:R-:W-:-:S05]  /*a980*/  IMAD.WIDE R8, R3, 0x2, R88 ;  /* 0x0000000203087825 */ /* 0x001fca00078e0258 */
[----:B------:R-:W2:Y:S01]  /*a990*/  @!P3 LDG.E.U16 R20, desc[UR16][R8.64] ;  /* 0x000000100814b981 */ /* 0x000ea2000c1e1500 */
[----:B-1----:R-:W-:-:S05]  /*a9a0*/  IMAD.WIDE R6, R3, 0x2, R84 ;  /* 0x0000000203067825 */ /* 0x002fca00078e0254 */
[----:B------:R-:W3:Y:S01]  /*a9b0*/  @!P3 LDG.E.U16 R22, desc[UR16][R6.64] ;  /* 0x000000100616b981 */ /* 0x000ee2000c1e1500 */
[----:B------:R-:W-:Y:S01]  /*a9c0*/  IMAD.WIDE R12, R3, 0x2, R86 ;  /* 0x00000002030c7825 */ /* 0x000fe200078e0256 */
[----:B------:R-:W-:-:S03]  /*a9d0*/  PRMT R10, RZ, 0x7610, R10 ;  /* 0x00007610ff0a7816 */ /* 0x000fc6000000000a */
[----:B------:R-:W-:Y:S01]  /*a9e0*/  IMAD.WIDE R4, R3, 0x2, R82 ;  /* 0x0000000203047825 */ /* 0x000fe200078e0252 */
[----:B------:R0:W-:Y:S04]  /*a9f0*/  STL.64 [R1+0x60], R12 ;  /* 0x0000600c01007387 */ /* 0x0001e80000100a00 */
[----:B------:R-:W-:Y:S04]  /*aa00*/  STL.64 [R1+0x58], R8 ;  /* 0x0000580801007387 */ /* 0x000fe80000100a00 */
[----:B------:R-:W-:Y:S01]  /*aa10*/  STL.64 [R1+0x50], R6 ;  /* 0x0000500601007387 */ /* 0x000fe20000100a00 */
[----:B------:R-:W-:-:S03]  /*aa20*/  PRMT R11, RZ, 0x7610, R11 ;  /* 0x00007610ff0b7816 */ /* 0x000fc6000000000b */
[----:B------:R0:W4:Y:S01]  /*aa30*/  @!P3 LDG.E.U16 R10, desc[UR16][R12.64] ;  /* 0x000000100c0ab981 */ /* 0x000122000c1e1500 */
[----:B------:R-:W-:Y:S02]  /*aa40*/  PRMT R24, RZ, 0x7610, R24 ;  /* 0x00007610ff187816 */ /* 0x000fe40000000018 */
[----:B------:R-:W-:Y:S01]  /*aa50*/  PRMT R26, RZ, 0x7610, R26 ;  /* 0x00007610ff1a7816 */ /* 0x000fe2000000001a */
[----:B------:R1:W4:Y:S01]  /*aa60*/  @!P2 LDG.E.U16 R11, desc[UR16][R16.64] ;  /* 0x00000010100ba981 */ /* 0x000322000c1e1500 */
[----:B------:R-:W-:-:S03]  /*aa70*/  PRMT R28, RZ, 0x7610, R28 ;  /* 0x00007610ff1c7816 */ /* 0x000fc6000000001c */
[----:B------:R-:W4:Y:S01]  /*aa80*/  @!P3 LDG.E.U16 R24, desc[UR16][R4.64] ;  /* 0x000000100418b981 */ /* 0x000f22000c1e1500 */
[----:B0-----:R-:W-:-:S04]  /*aa90*/  IMAD R12, R90, 0x37, RZ ;  /* 0x000000375a0c7824 */ /* 0x001fc800078e02ff */
[----:B-1----:R-:W-:-:S05]  /*aaa0*/  IMAD.WIDE R16, R12, 0x2, R88 ;  /* 0x000000020c107825 */ /* 0x002fca00078e0258 */
[----:B------:R-:W4:Y:S04]  /*aab0*/  @!P4 LDG.E.U16 R28, desc[UR16][R16.64] ;  /* 0x00000010101cc981 */ /* 0x000f28000c1e1500 */
[----:B--2---:R-:W-:Y:S04]  /*aac0*/  STL [R1+0x103c], R20 ;  /* 0x00103c1401007387 */ /* 0x004fe80000100800 */
[----:B------:R-:W-:Y:S04]  /*aad0*/  STL.64 [R1+0x48], R4 ;  /* 0x0000480401007387 */ /* 0x000fe80000100a00 */
[----:B---3--:R0:W-:Y:S04]  /*aae0*/  STL [R1+0x1044], R22 ;  /* 0x0010441601007387 */ /* 0x0081e80000100800 */
[----:B------:R-:W-:Y:S04]  /*aaf0*/  STL [R1+0x724], R19 ;  /* 0x0007241301007387 */ /* 0x000fe80000100800 */
[----:B0-----:R-:W2:Y:S04]  /*ab00*/  LDL.LU R22, [R1+0x6f0] ;  /* 0x0006f00001167983 */ /* 0x001ea80000300800 */
[----:B------:R-:W3:Y:S04]  /*ab10*/  LDL.LU R20, [R1+0x6ec] ;  /* 0x0006ec0001147983 */ /* 0x000ee80000300800 */
[----:B------:R-:W2:Y:S04]  /*ab20*/  LDL.LU R3, [R1+0x6e8] ;  /* 0x0006e80001037983 */ /* 0x000ea80000300800 */
[----:B------:R0:W-:Y:S04]  /*ab30*/  STL [R1+0x728], R18 ;  /* 0x0007281201007387 */ /* 0x0001e80000100800 */
[----:B------:R-:W2:Y:S04]  /*ab40*/  LDL.LU R92, [R1+0x6e4] ;  /* 0x0006e400015c7983 */ /* 0x000ea80000300800 */
[----:B------:R-:W2:Y:S01]  /*ab50*/  LDL.LU R93, [R1+0x6e0] ;  /* 0x0006e000015d7983 */ /* 0x000ea20000300800 */
[----:B0-----:R-:W-:-:S05]  /*ab60*/  IMAD.WIDE R18, R12, 0x2, R86 ;  /* 0x000000020c127825 */ /* 0x001fca00078e0256 */
[----:B------:R-:W2:Y:S04]  /*ab70*/  @!P4 LDG.E.U16 R26, desc[UR16][R18.64] ;  /* 0x00000010121ac981 */ /* 0x000ea8000c1e1500 */
[----:B----4-:R-:W-:Y:S04]  /*ab80*/  STL [R1+0x72c], R11 ;  /* 0x00072c0b01007387 */ /* 0x010fe80000100800 */
[----:B------:R0:W-:Y:S04]  /*ab90*/  STL [R1+0x104c], R24 ;  /* 0x00104c1801007387 */ /* 0x0001e80000100800 */
[----:B0-----:R-:W4:Y:S01]  /*aba0*/  LDL.LU R24, [R1+0x6f4] ;  /* 0x0006f40001187983 */ /* 0x001f220000300800 */
[----:B------:R-:W-:Y:S01]  /*abb0*/  PRMT R30, RZ, 0x7610, R30 ;  /* 0x00007610ff1e7816 */ /* 0x000fe2000000001e */
[----:B------:R-:W-:Y:S01]  /*abc0*/  IMAD.WIDE R14, R12, 0x2, R84 ;  /* 0x000000020c0e7825 */ /* 0x000fe200078e0254 */
[----:B------:R-:W-:-:S03]  /*abd0*/  PRMT R32, RZ, 0x7610, R32 ;  /* 0x00007610ff207816 */ /* 0x000fc60000000020 */
[----:B------:R-:W-:Y:S01]  /*abe0*/  IMAD.WIDE R12, R12, 0x2, R82 ;  /* 0x000000020c0c7825 */ /* 0x000fe200078e0252 */
[----:B------:R-:W3:Y:S04]  /*abf0*/  @!P4 LDG.E.U16 R30, desc[UR16][R14.64] ;  /* 0x000000100e1ec981 */ /* 0x000ee8000c1e1500 */
[----:B------:R-:W3:Y:S04]  /*ac00*/  @!P4 LDG.E.U16 R32, desc[UR16][R12.64] ;  /* 0x000000100c20c981 */ /* 0x000ee8000c1e1500 */
[----:B--2---:R0:W-:Y:S04]  /*ac10*/  STL [R1+0x1064], R26 ;  /* 0x0010641a01007387 */ /* 0x0041e80000100800 */
[----:B0-----:R-:W2:Y:S04]  /*ac20*/  LDL.LU R26, [R1+0x6f8] ;  /* 0x0006f800011a7983 */ /* 0x001ea80000300800 */
[----:B------:R0:W-:Y:S04]  /*ac30*/  STL [R1+0x105c], R18 ;  /* 0x00105c1201007387 */ /* 0x0001e80000100800 */
[----:B0-----:R-:W2:Y:S04]  /*ac40*/  LDL.LU R18, [R1+0x6fc] ;  /* 0x0006fc0001127983 */ /* 0x001ea80000300800 */
[----:B------:R0:W-:Y:S04]  /*ac50*/  STL [R1+0x1054], R19 ;  /* 0x0010541301007387 */ /* 0x0001e80000100800 */
[----:B0-----:R-:W2:Y:S04]  /*ac60*/  LDL.LU R19, [R1+0x700] ;  /* 0x0007000001137983 */ /* 0x001ea80000300800 */
[----:B------:R-:W-:Y:S04]  /*ac70*/  STL [R1+0x73c], R10 ;  /* 0x00073c0a01007387 */ /* 0x000fe80000100800 */
[----:B------:R0:W-:Y:S04]  /*ac80*/  STL [R1+0x107c], R28 ;  /* 0x00107c1c01007387 */ /* 0x0001e80000100800 */
[----:B0-----:R-:W2:Y:S04]  /*ac90*/  LDL.LU R28, [R1+0x704] ;  /* 0x00070400011c7983 */ /* 0x001ea80000300800 */
[----:B------:R0:W-:Y:S04]  /*aca0*/  STL [R1+0x1074], R16 ;  /* 0x0010741001007387 */ /* 0x0001e80000100800 */
[----:B0-----:R-:W2:Y:S04]  /*acb0*/  LDL.LU R16, [R1+0x720] ;  /* 0x0007200001107983 */ /* 0x001ea80000300800 */
[----:B------:R-:W-:Y:S04]  /*acc0*/  STL [R1+0x106c], R17 ;  /* 0x00106c1101007387 */ /* 0x000fe80000100800 */
[----:B---3--:R-:W-:Y:S04]  /*acd0*/  STL [R1+0x1094], R30 ;  /* 0x0010941e01007387 */ /* 0x008fe80000100800 */
[----:B------:R-:W-:Y:S04]  /*ace0*/  STL [R1+0x108c], R14 ;  /* 0x00108c0e01007387 */ /* 0x000fe80000100800 */
[----:B------:R-:W-:Y:S04]  /*acf0*/  STL [R1+0x1084], R15 ;  /* 0x0010840f01007387 */ /* 0x000fe80000100800 */
[----:B------:R-:W-:Y:S04]  /*ad00*/  STL [R1+0x10a8], R32 ;  /* 0x0010a82001007387 */ /* 0x000fe80000100800 */
[----:B------:R-:W-:Y:S04]  /*ad10*/  STL [R1+0x10a4], R12 ;  /* 0x0010a40c01007387 */ /* 0x000fe80000100800 */
[----:B------:R-:W-:Y:S04]  /*ad20*/  STL [R1+0x10a0], R13 ;  /* 0x0010a00d01007387 */ /* 0x000fe80000100800 */
[----:B------:R-:W-:Y:S04]  /*ad30*/  STL [R1+0x10ac], R90 ;  /* 0x0010ac5a01007387 */ /* 0x000fe80000100800 */
[----:B--2---:R-:W-:Y:S04]  /*ad40*/  STS.U16 [R69+UR5+0xc700], R16 ;  /* 0x00c7001045007988 */ /* 0x004fe80008000405 */
        /* <DEDUP_REMOVED lines=10> */
[----:B------:R0:W-:Y:S04]  /*adf0*/  STS.U16 [R69+UR5+0x9300], R2 ;  /* 0x0093000245007988 */ /* 0x0001e80008000405 */
[----:B------:R1:W-:Y:S04]  /*ae00*/  STS.U16 [R69+UR5+0xd300], R91 ;  /* 0x00d3005b45007988 */ /* 0x0003e80008000405 */
[----:B0-----:R-:W2:Y:S04]  /*ae10*/  LDL.LU R2, [R1+0x10b4] ;  /* 0x0010b40001027983 */ /* 0x001ea80000300800 */
[----:B-1----:R-:W3:Y:S01]  /*ae20*/  LDL.LU R91, [R1+0x10b0] ;  /* 0x0010b000015b7983 */ /* 0x002ee20000300800 */
[----:B------:R-:W-:Y:S01]  /*ae30*/  LOP3.LUT R12, R80, 0x3f, RZ, 0xc0, !PT ;  /* 0x0000003f500c7812 */ /* 0x000fe200078ec0ff */
[----:B------:R-:W-:-:S02]  /*ae40*/  IMAD R93, R62, UR4, RZ ;  /* 0x000000043e5d7c24 */ /* 0x000fc4000f8e02ff */
[----:B------:R-:W-:Y:S01]  /*ae50*/  STS.U16 [R69+UR5+0x1700], R81 ;  /* 0x0017005145007988 */ /* 0x000fe20008000405 */
[----:B------:R-:W-:-:S03]  /*ae60*/  IMAD R18, R61, UR4, RZ ;  /* 0x000000043d127c24 */ /* 0x000fc6000f8e02ff */
[----:B------:R-:W-:Y:S04]  /*ae70*/  STS.U16 [R69+UR5+0x5700], R79 ;  /* 0x0057004f45007988 */ /* 0x000fe80008000405 */
[----:B------:R-:W-:Y:S01]  /*ae80*/  STS.U16 [R69+UR5+0x9700], R78 ;  /* 0x0097004e45007988 */ /* 0x000fe20008000405 */
[----:B------:R-:W-:-:S03]  /*ae90*/  IMAD R32, R45, UR30, RZ ;  /* 0x0000001e2d207c24 */ /* 0x000fc6000f8e02ff */
[----:B------:R-:W-:Y:S01]  /*aea0*/  STS.U16 [R69+UR5+0xd700], R77 ;  /* 0x00d7004d45007988 */ /* 0x000fe20008000405 */
[----:B------:R-:W-:-:S03]  /*aeb0*/  IMAD R25, R25, UR4, RZ ;  /* 0x0000000419197c24 */ /* 0x000fc6000f8e02ff */
[----:B------:R-:W-:Y:S01]  /*aec0*/  STS.U16 [R69+UR5+0x1b00], R76 ;  /* 0x001b004c45007988 */ /* 0x000fe20008000405 */
[----:B------:R-:W-:-:S03]  /*aed0*/  IMAD R49, R49, UR4, RZ ;  /* 0x0000000431317c24 */ /* 0x000fc6000f8e02ff */
        /* <DEDUP_REMOVED lines=11> */
[----:B------:R0:W-:Y:S01]  /*af90*/  STS.U16 [R69+UR5+0xdf00], R43 ;  /* 0x00df002b45007988 */ /* 0x0001e20008000405 */
[----:B------:R-:W-:Y:S02]  /*afa0*/  IMAD R42, R42, UR4, RZ ;  /* 0x000000042a2a7c24 */ /* 0x000fe4000f8e02ff */
[----:B------:R-:W-:Y:S02]  /*afb0*/  IMAD R14, R58, UR4, RZ ;  /* 0x000000043a0e7c24 */ /* 0x000fe4000f8e02ff */
[----:B------:R-:W-:Y:S02]  /*afc0*/  IMAD R24, R57, UR4, RZ ;  /* 0x0000000439187c24 */ /* 0x000fe4000f8e02ff */
[----:B------:R-:W-:Y:S02]  /*afd0*/  IMAD R29, R29, UR4, RZ ;  /* 0x000000041d1d7c24 */ /* 0x000fe4000f8e02ff */
[----:B------:R-:W-:Y:S02]  /*afe0*/  IMAD R44, R44, UR4, RZ ;  /* 0x000000042c2c7c24 */ /* 0x000fe4000f8e02ff */
[----:B------:R-:W-:-:S02]  /*aff0*/  IMAD R22, R55, UR9, RZ ;  /* 0x0000000937167c24 */ /* 0x000fc4000f8e02ff */
        /* <DEDUP_REMOVED lines=12> */
[----:B------:R-:W-:Y:S02]  /*b0c0*/  IMAD R4, R90, 0x3f, RZ ;  /* 0x0000003f5a047824 */ /* 0x000fe400078e02ff */
[----:B------:R-:W-:Y:S01]  /*b0d0*/  IMAD R37, R37, UR26, RZ ;  /* 0x0000001a25257c24 */ /* 0x000fe2000f8e02ff */
[----:B------:R-:W-:Y:S01]  /*b0e0*/  PRMT R34, RZ, 0x7610, R34 ;  /* 0x00007610ff227816 */ /* 0x000fe20000000022 */
[C---:B------:R-:W-:Y:S01]  /*b0f0*/  IMAD.WIDE R10, R4.reuse, 0x2, R86 ;  /* 0x00000002040a7825 */ /* 0x040fe200078e0256 */
[----:B------:R-:W-:Y:S02]  /*b100*/  PRMT R36, RZ, 0x7610, R36 ;  /* 0x00007610ff247816 */ /* 0x000fe40000000024 */
[----:B------:R-:W-:Y:S01]  /*b110*/  PRMT R38, RZ, 0x7610, R38 ;  /* 0x00007610ff267816 */ /* 0x000fe20000000026 */
[C---:B------:R-:W-:Y:S01]  /*b120*/  IMAD.WIDE R8, R4.reuse, 0x2, R88 ;  /* 0x0000000204087825 */ /* 0x040fe200078e0258 */
[----:B------:R-:W-:Y:S01]  /*b130*/  PRMT R40, RZ, 0x7610, R40 ;  /* 0x00007610ff287816 */ /* 0x000fe20000000028 */
[----:B------:R-:W4:Y:S02]  /*b140*/  @!P5 LDG.E.U16 R34, desc[UR16][R10.64] ;  /* 0x000000100a22d981 */ /* 0x000f24000c1e1500 */
[----:B------:R-:W-:-:S02]  /*b150*/  IMAD.WIDE R6, R4, 0x2, R84 ;  /* 0x0000000204067825 */ /* 0x000fc400078e0254 */
[----:B------:R-:W4:Y:S02]  /*b160*/  @!P5 LDG.E.U16 R36, desc[UR16][R8.64] ;  /* 0x000000100824d981 */ /* 0x000f24000c1e1500 */
[----:B------:R-:W-:Y:S02]  /*b170*/  IMAD R39, R39, UR27, RZ ;  /* 0x0000001b27277c24 */ /* 0x000fe4000f8e02ff */
[----:B------:R-:W-:Y:S01]  /*b180*/  IMAD.WIDE R4, R4, 0x2, R82 ;  /* 0x0000000204047825 */ /* 0x000fe200078e0252 */
[----:B------:R-:W4:Y:S03]  /*b190*/  @!P5 LDG.E.U16 R38, desc[UR16][R6.64] ;  /* 0x000000100626d981 */ /* 0x000f26000c1e1500 */
[----:B------:R-:W-:Y:S01]  /*b1a0*/  IMAD R23, R23, UR29, RZ ;  /* 0x0000001d17177c24 */ /* 0x000fe2000f8e02ff */
[----:B------:R-:W4:Y:S01]  /*b1b0*/  @!P5 LDG.E.U16 R40, desc[UR16][R4.64] ;  /* 0x000000100428d981 */ /* 0x000f22000c1e1500 */
[----:B---3--:R-:W-:-:S05]  /*b1c0*/  IMAD R92, R12, R91, RZ ;  /* 0x0000005b0c5c7224 */ /* 0x008fca00078e02ff */
[C---:B------:R-:W-:Y:S01]  /*b1d0*/  LEA R3, P0, R92.reuse, UR14, 0x1 ;  /* 0x0000000e5c037c11 */ /* 0x040fe2000f8008ff */
[----:B------:R-:W1:Y:S03]  /*b1e0*/  LDCU UR14, c[0x0][0x3b0] ;  /* 0x00007600ff0e77ac */ /* 0x000e660008000800 */
[----:B------:R-:W-:Y:S02]  /*b1f0*/  LEA.HI.X.SX32 R92, R92, UR15, 0x1, P0 ;  /* 0x0000000f5c5c7c11 */ /* 0x000fe400080f0eff */
[CC--:B------:R-:W-:Y:S02]  /*b200*/  LEA R45, P0, R93.reuse, R3.reuse, 0x1 ;  /* 0x000000035d2d7211 */ /* 0x0c0fe400078008ff */
[----:B------:R-:W-:Y:S02]  /*b210*/  LEA R61, P2, R18, R3, 0x1 ;  /* 0x00000003123d7211 */ /* 0x000fe400078408ff */
[----:B------:R-:W-:-:S02]  /*b220*/  LEA.HI.X.SX32 R93, R93, R92, 0x1, P0 ;  /* 0x0000005c5d5d7211 */ /* 0x000fc400000f0eff */
[-C--:B------:R-:W-:Y:S02]  /*b230*/  LEA.HI.X.SX32 R18, R18, R92.reuse, 0x1, P2 ;  /* 0x0000005c12127211 */ /* 0x080fe400010f0eff */
[-C--:B0-----:R-:W-:Y:S01]  /*b240*/  LEA R69, P0, R25, R3.reuse, 0x1 ;  /* 0x0000000319457211 */ /* 0x081fe200078008ff */
[----:B------:R-:W-:Y:S01]  /*b250*/  STL [R1+0x9d4], R45 ;  /* 0x0009d42d01007387 */ /* 0x000fe20000100800 */
[----:B--2---:R-:W-:Y:S01]  /*b260*/  LOP3.LUT R43, R2, 0x70, RZ, 0x3c, !PT ;  /* 0x00000070022b7812 */ /* 0x004fe200078e3cff */
[----:B-1----:R-:W-:Y:S01]  /*b270*/  IMAD R56, R41, UR14, RZ ;  /* 0x0000000e29387c24 */ /* 0x002fe2000f8e02ff */
[-C--:B------:R-:W-:Y:S01]  /*b280*/  LEA R41, P2, R49, R3.reuse, 0x1 ;  /* 0x0000000331297211 */ /* 0x080fe200078408ff */
[----:B------:R-:W-:Y:S01]  /*b290*/  STL [R1+0x9dc], R61 ;  /* 0x0009dc3d01007387 */ /* 0x000fe20000100800 */
[----:B------:R-:W-:Y:S02]  /*b2a0*/  LEA R47, P3, R30, R3, 0x1 ;  /* 0x000000031e2f7211 */ /* 0x000fe400078608ff */
[-C--:B------:R-:W-:Y:S01]  /*b2b0*/  LEA.HI.X.SX32 R25, R25, R92.reuse, 0x1, P0 ;  /* 0x0000005c19197211 */ /* 0x080fe200000f0eff */
[----:B------:R-:W-:Y:S01]  /*b2c0*/  STL [R1+0x9d0], R93 ;  /* 0x0009d05d01007387 */ /* 0x000fe20000100800 */
[----:B------:R-:W-:-:S02]  /*b2d0*/  LEA.HI.X.SX32 R77, R49, R92, 0x1, P2 ;  /* 0x0000005c314d7211 */ /* 0x000fc400010f0eff */
[-C--:B------:R-:W-:Y:S01]  /*b2e0*/  LEA R62, P0, R19, R3.reuse, 0x1 ;  /* 0x00000003133e7211 */ /* 0x080fe200078008ff */
[----:B------:R-:W-:Y:S01]  /*b2f0*/  STL [R1+0x9d8], R18 ;  /* 0x0009d81201007387 */ /* 0x000fe20000100800 */
[----:B------:R-:W-:Y:S02]  /*b300*/  LEA.HI.X.SX32 R30, R30, R92, 0x1, P3 ;  /* 0x0000005c1e1e7211 */ /* 0x000fe400018f0eff */
[-C--:B------:R-:W-:Y:S01]  /*b310*/  LEA R70, P2, R27, R3.reuse, 0x1 ;  /* 0x000000031b467211 */ /* 0x080fe200078408ff */
[----:B------:R-:W-:Y:S01]  /*b320*/  STL [R1+0x9e4], R69 ;  /* 0x0009e44501007387 */ /* 0x000fe20000100800 */
[----:B------:R-:W-:-:S03]  /*b330*/  LEA R78, P3, R42, R3, 0x1 ;  /* 0x000000032a4e7211 */ /* 0x000fc600078608ff */
[----:B------:R-:W-:Y:S01]  /*b340*/  STS.U16 [R43+UR5+0x380], R68 ;  /* 0x000380442b007988 */ /* 0x000fe20008000405 */
[----:B------:R-:W-:-:S03]  /*b350*/  LEA.HI.X.SX32 R19, R19, R92, 0x1, P0 ;  /* 0x0000005c13137211 */ /* 0x000fc600000f0eff */
[----:B------:R-:W-:Y:S01]  /*b360*/  STL [R1+0x9f4], R47 ;  /* 0x0009f42f01007387 */ /* 0x000fe20000100800 */
[----:B------:R-:W-:-:S03]  /*b370*/  LEA.HI.X.SX32 R27, R27, R92, 0x1, P2 ;  /* 0x0000005c1b1b7211 */ /* 0x000fc600010f0eff */
[----:B------:R-:W-:Y:S01]  /*b380*/  STS.U16 [R43+UR5+0x4380], R67 ;  /* 0x004380432b007988 */ /* 0x000fe20008000405 */
[----:B------:R-:W-:-:S03]  /*b390*/  LEA R49, P0, R14, R3, 0x1 ;  /* 0x000000030e317211 */ /* 0x000fc600078008ff */
[----:B------:R-:W-:Y:S01]  /*b3a0*/  STL [R1+0x9ec], R41 ;  /* 0x0009ec2901007387 */ /* 0x000fe20000100800 */
[----:B------:R-:W-:-:S03]  /*b3b0*/  LEA.HI.X.SX32 R42, R42, R92, 0x1, P3 ;  /* 0x0000005c2a2a7211 */ /* 0x000fc600018f0eff */
[----:B------:R-:W-:Y:S04]  /*b3c0*/  STS.U16 [R43+UR5+0x8380], R66 ;  /* 0x008380422b007988 */ /* 0x000fe80008000405 */
[----:B------:R-:W-:Y:S04]  /*b3d0*/  STL [R1+0x9e0], R25 ;  /* 0x0009e01901007387 */ /* 0x000fe80000100800 */
[----:B------:R-:W-:Y:S04]  /*b3e0*/  STS.U16 [R43+UR5+0xc380], R65 ;  /* 0x00c380412b007988 */ /* 0x000fe80008000405 */
[----:B------:R-:W-:Y:S01]  /*b3f0*/  STL [R1+0x9e8], R77 ;  /* 0x0009e84d01007387 */ /* 0x000fe20000100800 */
[----:B------:R-:W-:-:S03]  /*b400*/  LEA R71, P3, R29, R3, 0x1 ;  /* 0x000000031d477211 */ /* 0x000fc600078608ff */
[----:B------:R-:W-:Y:S04]  /*b410*/  STS.U16 [R43+UR5+0x780], R64 ;  /* 0x000780402b007988 */ /* 0x000fe80008000405 */
[----:B------:R-:W-:Y:S01]  /*b420*/  STL [R1+0x9f0], R30 ;  /* 0x0009f01e01007387 */ /* 0x000fe20000100800 */
[----:B------:R-:W-:-:S03]  /*b430*/  LEA.HI.X.SX32 R14, R14, R92, 0x1, P0 ;  /* 0x0000005c0e0e7211 */ /* 0x000fc600000f0eff */
[----:B------:R0:W-:Y:S04]  /*b440*/  STS.U16 [R43+UR5+0x4780], R63 ;  /* 0x0047803f2b007988 */ /* 0x0001e80008000405 */
[----:B------:R-:W-:Y:S04]  /*b450*/  STL [R1+0x9fc], R62 ;  /* 0x0009fc3e01007387 */ /* 0x000fe80000100800 */
[----:B------:R-:W-:Y:S01]  /*b460*/  STL [R1+0xa04], R70 ;  /* 0x000a044601007387 */ /* 0x000fe20000100800 */
[----:B0-----:R-:W-:-:S03]  /*b470*/  LEA R63, P2, R24, R3, 0x1 ;  /* 0x00000003183f7211 */ /* 0x001fc600078408ff */
[----:B------:R-:W-:Y:S01]  /*b480*/  STL [R1+0x9f8], R19 ;  /* 0x0009f81301007387 */ /* 0x000fe20000100800 */
[----:B------:R-:W-:-:S03]  /*b490*/  LEA.HI.X.SX32 R29, R29, R92, 0x1, P3 ;  /* 0x0000005c1d1d7211 */ /* 0x000fc600018f0eff */
[----:B------:R-:W-:Y:S01]  /*b4a0*/  STL [R1+0xa0c], R78 ;  /* 0x000a0c4e01007387 */ /* 0x000fe20000100800 */
[----:B------:R-:W-:-:S03]  /*b4b0*/  LEA.HI.X.SX32 R24, R24, R92, 0x1, P2 ;  /* 0x0000005c18187211 */ /* 0x000fc600010f0eff */
[----:B------:R-:W-:Y:S01]  /*b4c0*/  STL [R1+0xa00], R27 ;  /* 0x000a001b01007387 */ /* 0x000fe20000100800 */
[----:B------:R-:W-:-:S03]  /*b4d0*/  LEA R79, P0, R44, R3, 0x1 ;  /* 0x000000032c4f7211 */ /* 0x000fc600078008ff */
[----:B------:R-:W-:Y:S01]  /*b4e0*/  STL [R1+0xa08], R42 ;  /* 0x000a082a01007387 */ /* 0x000fe20000100800 */
[----:B------:R-:W-:-:S03]  /*b4f0*/  LEA R52, P2, R15, R3, 0x1 ;  /* 0x000000030f347211 */ /* 0x000fc600078408ff */
[----:B------:R-:W-:Y:S01]  /*b500*/  STL [R1+0xa14], R49 ;  /* 0x000a143101007387 */ /* 0x000fe20000100800 */
[----:B------:R-:W-:-:S03]  /*b510*/  LEA R64, P3, R22, R3, 0x1 ;  /* 0x0000000316407211 */ /* 0x000fc600078608ff */
[----:B------:R-:W-:Y:S01]  /*b520*/  STL [R1+0xa1c], R63 ;  /* 0x000a1c3f01007387 */ /* 0x000fe20000100800 */
[----:B------:R-:W-:-:S03]  /*b530*/  LEA.HI.X.SX32 R44, R44, R92, 0x1, P0 ;  /* 0x0000005c2c2c7211 */ /* 0x000fc600000f0eff */
        /* <DEDUP_REMOVED lines=15> */
[----:B------:R-:W-:-:S03]  /*b630*/  LEA R65, P0, R20, R3, 0x1 ;  /* 0x0000000314417211 */ /* 0x000fc600078008ff */
[----:B------:R-:W-:Y:S01]  /*b640*/  STL [R1+0xa30], R15 ;  /* 0x000a300f01007387 */ /* 0x000fe20000100800 */
[----:B------:R-:W-:-:S03]  /*b650*/  LEA.HI.X.SX32 R28, R28, R92, 0x1, P3 ;  /* 0x0000005c1c1c7211 */ /* 0x000fc600018f0eff */
        /* <DEDUP_REMOVED lines=44> */
[----:B------:R-:W2:Y:S01]  /*b920*/  LDL.LU R13, [R1+0x744] ;  /* 0x00074400010d7983 */ /* 0x000ea20000300800 */
[----:B------:R-:W-:-:S03]  /*b930*/  LEA.HI.X.SX32 R37, R37, R92, 0x1, P0 ;  /* 0x0000005c25257211 */ /* 0x000fc600000f0eff */
[----:B------:R-:W-:Y:S01]  /*b940*/  STL [R1+0xa94], R50 ;  /* 0x000a943201007387 */ /* 0x000fe20000100800 */
[----:B------:R-:W-:-:S03]  /*b950*/  LEA R57, P6, R56, R3, 0x1 ;  /* 0x0000000338397211 */ /* 0x000fc600078c08ff */
[----:B------:R-:W-:Y:S01]  /*b960*/  STL [R1+0xa9c], R17 ;  /* 0x000a9c1101007387 */ /* 0x000fe20000100800 */
[----:B------:R-:W-:-:S03]  /*b970*/  LEA.HI.X.SX32 R26, R26, R92, 0x1, P3 ;  /* 0x0000005c1a1a7211 */ /* 0x000fc600018f0eff */
[----:B------:R-:W-:Y:S01]  /*b980*/  STL [R1+0xaa4], R21 ;  /* 0x000aa41501007387 */ /* 0x000fe20000100800 */
[----:B------:R-:W-:-:S03]  /*b990*/  LEA.HI.X.SX32 R53, R39, R92, 0x1, P2 ;  /* 0x0000005c27357211 */ /* 0x000fc600010f0eff */
[----:B------:R-:W-:Y:S04]  /*b9a0*/  STL [R1+0xab0], R75 ;  /* 0x000ab04b01007387 */ /* 0x000fe80000100800 */
[----:B------:R-:W-:Y:S04]  /*b9b0*/  STL [R1+0xac0], R60 ;  /* 0x000ac03c01007387 */ /* 0x000fe80000100800 */
[----:B------:R-:W-:Y:S04]  /*b9c0*/  STL [R1+0xab8], R54 ;  /* 0x000ab83601007387 */ /* 0x000fe80000100800 */
[----:B------:R-:W-:Y:S04]  /*b9d0*/  STL [R1+0xac8], R68 ;  /* 0x000ac84401007387 */ /* 0x000fe80000100800 */
[----:B------:R-:W-:Y:S01]  /*b9e0*/  STL [R1+0xad0], R76 ;  /* 0x000ad04c01007387 */ /* 0x000fe20000100800 */
[----:B------:R-:W-:-:S03]  /*b9f0*/  LEA.HI.X.SX32 R23, R23, R92, 0x1, P4 ;  /* 0x0000005c17177211 */ /* 0x000fc600020f0eff */
[----:B------:R-:W-:Y:S01]  /*ba00*/  STL [R1+0xaac], R37 ;  /* 0x000aac2501007387 */ /* 0x000fe20000100800 */
[-C--:B------:R-:W-:Y:S02]  /*ba10*/  LEA.HI.X.SX32 R39, R32, R92.reuse, 0x1, P5 ;  /* 0x0000005c20277211 */ /* 0x080fe400028f0eff */
[----:B------:R-:W-:Y:S01]  /*ba20*/  LEA.HI.X.SX32 R56, R56, R92, 0x1, P6 ;  /* 0x0000005c38387211 */ /* 0x000fe200030f0eff */
[----:B------:R-:W-:Y:S01]  /*ba30*/  STL [R1+0xad8], R57 ;  /* 0x000ad83901007387 */ /* 0x000fe20000100800 */
[----:B------:R-:W0:Y:S03]  /*ba40*/  LDC R32, c[0x0][0x3a0] ;  /* 0x0000e800ff207b82 */ /* 0x000e260000000800 */
[----:B------:R-:W-:Y:S04]  /*ba50*/  STL [R1+0xabc], R26 ;  /* 0x000abc1a01007387 */ /* 0x000fe80000100800 */
[----:B------:R-:W-:Y:S04]  /*ba60*/  STL [R1+0xab4], R53 ;  /* 0x000ab43501007387 */ /* 0x000fe80000100800 */
[----:B------:R-:W3:Y:S01]  /*ba70*/  LDL.LU R92, [R1+0x740] ;  /* 0x00074000015c7983 */ /* 0x000ee20000300800 */
[----:B0-----:R-:W-:-:S05]  /*ba80*/  VIADD R90, R32, 0x3f ;  /* 0x0000003f205a7836 */ /* 0x001fca0000000000 */
[----:B------:R-:W-:-:S04]  /*ba90*/  ISETP.GT.AND P0, PT, R90, 0x3f, PT ;  /* 0x0000003f5a00780c */ /* 0x000fc80003f04270 */
[----:B------:R-:W-:Y:S01]  /*baa0*/  ISETP.LT.AND P0, PT, R12, R32, P0 ;  /* 0x000000200c00720c */ /* 0x000fe20000701270 */
[----:B------:R-:W-:Y:S01]  /*bab0*/  STL [R1+0xac4], R23 ;  /* 0x000ac41701007387 */ /* 0x000fe20000100800 */
[----:B------:R-:W-:-:S03]  /*bac0*/  PRMT R3, RZ, 0x7610, R3 ;  /* 0x00007610ff037816 */ /* 0x000fc60000000003 */
[----:B------:R-:W4:Y:S04]  /*bad0*/  LDL.LU R90, [R1+0x10ac] ;  /* 0x0010ac00015a7983 */ /* 0x000f280000300800 */
[----:B------:R-:W-:Y:S04]  /*bae0*/  STL [R1+0xacc], R39 ;  /* 0x000acc2701007387 */ /* 0x000fe80000100800 */
[----:B------:R-:W4:Y:S04]  /*baf0*/  LDL.LU R32, [R1+0x10a8] ;  /* 0x0010a80001207983 */ /* 0x000f280000300800 */
[----:B------:R-:W5:Y:S04]  /*bb00*/  LDL.LU R12, [R1+0x10a4] ;  /* 0x0010a400010c7983 */ /* 0x000f680000300800 */
[----:B------:R-:W-:Y:S04]  /*bb10*/  STL [R1+0xad4], R56 ;  /* 0x000ad43801007387 */ /* 0x000fe80000100800 */
[----:B--2---:R0:W-:Y:S04]  /*bb20*/  STS.U16 [R43+UR5+0x8780], R13 ;  /* 0x0087800d2b007988 */ /* 0x0041e80008000405 */
[----:B0-----:R-:W5:Y:S04]  /*bb30*/  LDL.LU R13, [R1+0x10a0] ;  /* 0x0010a000010d7983 */ /* 0x001f680000300800 */
[----:B---3--:R0:W-:Y:S02]  /*bb40*/  STS.U16 [R43+UR5+0xc780], R92 ;  /* 0x00c7805c2b007988 */ /* 0x0081e40008000405 */
[----:B0-----:R-:W-:-:S02]  /*bb50*/  @P0 IMAD.MOV.U32 R92, RZ, RZ, R45 ;  /* 0x000000ffff5c0224 */ /* 0x001fc400078e002d */
[----:B------:R-:W2:Y:S04]  /*bb60*/  LDL.LU R43, [R1+0x109c] ;  /* 0x00109c00012b7983 */ /* 0x000ea80000300800 */
[----:B------:R-:W3:Y:S04]  /*bb70*/  LDL.LU R45, [R1+0x1098] ;  /* 0x00109800012d7983 */ /* 0x000ee80000300800 */
[----:B------:R0:W3:Y:S04]  /*bb80*/  @P0 LDG.E.U16 R3, desc[UR16][R92.64] ;  /* 0x000000105c030981 */ /* 0x0000e8000c1e1500 */
[----:B------:R-:W3:Y:S01]  /*bb90*/  LDL.LU R93, [R1+0x748] ;  /* 0x00074800015d7983 */ /* 0x000ee20000300800 */
[----:B0-----:R-:W-:-:S02]  /*bba0*/  LOP3.LUT R92, R2, 0x70, RZ, 0x3c, !PT ;  /* 0x00000070025c7812 */ /* 0x001fc400078e3cff */
[----:B--2---:R-:W-:-:S03]  /*bbb0*/  PRMT R43, RZ, 0x7610, R43 ;  /* 0x00007610ff2b7816 */ /* 0x004fc6000000002b */
[----:B---3--:R0:W-:Y:S02]  /*bbc0*/  STS.U16 [R92+UR5+0xb80], R93 ;  /* 0x000b805d5c007988 */ /* 0x0081e40008000405 */
[----:B0-----:R-:W-:Y:S02]  /*bbd0*/  @P0 IMAD.MOV.U32 R92, RZ, RZ, R47 ;  /* 0x000000ffff5c0224 */ /* 0x001fe400078e002f */
[----:B------:R-:W-:Y:S02]  /*bbe0*/  @P0 IMAD.MOV.U32 R93, RZ, RZ, R30 ;  /* 0x000000ffff5d0224 */ /* 0x000fe400078e001e */
[----:B------:R-:W2:Y:S04]  /*bbf0*/  LDL.LU R30, [R1+0x1094] ;  /* 0x00109400011e7983 */ /* 0x000ea80000300800 */
[----:B------:R-:W3:Y:S04]  /*bc00*/  LDL.LU R47, [R1+0x1090] ;  /* 0x00109000012f7983 */ /* 0x000ee80000300800 */
[----:B------:R0:W2:Y:S04]  /*bc10*/  @P0 LDG.E.U16 R43, desc[UR16][R92.64] ;  /* 0x000000105c2b0981 */ /* 0x0000a8000c1e1500 */
[----:B------:R-:W2:Y:S01]  /*bc20*/  LDL.LU R93, [R1+0x750] ;  /* 0x00075000015d7983 */ /* 0x000ea20000300800 */
[----:B0-----:R-:W-:-:S02]  /*bc30*/  LOP3.LUT R92, R2, 0x70, RZ, 0x3c, !PT ;  /* 0x00000070025c7812 */ /* 0x001fc400078e3cff */
[----:B------:R-:W-:-:S03]  /*bc40*/  PRMT R45, RZ, 0x7610, R45 ;  /* 0x00007610ff2d7816 */ /* 0x000fc6000000002d */
[----:B--2---:R0:W-:Y:S02]  /*bc50*/  STS.U16 [R92+UR5+0x4b80], R93 ;  /* 0x004b805d5c007988 */ /* 0x0041e40008000405 */
[----:B0-----:R-:W-:Y:S02]  /*bc60*/  @P0 IMAD.MOV.U32 R92, RZ, RZ, R49 ;  /* 0x000000ffff5c0224 */ /* 0x001fe400078e0031 */
[----:B------:R-:W-:Y:S02]  /*bc70*/  @P0 IMAD.MOV.U32 R93, RZ, RZ, R14 ;  /* 0x000000ffff5d0224 */ /* 0x000fe400078e000e */
[----:B------:R-:W5:Y:S04]  /*bc80*/  LDL.LU R14, [R1+0x108c] ;  /* 0x00108c00010e7983 */ /* 0x000f680000300800 */
[----:B------:R-:W2:Y:S04]  /*bc90*/  LDL.LU R49, [R1+0x1088] ;  /* 0x0010880001317983 */ /* 0x000ea80000300800 */
[----:B------:R0:W2:Y:S04]  /*bca0*/  @P0 LDG.E.U16 R45, desc[UR16][R92.64] ;  /* 0x000000105c2d0981 */ /* 0x0000a8000c1e1500 */
[----:B------:R-:W2:Y:S01]  /*bcb0*/  LDL.LU R93, [R1+0x754] ;  /* 0x00075400015d7983 */ /* 0x000ea20000300800 */
[----:B0-----:R-:W-:-:S02]  /*bcc0*/  LOP3.LUT R92, R2, 0x70, RZ, 0x3c, !PT ;  /* 0x00000070025c7812 */ /* 0x001fc400078e3cff */
[----:B---3--:R-:W-:-:S03]  /*bcd0*/  PRMT R47, RZ, 0x7610, R47 ;  /* 0x00007610ff2f7816 */ /* 0x008fc6000000002f */
[----:B--2---:R0:W-:Y:S02]  /*bce0*/  STS.U16 [R92+UR5+0x8b80], R93 ;  /* 0x008b805d5c007988 */ /* 0x0041e40008000405 */
[----:B0-----:R-:W-:Y:S02]  /*bcf0*/  @P0 IMAD.MOV.U32 R92, RZ, RZ, R52 ;  /* 0x000000ffff5c0224 */ /* 0x001fe400078e0034 */
[----:B------:R-:W-:Y:S02]  /*bd00*/  @P0 IMAD.MOV.U32 R93, RZ, RZ, R15 ;  /* 0x000000ffff5d0224 */ /* 0x000fe400078e000f */
[----:B------:R-:W5:Y:S04]  /*bd10*/  LDL.LU R15, [R1+0x1084] ;  /* 0x00108400010f7983 */ /* 0x000f680000300800 */
[----:B------:R-:W2:Y:S04]  /*bd20*/  LDL.LU R52, [R1+0x1080] ;  /* 0x0010800001347983 */ /* 0x000ea80000300800 */
[----:B------:R0:W3:Y:S04]  /*bd30*/  @P0 LDG.E.U16 R47, desc[UR16][R92.64] ;  /* 0x000000105c2f0981 */ /* 0x0000e8000c1e1500 */
[----:B------:R-:W2:Y:S01]  /*bd40*/  LDL.LU R93, [R1+0x75c] ;  /* 0x00075c00015d7983 */ /* 0x000ea20000300800 */
[----:B0-----:R-:W-:-:S02]  /*bd50*/  LOP3.LUT R92, R2, 0x70, RZ, 0x3c, !PT ;  /* 0x00000070025c7812 */ /* 0x001fc400078e3cff */
[----:B------:R-:W-:-:S03]  /*bd60*/  PRMT R49, RZ, 0x7610, R49 ;  /* 0x00007610ff317816 */ /* 0x000fc60000000031 */
[----:B--2---:R0:W-:Y:S02]  /*bd70*/  STS.U16 [R92+UR5+0xcb80], R93 ;  /* 0x00cb805d5c007988 */ /* 0x0041e40008000405 */
[----:B0-----:R-:W-:Y:S02]  /*bd80*/  @P0 IMAD.MOV.U32 R92, RZ, RZ, R55 ;  /* 0x000000ffff5c0224 */ /* 0x001fe400078e0037 */
[----:B------:R-:W-:Y:S02]  /*bd90*/  @P0 IMAD.MOV.U32 R93, RZ, RZ, R28 ;  /* 0x000000ffff5d0224 */ /* 0x000fe400078e001c */
[----:B------:R-:W2:Y:S04]  /*bda0*/  LDL.LU R28, [R1+0x107c] ;  /* 0x00107c00011c7983 */ /* 0x000ea80000300800 */
[----:B------:R-:W2:Y:S04]  /*bdb0*/  LDL.LU R55, [R1+0x1078] ;  /* 0x0010780001377983 */ /* 0x000ea80000300800 */
        /* <DEDUP_REMOVED lines=78> */
[----:B------:R-:W-:Y:S01]  /*c2a0*/  @P0 IMAD.MOV.U32 R92, RZ, RZ, R66 ;  /* 0x000000ffff5c0224 */ /* 0x000fe200078e0042 */
[----:B------:R-:W2:Y:S04]  /*c2b0*/  LDL.LU R0, [R1+0x1034] ;  /* 0x0010340001007983 */ /* 0x000ea80000300800 */
[----:B------:R-:W2:Y:S04]  /*c2c0*/  LDL.LU R66, [R1+0x1030] ;  /* 0x0010300001427983 */ /* 0x000ea80000300800 */
[----:B------:R0:W3:Y:S01]  /*c2d0*/  @P0 LDG.E.U16 R64, desc[UR16][R92.64] ;  /* 0x000000105c400981 */ /* 0x0000e2000c1e1500 */
[----:B------:R-:W-:-:S02]  /*c2e0*/  PRMT R65, RZ, 0x7610, R65 ;  /* 0x00007610ff417816 */ /* 0x000fc40000000041 */
[----:B0-----:R-:W-:Y:S01]  /*c2f0*/  LOP3.LUT R93, R2, 0x70, RZ, 0x3c, !PT ;  /* 0x00000070025d7812 */ /* 0x001fe200078e3cff */
[----:B------:R-:W-:-:S04]  /*c300*/  @P0 IMAD.MOV.U32 R92, RZ, RZ, R67 ;  /* 0x000000ffff5c0224 */ /* 0x000fc800078e0043 */
[----:B------:R0:W-:Y:S04]  /*c310*/  STS.U16 [R93+UR5+0x5780], R20 ;  /* 0x005780145d007988 */ /* 0x0001e80008000405 */
[----:B0-----:R-:W5:Y:S01]  /*c320*/  LDL.LU R20, [R1+0x102c] ;  /* 0x00102c0001147983 */ /* 0x001f620000300800 */
[----:B------:R-:W-:-:S03]  /*c330*/  @P0 IMAD.MOV.U32 R93, RZ, RZ, R21 ;  /* 0x000000ffff5d0224 */ /* 0x000fc600078e0015 */
[----:B------:R-:W5:Y:S04]  /*c340*/  LDL.LU R21, [R1+0x1028] ;  /* 0x0010280001157983 */ /* 0x000f680000300800 */
[----:B------:R-:W3:Y:S04]  /*c350*/  LDL.LU R67, [R1+0x1024] ;  /* 0x0010240001437983 */ /* 0x000ee80000300800 */
[----:B------:R0:W4:Y:S02]  /*c360*/  @P0 LDG.E.U16 R65, desc[UR16][R92.64] ;  /* 0x000000105c410981 */ /* 0x000124000c1e1500 */
[----:B0-----:R-:W-:Y:S01]  /*c370*/  LOP3.LUT R93, R2, 0x70, RZ, 0x3c, !PT ;  /* 0x00000070025d7812 */ /* 0x001fe200078e3cff */
[----:B------:R-:W-:-:S04]  /*c380*/  @P0 IMAD.MOV.U32 R92, RZ, RZ, R68 ;  /* 0x000000ffff5c0224 */ /* 0x000fc800078e0044 */
[----:B------:R0:W-:Y:S04]  /*c390*/  STS.U16 [R93+UR5+0x9780], R22 ;  /* 0x009780165d007988 */ /* 0x0001e80008000405 */
[----:B0-----:R-:W5:Y:S01]  /*c3a0*/  LDL.LU R22, [R1+0x1020] ;  /* 0x0010200001167983 */ /* 0x001f620000300800 */
[----:B------:R-:W-:-:S03]  /*c3b0*/  @P0 IMAD.MOV.U32 R93, RZ, RZ, R23 ;  /* 0x000000ffff5d0224 */ /* 0x000fc600078e0017 */
[----:B------:R-:W5:Y:S04]  /*c3c0*/  LDL.LU R23, [R1+0x101c] ;  /* 0x00101c0001177983 */ /* 0x000f680000300800 */
[----:B------:R-:W4:Y:S01]  /*c3d0*/  LDL.LU R68, [R1+0x1018] ;  /* 0x0010180001447983 */ /* 0x000f220000300800 */
[----:B--2---:R-:W-:-:S06]  /*c3e0*/  PRMT R66, RZ, 0x7610, R66 ;  /* 0x00007610ff427816 */ /* 0x004fcc0000000042 */
[----:B------:R0:W2:Y:S02]  /*c3f0*/  @P0 LDG.E.U16 R66, desc[UR16][R92.64] ;  /* 0x000000105c420981 */ /* 0x0000a4000c1e1500 */
[----:B0-----:R-:W-:Y:S01]  /*c400*/  LOP3.LUT R93, R2, 0x70, RZ, 0x3c, !PT ;  /* 0x00000070025d7812 */ /* 0x001fe200078e3cff */
[----:B------:R-:W-:-:S04]  /*c410*/  @P0 IMAD.MOV.U32 R92, RZ, RZ, R69 ;  /* 0x000000ffff5c0224 */ /* 0x000fc800078e0045 */
[----:B------:R0:W-:Y:S04]  /*c420*/  STS.U16 [R93+UR5+0xd780], R24 ;  /* 0x00d780185d007988 */ /* 0x0001e80008000405 */
[----:B0-----:R-:W5:Y:S01]  /*c430*/  LDL.LU R24, [R1+0x1014] ;  /* 0x0010140001187983 */ /* 0x001f620000300800 */
[----:B------:R-:W-:-:S03]  /*c440*/  @P0 IMAD.MOV.U32 R93, RZ, RZ, R25 ;  /* 0x000000ffff5d0224 */ /* 0x000fc600078e0019 */
[----:B------:R-:W5:Y:S04]  /*c450*/  LDL.LU R25, [R1+0x1010] ;  /* 0x0010100001197983 */ /* 0x000f680000300800 */
[----:B------:R-:W2:Y:S01]  /*c460*/  LDL.LU R69, [R1+0x100c] ;  /* 0x00100c0001457983 */ /* 0x000ea20000300800 */
[----:B---3--:R-:W-:-:S06]  /*c470*/  PRMT R67, RZ, 0x7610, R67 ;  /* 0x00007610ff437816 */ /* 0x008fcc0000000043 */
[----:B------:R0:W3:Y:S02]  /*c480*/  @P0 LDG.E.U16 R67, desc[UR16][R92.64] ;  /* 0x000000105c430981 */ /* 0x0000e4000c1e1500 */
[----:B0-----:R-:W-:Y:S01]  /*c490*/  LOP3.LUT R93, R2, 0x70, RZ, 0x3c, !PT ;  /* 0x00000070025d7812 */ /* 0x001fe200078e3cff */
[----:B------:R-:W-:-:S04]  /*c4a0*/  @P0 IMAD.MOV.U32 R92, RZ, RZ, R70 ;  /* 0x000000ffff5c0224 */ /* 0x000fc800078e0046 */
[----:B------:R0:W-:Y:S04]  /*c4b0*/  STS.U16 [R93+UR5+0x1b80], R26 ;  /* 0x001b801a5d007988 */ /* 0x0001e80008000405 */
[----:B0-----:R-:W5:Y:S01]  /*c4c0*/  LDL.LU R26, [R1+0x1008] ;  /* 0x00100800011a7983 */ /* 0x001f620000300800 */
[----:B------:R-:W-:Y:S01]  /*c4d0*/  @P0 IMAD.MOV.U32 R93, RZ, RZ, R27 ;  /* 0x000000ffff5d0224 */ /* 0x000fe200078e001b */
[----:B----4-:R-:W-:Y:S02]  /*c4e0*/  PRMT R68, RZ, 0x7610, R68 ;  /* 0x00007610ff447816 */ /* 0x010fe40000000044 */
[----:B------:R-:W5:Y:S04]  /*c4f0*/  LDL.LU R27, [R1+0x1004] ;  /* 0x00100400011b7983 */ /* 0x000f680000300800 */
[----:B------:R-:W4:Y:S04]  /*c500*/  LDL.LU R70, [R1+0x1000] ;  /* 0x0010000001467983 */ /* 0x000f280000300800 */
[----:B------:R0:W3:Y:S02]  /*c510*/  @P0 LDG.E.U16 R68, desc[UR16][R92.64] ;  /* 0x000000105c440981 */ /* 0x0000e4000c1e1500 */
[----:B0-----:R-:W-:Y:S01]  /*c520*/  LOP3.LUT R93, R2, 0x70, RZ, 0x3c, !PT ;  /* 0x00000070025d7812 */ /* 0x001fe200078e3cff */
[----:B------:R-:W-:-:S04]  /*c530*/  @P0 IMAD.MOV.U32 R92, RZ, RZ, R71 ;  /* 0x000000ffff5c0224 */ /* 0x000fc800078e0047 */
[----:B------:R0:W-:Y:S04]  /*c540*/  STS.U16 [R93+UR5+0x5b80], R28 ;  /* 0x005b801c5d007988 */ /* 0x0001e80008000405 */
[----:B0-----:R-:W5:Y:S01]  /*c550*/  LDL.LU R28, [R1+0xffc] ;  /* 0x000ffc00011c7983 */ /* 0x001f620000300800 */
[----:B------:R-:W-:-:S03]  /*c560*/  @P0 IMAD.MOV.U32 R93, RZ, RZ, R29 ;  /* 0x000000ffff5d0224 */ /* 0x000fc600078e001d */
[----:B------:R-:W5:Y:S04]  /*c570*/  LDL.LU R29, [R1+0xff8] ;  /* 0x000ff800011d7983 */ /* 0x000f680000300800 */
[----:B------:R-:W3:Y:S01]  /*c580*/  LDL.LU R71, [R1+0xff4] ;  /* 0x000ff40001477983 */ /* 0x000ee20000300800 */
        /* <DEDUP_REMOVED lines=9> */
[----:B----4-:R-:W-:-:S06]  /*c620*/  PRMT R70, RZ, 0x7610, R70 ;  /* 0x00007610ff467816 */ /* 0x010fcc0000000046 */
[----:B------:R0:W4:Y:S02]  /*c630*/  @P0 LDG.E.U16 R70, desc[UR16][R92.64] ;  /* 0x000000105c460981 */ /* 0x000124000c1e1500 */
[----:B0-----:R-:W-:Y:S01]  /*c640*/  LOP3.LUT R93, R2, 0x70, RZ, 0x3c, !PT ;  /* 0x00000070025d7812 */ /* 0x001fe200078e3cff */
[----:B------:R-:W-:-:S04]  /*c650*/  @P0 IMAD.MOV.U32 R92, RZ, RZ, R73 ;  /* 0x000000ffff5c0224 */ /* 0x000fc800078e0049 */
[----:B------:R0:W-:Y:S04]  /*c660*/  STS.U16 [R93+UR5+0xdb80], R32 ;  /* 0x00db80205d007988 */ /* 0x0001e80008000405 */
[----:B0-----:R-:W5:Y:S01]  /*c670*/  LDL.LU R32, [R1+0xfe4] ;  /* 0x000fe40001207983 */ /* 0x001f620000300800 */
[----:B------:R-:W-:-:S03]  /*c680*/  @P0 IMAD.MOV.U32 R93, RZ, RZ, R33 ;  /* 0x000000ffff5d0224 */ /* 0x000fc600078e0021 */
[----:B------:R-:W5:Y:S01]  /*c690*/  LDL.LU R33, [R1+0xfe0] ;  /* 0x000fe00001217983 */ /* 0x000f620000300800 */
[----:B---3--:R-:W-:-:S03]  /*c6a0*/  PRMT R71, RZ, 0x7610, R71 ;  /* 0x00007610ff477816 */ /* 0x008fc60000000047 */
        /* <DEDUP_REMOVED lines=22> */
[----:B------:R0:W-:Y:S02]  /*c810*/  STS.U16 [R93+UR5+0x9f80], R38 ;  /* 0x009f80265d007988 */ /* 0x0001e40008000405 */
[----:B0-----:R-:W-:Y:S02]  /*c820*/  @P0 IMAD.MOV.U32 R93, RZ, RZ, R39 ;  /* 0x000000ffff5d0224 */ /* 0x001fe400078e0027 */
[----:B------:R-:W5:Y:S04]  /*c830*/  LDL.LU R38, [R1+0xfc0] ;  /* 0x000fc00001267983 */ /* 0x000f680000300800 */
[----:B------:R-:W5:Y:S01]  /*c840*/  LDL.LU R39, [R1+0xfbc] ;  /* 0x000fbc0001277983 */ /* 0x000f620000300800 */
[----:B----4-:R-:W-:-:S03]  /*c850*/  PRMT R74, RZ, 0x7610, R74 ;  /* 0x00007610ff4a7816 */ /* 0x010fc6000000004a */
[----:B------:R-:W4:Y:S04]  /*c860*/  LDL.LU R76, [R1+0xfb8] ;  /* 0x000fb800014c7983 */ /* 0x000f280000300800 */
[----:B------:R0:W3:Y:S02]  /*c870*/  @P0 LDG.E.U16 R74, desc[UR16][R92.64] ;  /* 0x000000105c4a0981 */ /* 0x0000e4000c1e1500 */
[----:B0-----:R-:W-:Y:S01]  /*c880*/  LOP3.LUT R93, R2, 0x70, RZ, 0x3c, !PT ;  /* 0x00000070025d7812 */ /* 0x001fe200078e3cff */
[----:B------:R-:W-:-:S04]  /*c890*/  @P0 IMAD.MOV.U32 R92, RZ, RZ, R41 ;  /* 0x000000ffff5c0224 */ /* 0x000fc800078e0029 */
[----:B------:R0:W-:Y:S02]  /*c8a0*/  STS.U16 [R93+UR5+0xdf80], R40 ;  /* 0x00df80285d007988 */ /* 0x0001e40008000405 */
[----:B0-----:R-:W-:Y:S02]  /*c8b0*/  @P0 IMAD.MOV.U32 R93, RZ, RZ, R77 ;  /* 0x000000ffff5d0224 */ /* 0x001fe400078e004d */
[----:B------:R-:W5:Y:S04]  /*c8c0*/  LDL.LU R40, [R1+0xfb4] ;  /* 0x000fb40001287983 */ /* 0x000f680000300800 */
[----:B------:R-:W3:Y:S04]  /*c8d0*/  LDL.LU R77, [R1+0xfb0] ;  /* 0x000fb000014d7983 */ /* 0x000ee80000300800 */
[----:B------:R-:W5:Y:S01]  /*c8e0*/  LDL.LU R41, [R1+0xfac] ;  /* 0x000fac0001297983 */ /* 0x000f620000300800 */
[----:B--2---:R-:W-:-:S06]  /*c8f0*/  PRMT R75, RZ, 0x7610, R75 ;  /* 0x00007610ff4b7816 */ /* 0x004fcc000000004b */
[----:B------:R0:W2:Y:S02]  /*c900*/  @P0 LDG.E.U16 R75, desc[UR16][R92.64] ;  /* 0x000000105c4b0981 */ /* 0x0000a4000c1e1500 */
[----:B0-----:R-:W-:Y:S02]  /*c910*/  @P0 IMAD.MOV.U32 R93, RZ, RZ, R42 ;  /* 0x000000ffff5d0224 */ /* 0x001fe400078e002a */
[----:B------:R-:W-:Y:S01]  /*c920*/  @P0 IMAD.MOV.U32 R92, RZ, RZ, R78 ;  /* 0x000000ffff5c0224 */ /* 0x000fe200078e004e */
[----:B------:R-:W5:Y:S04]  /*c930*/  LDL.LU R42, [R1+0xfa8] ;  /* 0x000fa800012a7983 */ /* 0x000f680000300800 */
[----:B------:R-:W2:Y:S04]  /*c940*/  LDL.LU R78, [R1+0xfa4] ;  /* 0x000fa400014e7983 */ /* 0x000ea80000300800 */
[----:B------:R0:W-:Y:S01]  /*c950*/  STS.U16 [R0+UR5+0x20400], R43 ;  /* 0x0204002b00007988 */ /* 0x0001e20008000405 */
[----:B----4-:R-:W-:-:S03]  /*c960*/  PRMT R76, RZ, 0x7610, R76 ;  /* 0x00007610ff4c7816 */ /* 0x010fc6000000004c */
[----:B0-----:R-:W5:Y:S04]  /*c970*/  LDL.LU R43, [R1+0xfa0] ;  /* 0x000fa000012b7983 */ /* 0x001f680000300800 */
[----:B------:R0:W4:Y:S04]  /*c980*/  @P0 LDG.E.U16 R76, desc[UR16][R92.64] ;  /* 0x000000105c4c0981 */ /* 0x000128000c1e1500 */
[----:B------:R1:W-:Y:S01]  /*c990*/  STS.U16 [R0+UR5+0x20800], R45 ;  /* 0x0208002d00007988 */ /* 0x0003e20008000405 */
[----:B0-----:R-:W-:Y:S02]  /*c9a0*/  @P0 IMAD.MOV.U32 R92, RZ, RZ, R79 ;  /* 0x000000ffff5c0224 */ /* 0x001fe400078e004f */
[----:B------:R-:W-:-:S02]  /*c9b0*/  @P0 IMAD.MOV.U32 R93, RZ, RZ, R44 ;  /* 0x000000ffff5d0224 */ /* 0x000fc400078e002c */
[----:B------:R-:W5:Y:S04]  /*c9c0*/  LDL.LU R44, [R1+0xf9c] ;  /* 0x000f9c00012c7983 */ /* 0x000f680000300800 */
[----:B------:R-:W4:Y:S04]  /*c9d0*/  LDL.LU R79, [R1+0xf98] ;  /* 0x000f9800014f7983 */ /* 0x000f280000300800 */
[----:B-1----:R-:W5:Y:S01]  /*c9e0*/  LDL.LU R45, [R1+0xf94] ;  /* 0x000f9400012d7983 */ /* 0x002f620000300800 */
[----:B---3--:R-:W-:-:S06]  /*c9f0*/  PRMT R77, RZ, 0x7610, R77 ;  /* 0x00007610ff4d7816 */ /* 0x008fcc000000004d */
[----:B------:R0:W3:Y:S04]  /*ca00*/  @P0 LDG.E.U16 R77, desc[UR16][R92.64] ;  /* 0x000000105c4d0981 */ /* 0x0000e8000c1e1500 */
[----:B------:R1:W-:Y:S01]  /*ca10*/  STS.U16 [R0+UR5+0x20c00], R47 ;  /* 0x020c002f00007988 */ /* 0x0003e20008000405 */
[----:B0-----:R-:W-:Y:S02]  /*ca20*/  @P0 IMAD.MOV.U32 R92, RZ, RZ, R80 ;  /* 0x000000ffff5c0224 */ /* 0x001fe400078e0050 */
[----:B------:R-:W-:Y:S02]  /*ca30*/  @P0 IMAD.MOV.U32 R93, RZ, RZ, R46 ;  /* 0x000000ffff5d0224 */ /* 0x000fe400078e002e */
[----:B------:R-:W5:Y:S04]  /*ca40*/  LDL.LU R46, [R1+0xf90] ;  /* 0x000f9000012e7983 */ /* 0x000f680000300800 */
[----:B------:R-:W3:Y:S04]  /*ca50*/  LDL.LU R80, [R1+0xf8c] ;  /* 0x000f8c0001507983 */ /* 0x000ee80000300800 */
[----:B-1----:R-:W5:Y:S01]  /*ca60*/  LDL.LU R47, [R1+0xf88] ;  /* 0x000f8800012f7983 */ /* 0x002f620000300800 */
[----:B--2---:R-:W-:-:S06]  /*ca70*/  PRMT R78, RZ, 0x7610, R78 ;  /* 0x00007610ff4e7816 */ /* 0x004fcc000000004e */
[----:B------:R0:W2:Y:S02]  /*ca80*/  @P0 LDG.E.U16 R78, desc[UR16][R92.64] ;  /* 0x000000105c4e0981 */ /* 0x0000a4000c1e1500 */
[----:B0-----:R-:W-:Y:S02]  /*ca90*/  @P0 IMAD.MOV.U32 R93, RZ, RZ, R48 ;  /* 0x000000ffff5d0224 */ /* 0x001fe400078e0030 */
[----:B------:R-:W-:Y:S01]  /*caa0*/  @P0 IMAD.MOV.U32 R92, RZ, RZ, R81 ;  /* 0x000000ffff5c0224 */ /* 0x000fe200078e0051 */
[----:B------:R-:W5:Y:S04]  /*cab0*/  LDL.LU R48, [R1+0xf84] ;  /* 0x000f840001307983 */ /* 0x000f680000300800 */
[----:B------:R-:W2:Y:S01]  /*cac0*/  LDL.LU R81, [R1+0xf80] ;  /* 0x000f800001517983 */ /* 0x000ea20000300800 */
[----:B----4-:R-:W-:-:S06]  /*cad0*/  PRMT R79, RZ, 0x7610, R79 ;  /* 0x00007610ff4f7816 */ /* 0x010fcc000000004f */
[----:B------:R0:W4:Y:S02]  /*cae0*/  @P0 LDG.E.U16 R79, desc[UR16][R92.64] ;  /* 0x000000105c4f0981 */ /* 0x000124000c1e1500 */
[----:B0-----:R-:W-:Y:S02]  /*caf0*/  @P0 IMAD.MOV.U32 R92, RZ, RZ, R51 ;  /* 0x000000ffff5c0224 */ /* 0x001fe400078e0033 */
[----:B------:R-:W-:Y:S01]  /*cb00*/  @P0 IMAD.MOV.U32 R93, RZ, RZ, R50 ;  /* 0x000000ffff5d0224 */ /* 0x000fe200078e0032 */
[----:B------:R0:W-:Y:S01]  /*cb10*/  STS.U16 [R0+UR5+0x20000], R3 ;  /* 0x0200000300007988 */ /* 0x0001e20008000405 */
[----:B---3--:R-:W-:-:S06]  /*cb20*/  PRMT R80, RZ, 0x7610, R80 ;  /* 0x00007610ff507816 */ /* 0x008fcc0000000050 */
[----:B------:R1:W3:Y:S01]  /*cb30*/  @P0 LDG.E.U16 R80, desc[UR16][R92.64] ;  /* 0x000000105c500981 */ /* 0x0002e2000c1e1500 */
[----:B0-----:R-:W-:Y:S01]  /*cb40*/  PRMT R3, RZ, 0x7610, R3 ;  /* 0x00007610ff037816 */ /* 0x001fe20000000003 */
[----:B-1----:R-:W-:Y:S02]  /*cb50*/  @P0 IMAD.MOV.U32 R92, RZ, RZ, R54 ;  /* 0x000000ffff5c0224 */ /* 0x002fe400078e0036 */
[----:B------:R-:W-:Y:S01]  /*cb60*/  @P0 IMAD.MOV.U32 R93, RZ, RZ, R53 ;  /* 0x000000ffff5d0224 */ /* 0x000fe200078e0035 */
[----:B--2---:R-:W-:-:S06]  /*cb70*/  PRMT R81, RZ, 0x7610, R81 ;  /* 0x00007610ff517816 */ /* 0x004fcc0000000051 */
[----:B------:R0:W2:Y:S02]  /*cb80*/  @P0 LDG.E.U16 R81, desc[UR16][R92.64] ;  /* 0x000000105c510981 */ /* 0x0000a4000c1e1500 */
[----:B0-----:R-:W-:Y:S02]  /*cb90*/  @P0 IMAD.MOV.U32 R92, RZ, RZ, R57 ;  /* 0x000000ffff5c0224 */ /* 0x001fe400078e0039 */
[----:B------:R-:W-:-:S05]  /*cba0*/  @P0 IMAD.MOV.U32 R93, RZ, RZ, R56 ;  /* 0x000000ffff5d0224 */ /* 0x000fca00078e0038 */
[----:B------:R0:W2:Y:S02]  /*cbb0*/  @P0 LDG.E.U16 R3, desc[UR16][R92.64] ;  /* 0x000000105c030981 */ /* 0x0000a4000c1e1500 */
[----:B0-----:R-:W0:Y:S01]  /*cbc0*/  S2R R93, SR_TID.X ;  /* 0x00000000005d7919 */ /* 0x001e220000002100 */
[----:B------:R-:W-:Y:S01]  /*cbd0*/  LOP3.LUT R92, R0, 0x20, RZ, 0x3c, !PT ;  /* 0x00000020005c7812 */ /* 0x000fe200078e3cff */
[----:B------:R1:W-:Y:S04]  /*cbe0*/  STS.U16 [R0+UR5+0x21000], R49 ;  /* 0x0210003100007988 */ /* 0x0003e80008000405 */
[----:B------:R-:W-:Y:S04]  /*cbf0*/  STS.U16 [R0+UR5+0x21400], R52 ;  /* 0x0214003400007988 */ /* 0x000fe80008000405 */
[----:B------:R-:W-:Y:S04]  /*cc00*/  STS.U16 [R0+UR5+0x21800], R55 ;  /* 0x0218003700007988 */ /* 0x000fe80008000405 */
[----:B------:R-:W-:Y:S04]  /*cc10*/  STS.U16 [R0+UR5+0x21c00], R58 ;  /* 0x021c003a00007988 */ /* 0x000fe80008000405 */
[----:B------:R-:W-:Y:S04]  /*cc20*/  STS.U16 [R92+UR5+0x20100], R59 ;  /* 0x0201003b5c007988 */ /* 0x000fe80008000405 */
[----:B------:R-:W-:Y:S04]  /*cc30*/  STS.U16 [R92+UR5+0x20500], R60 ;  /* 0x0205003c5c007988 */ /* 0x000fe80008000405 */
[----:B------:R-:W-:Y:S01]  /*cc40*/  STS.U16 [R92+UR5+0x20900], R61 ;  /* 0x0209003d5c007988 */ /* 0x000fe20008000405 */
[----:B0-----:R-:W-:-:S03]  /*cc50*/  SHF.R.U32.HI R93, RZ, 0x5, R93 ;  /* 0x00000005ff5d7819 */ /* 0x001fc6000001165d */
[----:B------:R-:W-:Y:S04]  /*cc60*/  STS.U16 [R92+UR5+0x20d00], R62 ;  /* 0x020d003e5c007988 */ /* 0x000fe80008000405 */
[----:B------:R-:W-:Y:S01]  /*cc70*/  STS.U16 [R92+UR5+0x21100], R63 ;  /* 0x0211003f5c007988 */ /* 0x000fe20008000405 */
[----:B------:R-:W-:Y:S02]  /*cc80*/  ISETP.NE.U32.AND P0, PT, R93, RZ, PT ;  /* 0x000000ff5d00720c */ /* 0x000fe40003f05070 */
[----:B------:R-:W0:Y:S01]  /*cc90*/  LDC R93, c[0x0][0x3a0] ;  /* 0x0000e800ff5d7b82 */ /* 0x000e220000000800 */
[----:B------:R-:W-:Y:S04]  /*cca0*/  STS.U16 [R92+UR5+0x21500], R64 ;  /* 0x021500405c007988 */ /* 0x000fe80008000405 */
[----:B------:R-:W-:Y:S04]  /*ccb0*/  STS.U16 [R92+UR5+0x21900], R65 ;  /* 0x021900415c007988 */ /* 0x000fe80008000405 */
[----:B------:R3:W-:Y:S04]  /*ccc0*/  STS.U16 [R92+UR5+0x21d00], R66 ;  /* 0x021d00425c007988 */ /* 0x0007e80008000405 */
[----:B-1----:R1:W5:Y:S04]  /*ccd0*/  LDL.LU R49, [R1+0xf7c] ;  /* 0x000f7c0001317983 */ /* 0x0023680000300800 */
[----:B------:R1:W5:Y:S01]  /*cce0*/  LDL.LU R50, [R1+0xf78] ;  /* 0x000f780001327983 */ /* 0x0003620000300800 */
[----:B---3--:R-:W-:-:S03]  /*ccf0*/  LOP3.LUT R92, R0, 0x40, RZ, 0x3c, !PT ;  /* 0x00000040005c7812 */ /* 0x008fc600078e3cff */
[----:B------:R1:W5:Y:S04]  /*cd00*/  LDL.LU R51, [R1+0xf74] ;  /* 0x000f740001337983 */ /* 0x0003680000300800 */
[----:B------:R-:W-:Y:S04]  /*cd10*/  STS.U16 [R92+UR5+0x20200], R67 ;  /* 0x020200435c007988 */ /* 0x000fe80008000405 */
[----:B------:R-:W-:Y:S04]  /*cd20*/  STS.U16 [R92+UR5+0x20600], R68 ;  /* 0x020600445c007988 */ /* 0x000fe80008000405 */
[----:B------:R-:W-:Y:S04]  /*cd30*/  STS.U16 [R92+UR5+0x20a00], R69 ;  /* 0x020a00455c007988 */ /* 0x000fe80008000405 */
[----:B------:R-:W-:Y:S04]  /*cd40*/  STS.U16 [R92+UR5+0x20e00], R70 ;  /* 0x020e00465c007988 */ /* 0x000fe80008000405 */
[----:B------:R-:W-:Y:S04]  /*cd50*/  STS.U16 [R92+UR5+0x21200], R71 ;  /* 0x021200475c007988 */ /* 0x000fe80008000405 */
[----:B------:R-:W-:Y:S04]  /*cd60*/  STS.U16 [R92+UR5+0x21600], R72 ;  /* 0x021600485c007988 */ /* 0x000fe80008000405 */
[----:B------:R-:W-:Y:S04]  /*cd70*/  STS.U16 [R92+UR5+0x21a00], R73 ;  /* 0x021a00495c007988 */ /* 0x000fe80008000405 */
[----:B------:R3:W-:Y:S01]  /*cd80*/  STS.U16 [R92+UR5+0x21e00], R74 ;  /* 0x021e004a5c007988 */ /* 0x0007e20008000405 */
[----:B0-----:R-:W-:-:S03]  /*cd90*/  VIADD R93, R93, 0x3f ;  /* 0x0000003f5d5d7836 */ /* 0x001fc60000000000 */
[----:B------:R1:W5:Y:S04]  /*cda0*/  LDL.LU R52, [R1+0xf70] ;  /* 0x000f700001347983 */ /* 0x0003680000300800 */
[----:B------:R1:W5:Y:S01]  /*cdb0*/  LDL.LU R53, [R1+0xf6c] ;  /* 0x000f6c0001357983 */ /* 0x0003620000300800 */
[----:B---3--:R-:W-:-:S03]  /*cdc0*/  LOP3.LUT R92, R0, 0x60, RZ, 0x3c, !PT ;  /* 0x00000060005c7812 */ /* 0x008fc600078e3cff */
[----:B------:R1:W5:Y:S04]  /*cdd0*/  LDL.LU R54, [R1+0xf68] ;  /* 0x000f680001367983 */ /* 0x0003680000300800 */
[----:B------:R0:W-:Y:S04]  /*cde0*/  STS.U16 [R92+UR5+0x20300], R75 ;  /* 0x0203004b5c007988 */ /* 0x0001e80008000405 */
[----:B------:R3:W-:Y:S04]  /*cdf0*/  STS.U16 [R92+UR5+0x20700], R76 ;  /* 0x0207004c5c007988 */ /* 0x0007e80008000405 */
[----:B------:R0:W-:Y:S04]  /*ce00*/  STS.U16 [R92+UR5+0x20b00], R77 ;  /* 0x020b004d5c007988 */ /* 0x0001e80008000405 */
[----:B------:R0:W-:Y:S04]  /*ce10*/  STS.U16 [R92+UR5+0x20f00], R78 ;  /* 0x020f004e5c007988 */ /* 0x0001e80008000405 */
[----:B----4-:R4:W-:Y:S04]  /*ce20*/  STS.U16 [R92+UR5+0x21300], R79 ;  /* 0x0213004f5c007988 */ /* 0x0109e80008000405 */
[----:B------:R0:W-:Y:S04]  /*ce30*/  STS.U16 [R92+UR5+0x21700], R80 ;  /* 0x021700505c007988 */ /* 0x0001e80008000405 */
[----:B------:R1:W5:Y:S04]  /*ce40*/  LDL.LU R55, [R1+0xf64] ;  /* 0x000f640001377983 */ /* 0x0003680000300800 */
[----:B------:R1:W5:Y:S04]  /*ce50*/  LDL.LU R56, [R1+0xf60] ;  /* 0x000f600001387983 */ /* 0x0003680000300800 */
[----:B------:R1:W5:Y:S04]  /*ce60*/  LDL.LU R57, [R1+0xf5c] ;  /* 0x000f5c0001397983 */ /* 0x0003680000300800 */
[----:B------:R1:W5:Y:S04]  /*ce70*/  LDL.LU R58, [R1+0xf58] ;  /* 0x000f5800013a7983 */ /* 0x0003680000300800 */
[----:B------:R1:W5:Y:S04]  /*ce80*/  LDL.LU R59, [R1+0xf54] ;  /* 0x000f5400013b7983 */ /* 0x0003680000300800 */
[----:B------:R1:W5:Y:S01]  /*ce90*/  LDL.LU R60, [R1+0xf50] ;  /* 0x000f5000013c7983 */ /* 0x0003620000300800 */
[----:B------:R-:W-:-:S03]  /*cea0*/  UIADD3 UR4, UPT, UPT, UR5, 0x10000, URZ ;  /* 0x0001000005047890 */ /* 0x000fc6000fffe0ff */
[----:B------:R1:W5:Y:S01]  /*ceb0*/  LDL.LU R61, [R1+0xf4c] ;  /* 0x000f4c00013d7983 */ /* 0x0003620000300800 */
[----:B------:R-:W-:-:S03]  /*cec0*/  UIADD3 UR9, UPT, UPT, UR5, 0x22000, URZ ;  /* 0x0002200005097890 */ /* 0x000fc6000fffe0ff */
[----:B------:R1:W5:Y:S04]  /*ced0*/  LDL.LU R62, [R1+0xf48] ;  /* 0x000f4800013e7983 */ /* 0x0003680000300800 */
[----:B------:R1:W5:Y:S04]  /*cee0*/  LDL.LU R63, [R1+0xf44] ;  /* 0x000f4400013f7983 */ /* 0x0003680000300800 */
[----:B------:R1:W5:Y:S01]  /*cef0*/  LDL.LU R64, [R1+0xf40] ;  /* 0x000f400001407983 */ /* 0x0003620000300800 */
[----:B------:R-:W-:-:S03]  /*cf00*/  ISETP.LT.OR P2, PT, R93, 0x40, P0 ;  /* 0x000000405d00780c */ /* 0x000fc60000741670 */
[----:B------:R1:W5:Y:S01]  /*cf10*/  LDL.LU R65, [R1+0xf3c] ;  /* 0x000f3c0001417983 */ /* 0x0003620000300800 */
[----:B------:R-:W-:-:S03]  /*cf20*/  USHF.R.U32.HI UR4, URZ, 0x4, UR4 ;  /* 0x00000004ff047899 */ /* 0x000fc60008011604 */
[----:B------:R1:W5:Y:S01]  /*cf30*/  LDL.LU R66, [R1+0xf38] ;  /* 0x000f380001427983 */ /* 0x0003620000300800 */
[----:B------:R-:W-:-:S03]  /*cf40*/  USHF.R.U32.HI UR10, URZ, 0x4, UR9 ;  /* 0x00000004ff0a7899 */ /* 0x000fc60008011609 */
[----:B------:R1:W5:Y:S04]  /*cf50*/  LDL.LU R67, [R1+0xf34] ;  /* 0x000f340001437983 */ /* 0x0003680000300800 */
[----:B------:R1:W5:Y:S01]  /*cf60*/  LDL.LU R68, [R1+0xf30] ;  /* 0x000f300001447983 */ /* 0x0003620000300800 */
[----:B------:R-:W-:-:S03]  /*cf70*/  USGXT.U32 UR9, UR4, 0xe ;  /* 0x0000000e0409789a */ /* 0x000fc60008000000 */
[----:B------:R1:W5:Y:S01]  /*cf80*/  LDL.LU R69, [R1+0xf2c] ;  /* 0x000f2c0001457983 */ /* 0x0003620000300800 */
[----:B------:R-:W-:-:S03]  /*cf90*/  USGXT.U32 UR10, UR10, 0xe ;  /* 0x0000000e0a0a789a */ /* 0x000fc60008000000 */
[----:B------:R1:W5:Y:S04]  /*cfa0*/  LDL.LU R70, [R1+0xf28] ;  /* 0x000f280001467983 */ /* 0x0003680000300800 */
[----:B------:R1:W5:Y:S04]  /*cfb0*/  LDL.LU R71, [R1+0xf24] ;  /* 0x000f240001477983 */ /* 0x0003680000300800 */
[----:B------:R1:W5:Y:S01]  /*cfc0*/  LDL.LU R72, [R1+0xf20] ;  /* 0x000f200001487983 */ /* 0x0003620000300800 */
[----:B------:R-:W-:-:S03]  /*cfd0*/  UIADD3 UR12, UP1, UPT, UR9, 0x2000080, URZ ;  /* 0x02000080090c7890 */ /* 0x000fc6000ff3e0ff */
[----:B------:R1:W5:Y:S01]  /*cfe0*/  LDL.LU R73, [R1+0xf1c] ;  /* 0x000f1c0001497983 */ /* 0x0003620000300800 */
[----:B------:R-:W-:-:S03]  /*cff0*/  UIADD3 UR14, UP2, UPT, UR10, 0x2, URZ ;  /* 0x000000020a0e7890 */ /* 0x000fc6000ff5e0ff */
[----:B------:R1:W5:Y:S01]  /*d000*/  LDL.LU R74, [R1+0xf18] ;  /* 0x000f1800014a7983 */ /* 0x0003620000300800 */
[----:B------:R-:W-:-:S03]  /*d010*/  UMOV UR13, URZ ;  /* 0x000000ff000d7c82 */ /* 0x000fc60008000000 */
[----:B0-----:R1:W5:Y:S01]  /*d020*/  LDL.LU R75, [R1+0xf14] ;  /* 0x000f1400014b7983 */ /* 0x0013620000300800 */
[----:B------:R-:W-:-:S03]  /*d030*/  UMOV UR15, URZ ;  /* 0x000000ff000f7c82 */ /* 0x000fc60008000000 */
[----:B---3--:R1:W5:Y:S01]  /*d040*/  LDL.LU R76, [R1+0xf10] ;  /* 0x000f1000014c7983 */ /* 0x0083620000300800 */
[----:B------:R-:W-:-:S03]  /*d050*/  UIADD3.X UR13, UPT, UPT, UR13, 0x40004040, URZ, UP1, !UPT ;  /* 0x400040400d0d7890 */ /* 0x000fc60008ffe4ff */
[----:B------:R1:W5:Y:S01]  /*d060*/  LDL.LU R77, [R1+0xf0c] ;  /* 0x000f0c00014d7983 */ /* 0x0003620000300800 */
[----:B------:R-:W-:-:S03]  /*d070*/  UIADD3.X UR15, UPT, UPT, UR15, 0x40004040, URZ, UP2, !UPT ;  /* 0x400040400f0f7890 */ /* 0x000fc600097fe4ff */
[----:B------:R1:W5:Y:S01]  /*d080*/  LDL.LU R78, [R1+0xf08] ;  /* 0x000f0800014e7983 */ /* 0x0003620000300800 */
[----:B------:R-:W-:-:S03]  /*d090*/  UMOV UR4, URZ ;  /* 0x000000ff00047c82 */ /* 0x000fc60008000000 */
[----:B----4-:R1:W5:Y:S01]  /*d0a0*/  LDL.LU R79, [R1+0xf04] ;  /* 0x000f0400014f7983 */ /* 0x0103620000300800 */
[----:B------:R-:W-:-:S03]  /*d0b0*/  IMAD.SHL.U32 R91, R91, 0x40, RZ ;  /* 0x000000405b5b7824 */ /* 0x000fc600078e00ff */
[----:B------:R1:W5:Y:S04]  /*d0c0*/  LDL.LU R80, [R1+0xf00] ;  /* 0x000f000001507983 */ /* 0x0003680000300800 */
[----:B--2---:R0:W-:Y:S04]  /*d0d0*/  STS.U16 [R92+UR5+0x21b00], R81 ;  /* 0x021b00515c007988 */ /* 0x0041e80008000405 */
[----:B0-----:R1:W5:Y:S04]  /*d0e0*/  LDL.LU R81, [R1+0xefc] ;  /* 0x000efc0001517983 */ /* 0x0013680000300800 */
[----:B------:R0:W-:Y:S01]  /*d0f0*/  STS.U16 [R92+UR5+0x21f00], R3 ;  /* 0x021f00035c007988 */ /* 0x0001e20008000405 */
[----:B------:R2:W-:Y:S06]  /*d100*/  MEMBAR.ALL.CTA ;  /* 0x0000000000007992 */ /* 0x0005ec0000008000 */
[----:B--2---:R-:W2:Y:S01]  /*d110*/  FENCE.VIEW.ASYNC.S ;  /* 0x00000000000073c6 */ /* 0x004ea20000000000 */
[----:B0-----:R-:W-:-:S04]  /*d120*/  SHF.R.S32.HI R3, RZ, 0x1f, R93 ;  /* 0x0000001fff037819 */ /* 0x001fc8000001145d */
[----:B------:R-:W-:-:S04]  /*d130*/  LEA.HI R3, R3, R93, RZ, 0x6 ;  /* 0x0000005d03037211 */ /* 0x000fc800078f30ff */
[----:B------:R-:W-:-:S04]  /*d140*/  SHF.R.S32.HI R3, RZ, 0x6, R3 ;  /* 0x00000006ff037819 */ /* 0x000fc80000011403 */
[----:B------:R-:W-:-:S05]  /*d150*/  VIMNMX R3, PT, PT, R3, 0x1, !PT ;  /* 0x0000000103037848 */ /* 0x000fca0007fe0100 */
[----:B------:R-:W-:-:S05]  /*d160*/  VIADD R92, R3, 0xffffffff ;  /* 0xffffffff035c7836 */ /* 0x000fca0000000000 */
[----:B------:R0:W-:Y:S01]  /*d170*/  STL [R1+0xeec], R92 ;  /* 0x000eec5c01007387 */ /* 0x0001e20000100800 */
[----:B--2---:R-:W-:Y:S01]  /*d180*/  BAR.SYNC.DEFER_BLOCKING 0x0 ;  /* 0x0000000000007b1d */ /* 0x004fe20000010000 */
[----:B------:R-:W-:Y:S01]  /*d190*/  ISETP.NE.U32.AND P3, PT, R92, RZ, PT ;  /* 0x000000ff5c00720c */ /* 0x000fe20003f65070 */
[----:B0-----:R-:W-:-:S04]  /*d1a0*/  IMAD.SHL.U32 R92, R90, 0x40, RZ ;  /* 0x000000405a5c7824 */ /* 0x001fc800078e00ff */
[----:B-1----:R-:W-:Y:S08]  /*d1b0*/  @P2 BRA `(.L_x_6) ;  /* 0x00000004007c2947 */ /* 0x002ff00003800000 */
[----:B------:R-:W-:Y:S02]  /*d1c0*/  USHF.R.U32.HI UR58, URZ, 0x4, UR5 ;  /* 0x00000004ff3a7899 */ /* 0x000fe40008011605 */
[----:B------:R-:W-:Y:S02]  /*d1d0*/  UIADD3 UR50, UPT, UPT, UR5, 0x20000, URZ ;  /* 0x0002000005327890 */ /* 0x000fe4000fffe0ff */
[----:B------:R-:W-:Y:S02]  /*d1e0*/  USGXT.U32 UR58, UR58, 0xe ;  /* 0x0000000e3a3a789a */ /* 0x000fe40008000000 */
[----:B------:R-:W-:Y:S02]  /*d1f0*/  USHF.R.U32.HI UR50, URZ, 0x4, UR50 ;  /* 0x00000004ff327899 */ /* 0x000fe40008011632 */
[----:B------:R-:W-:Y:S02]  /*d200*/  UIADD3 UR52, UP1, UPT, UR58, 0x2000080, URZ ;  /* 0x020000803a347890 */ /* 0x000fe4000ff3e0ff */
[----:B------:R-:W-:Y:S01]  /*d210*/  USGXT.U32 UR50, UR50, 0xe ;  /* 0x0000000e3232789a */ /* 0x000fe20008000000 */
[----:B------:R-:W-:Y:S01]  /*d220*/  UMOV UR11, URZ ;  /* 0x000000ff000b7c82 */ /* 0x000fe20008000000 */
[----:B------:R-:W-:Y:S01]  /*d230*/  UMOV UR56, UR8 ;  /* 0x0000000800387c82 */ /* 0x000fe20008000000 */
[----:B------:R-:W-:Y:S01]  /*d240*/  UMOV UR57, URZ ;  /* 0x000000ff00397c82 */ /* 0x000fe20008000000 */
[----:B------:R-:W-:-:S02]  /*d250*/  UIADD3 UR54, UP2, UPT, UR50, 0x2, URZ ;  /* 0x0000000232367890 */ /* 0x000fc4000ff5e0ff */
[----:B------:R-:W-:Y:S01]  /*d260*/  UIADD3.X UR53, UPT, UPT, UR11, 0x40004040, URZ, UP1, !UPT ;  /* 0x400040400b357890 */ /* 0x000fe20008ffe4ff */
[----:B------:R-:W-:Y:S02]  /*d270*/  UMOV UR51, URZ ;  /* 0x000000ff00337c82 */ /* 0x000fe40008000000 */
[----:B------:R-:W-:Y:S01]  /*d280*/  UMOV UR11, UR56 ;  /* 0x00000038000b7c82 */ /* 0x000fe20008000000 */
[----:B------:R-:W-:Y:S02]  /*d290*/  ULOP3.LUT UR56, UR58, 0x2000000, URZ, 0xfc, !UPT ;  /* 0x020000003a387892 */ /* 0x000fe4000f8efcff */
[----:B------:R-:W-:Y:S02]  /*d2a0*/  UIADD3.X UR55, UPT, UPT, UR51, 0x40004040, URZ, UP2, !UPT ;  /* 0x4000404033377890 */ /* 0x000fe400097fe4ff */
[----:B------:R-:W-:Y:S02]  /*d2b0*/  UIADD3.64 UR58, UPT, UPT, UR52, 0x80, URZ ;  /* 0x00000080343a7897 */ /* 0x000fe4000fffe0ff */
[----:B------:R-:W-:Y:S01]  /*d2c0*/  UIADD3.64 UR60, UPT, UPT, UR54, 0x2, URZ ;  /* 0x00000002363c7897 */ /* 0x000fe2000fffe0ff */
[----:B------:R-:W-:Y:S01]  /*d2d0*/  UMOV UR20, 0x0 ;  /* 0x0000000000147882 */ /* 0x000fe20000000000 */
[----:B------:R-:W-:Y:S01]  /*d2e0*/  UMOV UR21, 0x8108490 ;  /* 0x0810849000157882 */ /* 0x000fe20000000000 */
[----:B------:R-:W-:Y:S01]  /*d2f0*/  UMOV UR51, 0x40004040 ;  /* 0x4000404000337882 */ /* 0x000fe20000000000 */
[----:B------:R-:W-:Y:S01]  /*d300*/  UMOV UR57, 0x40004040 ;  /* 0x4000404000397882 */ /* 0x000fe20000000000 */
[----:B------:R-:W-:Y:S01]  /*d310*/  UIADD3.64 UR62, UPT, UPT, UR52, 0x100, URZ ;  /* 0x00000100343e7897 */ /* 0x000fe2000fffe0ff */
[----:B------:R0:W-:Y:S01]  /*d320*/  UTCHMMA gdesc[UR56], gdesc[UR50], tmem[UR6], tmem[UR20], idesc[UR21], !UPT ;  /* 0x00ff1432380075ea */ /* 0x0001e2000f800006 */
[----:B------:R-:W-:-:S02]  /*d330*/  UIADD3.64 UR64, UPT, UPT, UR54, 0x4, URZ ;  /* 0x0000000436407897 */ /* 0x000fc4000fffe0ff */
[----:B------:R-:W-:Y:S01]  /*d340*/  UIADD3 UR74, UPT, UPT, UR6, 0x40, URZ ;  /* 0x00000040064a7890 */ /* 0x000fe2000fffe0ff */
[----:B------:R-:W-:Y:S01]  /*d350*/  UMOV UR28, 0x0 ;  /* 0x00000000001c7882 */ /* 0x000fe20000000000 */
[----:B------:R-:W-:Y:S01]  /*d360*/  UMOV UR29, 0x8108490 ;  /* 0x08108490001d7882 */ /* 0x000fe20000000000 */
[----:B------:R-:W-:Y:S02]  /*d370*/  UIADD3 UR71, UPT, UPT, UR6, 0x40, URZ ;  /* 0x0000004006477890 */ /* 0x000fe4000fffe0ff */
[----:B------:R1:W-:Y:S01]  /*d380*/  UTCHMMA gdesc[UR52], gdesc[UR54], tmem[UR6], tmem[UR28], idesc[UR29], UPT ;  /* 0x00ff1c36340075ea */ /* 0x0003e2000b800006 */
[----:B------:R-:W-:Y:S01]  /*d390*/  UMOV UR44, 0x0 ;  /* 0x00000000002c7882 */ /* 0x000fe20000000000 */
[----:B0-----:R-:W-:Y:S02]  /*d3a0*/  UIADD3.64 UR56, UPT, UPT, UR52, 0x380, URZ ;  /* 0x0000038034387897 */ /* 0x001fe4000fffe0ff */
[----:B------:R-:W-:Y:S01]  /*d3b0*/  UIADD3.64 UR20, UPT, UPT, UR52, 0x400, URZ ;  /* 0x0000040034147897 */ /* 0x000fe2000fffe0ff */
[----:B------:R-:W-:Y:S01]  /*d3c0*/  UMOV UR45, 0x8108490 ;  /* 0x08108490002d7882 */ /* 0x000fe20000000000 */
[----:B------:R-:W-:Y:S01]  /*d3d0*/  UMOV UR40, 0x0 ;  /* 0x0000000000287882 */ /* 0x000fe20000000000 */
[----:B------:R-:W-:Y:S01]  /*d3e0*/  UMOV UR41, 0x8108490 ;  /* 0x0810849000297882 */ /* 0x000fe20000000000 */
[----:B------:R-:W-:-:S02]  /*d3f0*/  UIADD3 UR68, UPT, UPT, UR6, 0x40, URZ ;  /* 0x0000004006447890 */ /* 0x000fc4000fffe0ff */
[----:B------:R0:W-:Y:S01]  /*d400*/  UTCHMMA gdesc[UR58], gdesc[UR60], tmem[UR6], tmem[UR44], idesc[UR45], UPT ;  /* 0x00ff2c3c3a0075ea */ /* 0x0001e2000b800006 */
[----:B-1----:R-:W-:Y:S01]  /*d410*/  UIADD3.64 UR28, UPT, UPT, UR52, 0x480, URZ ;  /* 0x00000480341c7897 */ /* 0x002fe2000fffe0ff */
[----:B------:R1:W-:Y:S01]  /*d420*/  UTCHMMA gdesc[UR62], gdesc[UR64], tmem[UR6], tmem[UR40], idesc[UR41], UPT ;  /* 0x00ff28403e0075ea */ /* 0x0003e2000b800006 */
[----:B------:R-:W-:Y:S01]  /*d430*/  UIADD3 UR77, UPT, UPT, UR6, 0x40, URZ ;  /* 0x00000040064d7890 */ /* 0x000fe2000fffe0ff */
[----:B------:R-:W-:Y:S01]  /*d440*/  UMOV UR34, 0x0 ;  /* 0x0000000000227882 */ /* 0x000fe20000000000 */
[----:B------:R-:W-:Y:S01]  /*d450*/  UMOV UR35, 0x8108490 ;  /* 0x0810849000237882 */ /* 0x000fe20000000000 */
[----:B------:R-:W-:Y:S01]  /*d460*/  UIADD3 UR76, UPT, UPT, UR6, 0x80, URZ ;  /* 0x00000080064c7890 */ /* 0x000fe2000fffe0ff */
[----:B------:R2:W-:Y:S01]  /*d470*/  UTCHMMA gdesc[UR56], gdesc[UR50], tmem[UR74], tmem[UR34], idesc[UR35], !UPT ;  /* 0x00ff2232380075ea */ /* 0x0005e2000f80004a */
[----:B------:R-:W-:Y:S02]  /*d480*/  UIADD3 UR75, UPT, UPT, UR6, 0x80, URZ ;  /* 0x00000080064b7890 */ /* 0x000fe4000fffe0ff */
[----:B0-----:R-:W-:-:S02]  /*d490*/  UIADD3.64 UR58, UPT, UPT, UR52, 0x500, URZ ;  /* 0x00000500343a7897 */ /* 0x001fc4000fffe0ff */
[----:B------:R-:W-:Y:S02]  /*d4a0*/  UIADD3.64 UR44, UPT, UPT, UR52, 0x780, URZ ;  /* 0x00000780342c7897 */ /* 0x000fe4000fffe0ff */
[----:B-1----:R-:W-:Y:S01]  /*d4b0*/  UIADD3.64 UR62, UPT, UPT, UR52, 0x800, URZ ;  /* 0x00000800343e7897 */ /* 0x002fe2000fffe0ff */
[----:B------:R-:W-:Y:S01]  /*d4c0*/  UMOV UR26, 0x0 ;  /* 0x00000000001a7882 */ /* 0x000fe20000000000 */
[----:B------:R-:W-:Y:S01]  /*d4d0*/  UMOV UR27, 0x8108490 ;  /* 0x08108490001b7882 */ /* 0x000fe20000000000 */
[----:B------:R-:W-:Y:S01]  /*d4e0*/  UIADD3 UR73, UPT, UPT, UR6, 0x80, URZ ;  /* 0x0000008006497890 */ /* 0x000fe2000fffe0ff */
[----:B------:R0:W-:Y:S01]  /*d4f0*/  UTCHMMA gdesc[UR20], gdesc[UR54], tmem[UR71], tmem[UR26], idesc[UR27], UPT ;  /* 0x00ff1a36140075ea */ /* 0x0001e2000b800047 */
[----:B------:R-:W-:Y:S02]  /*d500*/  UIADD3.64 UR40, UPT, UPT, UR52, 0x880, URZ ;  /* 0x0000088034287897 */ /* 0x000fe4000fffe0ff */
[----:B------:R-:W-:Y:S02]  /*d510*/  UIADD3 UR72, UPT, UPT, UR6, 0x80, URZ ;  /* 0x0000008006487890 */ /* 0x000fe4000fffe0ff */
[----:B--2---:R-:W-:-:S02]  /*d520*/  UIADD3.64 UR56, UPT, UPT, UR52, 0x900, URZ ;  /* 0x0000090034387897 */ /* 0x004fc4000fffe0ff */
[----:B------:R-:W-:Y:S02]  /*d530*/  UIADD3 UR70, UPT, UPT, UR6, 0xc0, URZ ;  /* 0x000000c006467890 */ /* 0x000fe4000fffe0ff */
[----:B------:R-:W-:Y:S01]  /*d540*/  UIADD3.64 UR34, UPT, UPT, UR52, 0xb80, URZ ;  /* 0x00000b8034227897 */ /* 0x000fe2000fffe0ff */
[----:B------:R-:W-:Y:S01]  /*d550*/  UMOV UR18, 0x0 ;  /* 0x0000000000127882 */ /* 0x000fe20000000000 */
[----:B------:R-:W-:Y:S01]  /*d560*/  UMOV UR19, 0x8108490 ;  /* 0x0810849000137882 */ /* 0x000fe20000000000 */
[----:B------:R-:W-:Y:S01]  /*d570*/  UIADD3 UR69, UPT, UPT, UR6, 0xc0, URZ ;  /* 0x000000c006457890 */ /* 0x000fe2000fffe0ff */
[----:B------:R1:W-:Y:S01]  /*d580*/  UTCHMMA gdesc[UR28], gdesc[UR60], tmem[UR68], tmem[UR18], idesc[UR19], UPT ;  /* 0x00ff123c1c0075ea */ /* 0x0003e2000b800044 */
[----:B0-----:R-:W-:Y:S01]  /*d590*/  UIADD3.64 UR26, UPT, UPT, UR52, 0xc00, URZ ;  /* 0x00000c00341a7897 */ /* 0x001fe2000fffe0ff */
[----:B------:R-:W-:Y:S01]  /*d5a0*/  UMOV UR46, 0x0 ;  /* 0x00000000002e7882 */ /* 0x000fe20000000000 */
[----:B------:R-:W-:Y:S01]  /*d5b0*/  UMOV UR47, 0x8108490 ;  /* 0x08108490002f7882 */ /* 0x000fe20000000000 */
[----:B------:R-:W-:Y:S01]  /*d5c0*/  UIADD3 UR67, UPT, UPT, UR6, 0xc0, URZ ;  /* 0x000000c006437890 */ /* 0x000fe2000fffe0ff */
[----:B------:R1:W-:Y:S01]  /*d5d0*/  UTCHMMA gdesc[UR58], gdesc[UR64], tmem[UR77], tmem[UR46], idesc[UR47], UPT ;  /* 0x00ff2e403a0075ea */ /* 0x0003e2000b80004d */
[----:B------:R-:W-:Y:S01]  /*d5e0*/  UIADD3.64 UR20, UPT, UPT, UR52, 0xc80, URZ ;  /* 0x00000c8034147897 */ /* 0x000fe2000fffe0ff */
[----:B------:R-:W-:Y:S01]  /*d5f0*/  UMOV UR42, 0x0 ;  /* 0x00000000002a7882 */ /* 0x000fe20000000000 */
[----:B------:R-:W-:Y:S01]  /*d600*/  UMOV UR43, 0x8108490 ;  /* 0x08108490002b7882 */ /* 0x000fe20000000000 */
[----:B------:R-:W-:Y:S01]  /*d610*/  UIADD3 UR66, UPT, UPT, UR6, 0xc0, URZ ;  /* 0x000000c006427890 */ /* 0x000fe2000fffe0ff */
[----:B------:R1:W-:Y:S01]  /*d620*/  UTCHMMA gdesc[UR44], gdesc[UR50], tmem[UR76], tmem[UR42], idesc[UR43], !UPT ;  /* 0x00ff2a322c0075ea */ /* 0x0003e2000f80004c */
[----:B------:R-:W-:Y:S01]  /*d630*/  UIADD3.64 UR52, UPT, UPT, UR52, 0xd00, URZ ;  /* 0x00000d0034347897 */ /* 0x000fe2000fffe0ff */
[----:B------:R-:W-:Y:S01]  /*d640*/  UMOV UR38, 0x0 ;  /* 0x0000000000267882 */ /* 0x000fe20000000000 */
[----:B------:R-:W-:Y:S01]  /*d650*/  UMOV UR39, 0x8108490 ;  /* 0x0810849000277882 */ /* 0x000fe20000000000 */
[----:B------:R-:W-:Y:S01]  /*d660*/  UMOV UR36, 0x0 ;  /* 0x0000000000247882 */ /* 0x000fe20000000000 */
[----:B------:R-:W-:Y:S01]  /*d670*/  UMOV UR37, 0x8108490 ;  /* 0x0810849000257882 */ /* 0x000fe20000000000 */
[----:B------:R-:W-:Y:S01]  /*d680*/  UMOV UR32, 0x0 ;  /* 0x0000000000207882 */ /* 0x000fe20000000000 */
[----:B------:R-:W-:Y:S01]  /*d690*/  UMOV UR33, 0x8108490 ;  /* 0x0810849000217882 */ /* 0x000fe20000000000 */
[----:B------:R1:W-:Y:S01]  /*d6a0*/  UTCHMMA gdesc[UR62], gdesc[UR54], tmem[UR75], tmem[UR38], idesc[UR39], UPT ;  /* 0x00ff26363e0075ea */ /* 0x0003e2000b80004b */
        /* <DEDUP_REMOVED lines=8> */
[----:B------:R1:W-:Y:S01]  /*d730*/  UTCHMMA gdesc[UR34], gdesc[UR50], tmem[UR70], tmem[UR30], idesc[UR31], !UPT ;  /* 0x00ff1e32220075ea */ /* 0x0003e2000f800046 */
[----:B------:R-:W-:Y:S01]  /*d740*/  UMOV UR48, 0x0 ;  /* 0x0000000000307882 */ /* 0x000fe20000000000 */
[----:B------:R-:W-:Y:S01]  /*d750*/  UMOV UR49, 0x8108490 ;  /* 0x0810849000317882 */ /* 0x000fe20000000000 */
[----:B------:R1:W-:Y:S01]  /*d760*/  UTCHMMA gdesc[UR26], gdesc[UR54], tmem[UR69], tmem[UR24], idesc[UR25], UPT ;  /* 0x00ff18361a0075ea */ /* 0x0003e2000b800045 */
[----:B------:R1:W-:Y:S01]  /*d770*/  UTCHMMA gdesc[UR20], gdesc[UR60], tmem[UR67], tmem[UR22], idesc[UR23], UPT ;  /* 0x00ff163c140075ea */ /* 0x0003e2000b800043 */
[----:B------:R1:W-:Y:S01]  /*d780*/  UTCHMMA gdesc[UR52], gdesc[UR64], tmem[UR66], tmem[UR48], idesc[UR49], UPT ;  /* 0x00ff3040340075ea */ /* 0x0003e2000b800042 */
[----:B------:R1:W-:Y:S01]  /*d790*/  UTCBAR [UR11], URZ ;  /* 0x000000ff0b0073e9 */ /* 0x0003e200080000ff */
[----:B------:R-:W-:Y:S01]  /*d7a0*/  NOP ;  /* 0x0000000000007918 */ /* 0x000fe20000000000 */
.L_x_6:
[----:B-1----:R-:W-:Y:S01]  /*d7b0*/  UMOV UR18, UR14 ;  /* 0x0000000e00127c82 */ /* 0x002fe20008000000 */
[----:B------:R-:W-:Y:S01]  /*d7c0*/  UMOV UR19, UR15 ;  /* 0x0000000f00137c82 */ /* 0x000fe20008000000 */
[----:B------:R-:W-:Y:S01]  /*d7d0*/  IMAD.MOV.U32 R93, RZ, RZ, RZ ;  /* 0x000000ffff5d7224 */ /* 0x000fe200078e00ff */
[----:B------:R-:W-:Y:S06]  /*d7e0*/  @!P3 BRA `(.L_x_7) ;  /* 0x000001540084b947 */ /* 0x000fec0003800000 */
[----:B------:R-:W-:Y:S01]  /*d7f0*/  SHF.R.S32.HI R3, RZ, 0x1f, R91 ;  /* 0x0000001fff037819 */ /* 0x000fe2000001145b */
[C---:B------:R-:W-:Y:S01]  /*d800*/  IMAD.SHL.U32 R90, R91.reuse, 0x2, RZ ;  /* 0x000000025b5a7824 */ /* 0x040fe200078e00ff */
[----:B------:R-:W-:Y:S02]  /*d810*/  ULOP3.LUT UR14, UR9, 0x2000000, URZ, 0xfc, !UPT ;  /* 0x02000000090e7892 */ /* 0x000fe4000f8efcff */
[----:B------:R-:W-:Y:S01]  /*d820*/  SHF.L.U64.HI R3, R91, 0x1, R3 ;  /* 0x000000015b037819 */ /* 0x000fe20000010203 */
[----:B------:R-:W-:Y:S01]  /*d830*/  UIADD3.64 UR20, UPT, UPT, UR12, 0x80, URZ ;  /* 0x000000800c147897 */ /* 0x000fe2000fffe0ff */
[----:B------:R-:W-:Y:S01]  /*d840*/  SHF.R.S32.HI R91, RZ, 0x1f, R92 ;  /* 0x0000001fff5b7819 */ /* 0x000fe2000001145c */
[----:B------:R-:W-:Y:S02]  /*d850*/  UIADD3.64 UR22, UPT, UPT, UR18, 0x2, URZ ;  /* 0x0000000212167897 */ /* 0x000fe4000fffe0ff */
[----:B------:R-:W-:Y:S01]  /*d860*/  UIADD3.64 UR24, UPT, UPT, UR12, 0x100, URZ ;  /* 0x000001000c187897 */ /* 0x000fe2000fffe0ff */
[C---:B------:R-:W-:Y:S01]  /*d870*/  SHF.L.U64.HI R91, R92.reuse, 0x1, R91 ;  /* 0x000000015c5b7819 */ /* 0x040fe2000001025b */
[----:B------:R-:W-:Y:S01]  /*d880*/  IMAD.SHL.U32 R92, R92, 0x2, RZ ;  /* 0x000000025c5c7824 */ /* 0x000fe200078e00ff */
[----:B------:R-:W-:-:S02]  /*d890*/  UIADD3.64 UR26, UPT, UPT, UR18, 0x4, URZ ;  /* 0x00000004121a7897 */ /* 0x000fc4000fffe0ff */
[----:B------:R-:W-:Y:S02]  /*d8a0*/  UIADD3.64 UR28, UPT, UPT, UR12, 0x380, URZ ;  /* 0x000003800c1c7897 */ /* 0x000fe4000fffe0ff */
[----:B------:R-:W-:Y:S02]  /*d8b0*/  UIADD3.64 UR30, UPT, UPT, UR12, 0x400, URZ ;  /* 0x000004000c1e7897 */ /* 0x000fe4000fffe0ff */
[----:B------:R-:W-:Y:S02]  /*d8c0*/  UIADD3.64 UR32, UPT, UPT, UR12, 0x480, URZ ;  /* 0x000004800c207897 */ /* 0x000fe4000fffe0ff */
[----:B------:R-:W-:Y:S02]  /*d8d0*/  UIADD3.64 UR34, UPT, UPT, UR12, 0x500, URZ ;  /* 0x000005000c227897 */ /* 0x000fe4000fffe0ff */
[----:B------:R-:W-:Y:S02]  /*d8e0*/  UIADD3.64 UR36, UPT, UPT, UR12, 0x780, URZ ;  /* 0x000007800c247897 */ /* 0x000fe4000fffe0ff */
[----:B------:R-:W-:-:S02]  /*d8f0*/  UIADD3.64 UR38, UPT, UPT, UR12, 0x800, URZ ;  /* 0x000008000c267897 */ /* 0x000fc4000fffe0ff */
[----:B------:R-:W-:Y:S02]  /*d900*/  UIADD3.64 UR40, UPT, UPT, UR12, 0x880, URZ ;  /* 0x000008800c287897 */ /* 0x000fe4000fffe0ff */
[----:B------:R-:W-:Y:S02]  /*d910*/  UIADD3.64 UR42, UPT, UPT, UR12, 0x900, URZ ;  /* 0x000009000c2a7897 */ /* 0x000fe4000fffe0ff */
[----:B------:R-:W-:Y:S02]  /*d920*/  UIADD3.64 UR44, UPT, UPT, UR12, 0xb80, URZ ;  /* 0x00000b800c2c7897 */ /* 0x000fe4000fffe0ff */
[----:B------:R-:W-:Y:S02]  /*d930*/  UIADD3.64 UR46, UPT, UPT, UR12, 0xc00, URZ ;  /* 0x00000c000c2e7897 */ /* 0x000fe4000fffe0ff */
[----:B------:R-:W-:Y:S02]  /*d940*/  UIADD3.64 UR48, UPT, UPT, UR12, 0xc80, URZ ;  /* 0x00000c800c307897 */ /* 0x000fe4000fffe0ff */
[----:B------:R-:W-:Y:S01]  /*d950*/  UIADD3.64 UR50, UPT, UPT, UR12, 0xd00, URZ ;  /* 0x00000d000c327897 */ /* 0x000fe2000fffe0ff */
[----:B------:R-:W-:Y:S01]  /*d960*/  UMOV UR11, 0x1 ;  /* 0x00000001000b7882 */ /* 0x000fe20000000000 */
[----:B------:R-:W-:Y:S01]  /*d970*/  UMOV UR9, URZ ;  /* 0x000000ff00097c82 */ /* 0x000fe20008000000 */
[----:B------:R-:W-:Y:S01]  /*d980*/  UMOV UR52, UR10 ;  /* 0x0000000a00347c82 */ /* 0x000fe20008000000 */
[----:B------:R-:W-:-:S08]  /*d990*/  UMOV UR53, 0x40004040 ;  /* 0x4000404000357882 */ /* 0x000fd00000000000 */
.L_x_10:
[----:B------:R0:W-:Y:S04]  /*d9a0*/  STL.64 [R1+0xf20], R82 ;  /* 0x000f205201007387 */ /* 0x0001e80000100a00 */
[----:B------:R-:W-:Y:S04]  /*d9b0*/  STL.64 [R1+0xf18], R84 ;  /* 0x000f185401007387 */ /* 0x000fe80000100a00 */
[----:B------:R-:W-:Y:S04]  /*d9c0*/  STL.64 [R1+0xf10], R88 ;  /* 0x000f105801007387 */ /* 0x000fe80000100a00 */
[----:B------:R-:W-:Y:S01]  /*d9d0*/  STL.64 [R1+0xf08], R86 ;  /* 0x000f085601007387 */ /* 0x000fe20000100a00 */
[----:B0-----:R-:W-:-:S03]  /*d9e0*/  IADD3 R82, P4, PT, R8, R92, RZ ;  /* 0x0000005c08527210 */ /* 0x001fc60007f9e0ff */
[----:B------:R0:W-:Y:S02]  /*d9f0*/  STL.64 [R1+0xf00], R2 ;  /* 0x000f000201007387 */ /* 0x0001e40000100a00 */
[-C--:B0-----:R-:W-:Y:S02]  /*da00*/  IADD3 R3, P2, PT, R4, R92.reuse, RZ ;  /* 0x0000005c04037210 */ /* 0x081fe40007f5e0ff */
[----:B------:R-:W-:-:S03]  /*da10*/  IADD3 R2, P3, PT, R6, R92, RZ ;  /* 0x0000005c06027210 */ /* 0x000fc60007f7e0ff */
[----:B------:R0:W-:Y:S02]  /*da20*/  STL [R1+0xea4], R3 ;  /* 0x000ea40301007387 */ /* 0x0001e40000100800 */
[--C-:B------:R-:W-:Y:S02]  /*da30*/  IMAD.X R4, R7, 0x1, R91.reuse, P3 ;  /* 0x0000000107047824 */ /* 0x100fe400018e065b */
[----:B-1----:R1:W-:Y:S04]  /*da40*/  STL [R1+0xea8], R2 ;  /* 0x000ea80201007387 */ /* 0x0023e80000100800 */
[----:B------:R-:W-:Y:S01]  /*da50*/  STL [R1+0xeac], R82 ;  /* 0x000eac5201007387 */ /* 0x000fe20000100800 */
[----:B0-----:R-:W-:Y:S01]  /*da60*/  IADD3 R3, P5, PT, R10, R92, RZ ;  /* 0x0000005c0a037210 */ /* 0x001fe20007fbe0ff */
[----:B-1----:R-:W-:-:S04]  /*da70*/  IMAD.X R2, R5, 0x1, R91, P2 ;  /* 0x0000000105027824 */ /* 0x002fc800010e065b */
[----:B------:R0:W-:Y:S04]  /*da80*/  STL [R1+0xeb0], R3 ;  /* 0x000eb00301007387 */ /* 0x0001e80000100800 */
[----:B------:R1:W-:Y:S04]  /*da90*/  STL [R1+0xe74], R2 ;  /* 0x000e740201007387 */ /* 0x0003e80000100800 */
[----:B------:R2:W-:Y:S01]  /*daa0*/  STL [R1+0xe78], R4 ;  /* 0x000e780401007387 */ /* 0x0005e20000100800 */
[--C-:B0-----:R-:W-:Y:S02]  /*dab0*/  IMAD.X R3, R9, 0x1, R91.reuse, P4 ;  /* 0x0000000109037824 */ /* 0x101fe400020e065b */
[----:B-1----:R-:W-:-:S03]  /*dac0*/  IMAD.X R2, R11, 0x1, R91, P5 ;  /* 0x000000010b027824 */ /* 0x002fc600028e065b */
[----:B------:R0:W-:Y:S01]  /*dad0*/  STL [R1+0xe7c], R3 ;  /* 0x000e7c0301007387 */ /* 0x0001e20000100800 */
[----:B--2--5:R-:W-:-:S03]  /*dae0*/  IADD3 R4, P2, PT, R20, R92, RZ ;  /* 0x0000005c14047210 */ /* 0x024fc60007f5e0ff */
[----:B------:R1:W-:Y:S04]  /*daf0*/  STL [R1+0xe80], R2 ;  /* 0x000e800201007387 */ /* 0x0003e80000100800 */
[----:B------:R2:W-:Y:S01]  /*db00*/  STL [R1+0xeb4], R4 ;  /* 0x000eb40401007387 */ /* 0x0005e20000100800 */
[-C--:B0-----:R-:W-:Y:S02]  /*db10*/  IADD3 R3, P3, PT, R22, R92.reuse, RZ ;  /* 0x0000005c16037210 */ /* 0x081fe40007f7e0ff */
[----:B-1----:R-:W-:-:S03]  /*db20*/  IADD3 R2, P4, PT, R24, R92, RZ ;  /* 0x0000005c18027210 */ /* 0x002fc60007f9e0ff */
[----:B------:R0:W-:Y:S01]  /*db30*/  STL [R1+0xeb8], R3 ;  /* 0x000eb80301007387 */ /* 0x0001e20000100800 */
[----:B--2---:R-:W-:-:S03]  /*db40*/  IADD3 R4, P5, PT, R26, R92, RZ ;  /* 0x0000005c1a047210 */ /* 0x004fc60007fbe0ff */
[----:B------:R1:W-:Y:S04]  /*db50*/  STL [R1+0xebc], R2 ;  /* 0x000ebc0201007387 */ /* 0x0003e80000100800 */
[----:B------:R2:W-:Y:S01]  /*db60*/  STL [R1+0xec0], R4 ;  /* 0x000ec00401007387 */ /* 0x0005e20000100800 */
[--C-:B0-----:R-:W-:Y:S02]  /*db70*/  IMAD.X R3, R21, 0x1, R91.reuse, P2 ;  /* 0x0000000115037824 */ /* 0x101fe400010e065b */
[----:B-1----:R-:W-:-:S03]  /*db80*/  IMAD.X R2, R23, 0x1, R91, P3 ;  /* 0x0000000117027824 */ /* 0x002fc600018e065b */
[----:B------:R0:W-:Y:S01]  /*db90*/  STL [R1+0xe84], R3 ;  /* 0x000e840301007387 */ /* 0x0001e20000100800 */
[----:B--2---:R-:W-:-:S03]  /*dba0*/  IMAD.X R4, R25, 0x1, R91, P4 ;  /* 0x0000000119047824 */ /* 0x004fc600020e065b */
[----:B------:R1:W-:Y:S04]  /*dbb0*/  STL [R1+0xe88], R2 ;  /* 0x000e880201007387 */ /* 0x0003e80000100800 */
[----:B------:R2:W-:Y:S01]  /*dbc0*/  STL [R1+0xe8c], R4 ;  /* 0x000e8c0401007387 */ /* 0x0005e20000100800 */
[----:B0-----:R-:W-:Y:S01]  /*dbd0*/  IMAD.X R3, R27, 0x1, R91, P5 ;  /* 0x000000011b037824 */ /* 0x001fe200028e065b */
[----:B-1----:R-:W-:-:S04]  /*dbe0*/  IADD3 R2, P2, PT, R34, R92, RZ ;  /* 0x0000005c22027210 */ /* 0x002fc80007f5e0ff */
[----:B------:R0:W-:Y:S01]  /*dbf0*/  STL [R1+0xe90], R3 ;  /* 0x000e900301007387 */ /* 0x0001e20000100800 */
[----:B--2---:R-:W-:-:S03]  /*dc00*/  IADD3 R4, P3, PT, R36, R92, RZ ;  /* 0x0000005c24047210 */ /* 0x004fc60007f7e0ff */
[----:B------:R1:W-:Y:S01]  /*dc10*/  STL [R1+0xe14], R2 ;  /* 0x000e140201007387 */ /* 0x0003e20000100800 */
[----:B------:R-:W-:-:S03]  /*dc20*/  IMAD.X R34, R35, 0x1, R91, P2 ;  /* 0x0000000123227824 */ /* 0x000fc600010e065b */
[----:B------:R2:W-:Y:S01]  /*dc30*/  STL [R1+0xe18], R4 ;  /* 0x000e180401007387 */ /* 0x0005e20000100800 */
[----:B------:R-:W-:Y:S01]  /*dc40*/  IMAD.X R36, R37, 0x1, R91, P3 ;  /* 0x0000000125247824 */ /* 0x000fe200018e065b */
[-C--:B0-----:R-:W-:Y:S02]  /*dc50*/  IADD3 R3, P4, PT, R38, R92.reuse, RZ ;  /* 0x0000005c26037210 */ /* 0x081fe40007f9e0ff */
[----:B-1----:R-:W-:-:S03]  /*dc60*/  IADD3 R2, P5, PT, R40, R92, RZ ;  /* 0x0000005c28027210 */ /* 0x002fc60007fbe0ff */
[----:B------:R0:W-:Y:S01]  /*dc70*/  STL [R1+0xe1c], R3 ;  /* 0x000e1c0301007387 */ /* 0x0001e20000100800 */
[--C-:B------:R-:W-:Y:S01]  /*dc80*/  IMAD.X R38, R39, 0x1, R91.reuse, P4 ;  /* 0x0000000127267824 */ /* 0x100fe200020e065b */
[----:B--2---:R-:W-:Y:S02]  /*dc90*/  IADD3 R4, P3, PT, R44, R92, RZ ;  /* 0x0000005c2c047210 */ /* 0x004fe40007f7e0ff */
[----:B------:R-:W-:Y:S01]  /*dca0*/  STL [R1+0xf28], R34 ;  /* 0x000f282201007387 */ /* 0x000fe20000100800 */
[----:B------:R-:W-:-:S03]  /*dcb0*/  IMAD.X R40, R41, 0x1, R91, P5 ;  /* 0x0000000129287824 */ /* 0x000fc600028e065b */
[----:B------:R1:W-:Y:S01]  /*dcc0*/  STL [R1+0xe20], R2 ;  /* 0x000e200201007387 */ /* 0x0003e20000100800 */
[--C-:B------:R-:W-:Y:S01]  /*dcd0*/  IMAD.X R44, R45, 0x1, R91.reuse, P3 ;  /* 0x000000012d2c7824 */ /* 0x100fe200018e065b */
[-C--:B0-----:R-:W-:Y:S02]  /*dce0*/  IADD3 R3, P4, PT, R46, R92.reuse, RZ ;  /* 0x0000005c2e037210 */ /* 0x081fe40007f9e0ff */
[----:B------:R-:W-:Y:S03]  /*dcf0*/  STL [R1+0xf2c], R36 ;  /* 0x000f2c2401007387 */ /* 0x000fe60000100800 */
[----:B------:R-:W-:Y:S01]  /*dd00*/  IMAD.X R46, R47, 0x1, R91, P4 ;  /* 0x000000012f2e7824 */ /* 0x000fe200020e065b */
[----:B------:R-:W-:Y:S01]  /*dd10*/  STL [R1+0xf30], R38 ;  /* 0x000f302601007387 */ /* 0x000fe20000100800 */
[----:B-1----:R-:W-:-:S03]  /*dd20*/  IADD3 R2, P2, PT, R42, R92, RZ ;  /* 0x0000005c2a027210 */ /* 0x002fc60007f5e0ff */
[----:B------:R-:W-:Y:S02]  /*dd30*/  STL [R1+0xf34], R40 ;  /* 0x000f342801007387 */ /* 0x000fe40000100800 */
[----:B------:R-:W-:Y:S02]  /*dd40*/  IMAD.X R42, R43, 0x1, R91, P2 ;  /* 0x000000012b2a7824 */ /* 0x000fe400010e065b */
[----:B------:R0:W-:Y:S04]  /*dd50*/  STL [R1+0xe24], R2 ;  /* 0x000e240201007387 */ /* 0x0001e80000100800 */
[----:B------:R1:W-:Y:S04]  /*dd60*/  STL [R1+0xe28], R4 ;  /* 0x000e280401007387 */ /* 0x0003e80000100800 */
[----:B------:R2:W-:Y:S01]  /*dd70*/  STL [R1+0xe2c], R3 ;  /* 0x000e2c0301007387 */ /* 0x0005e20000100800 */
[----:B0-----:R-:W-:-:S03]  /*dd80*/  IADD3 R2, P5, PT, R48, R92, RZ ;  /* 0x0000005c30027210 */ /* 0x001fc60007fbe0ff */
[----:B------:R-:W-:Y:S01]  /*dd90*/  STL [R1+0xf38], R42 ;  /* 0x000f382a01007387 */ /* 0x000fe20000100800 */
[-C--:B-1----:R-:W-:Y:S01]  /*dda0*/  IADD3 R4, P3, PT, R52, R92.reuse, RZ ;  /* 0x0000005c34047210 */ /* 0x082fe20007f7e0ff */
[--C-:B------:R-:W-:Y:S02]  /*ddb0*/  IMAD.X R48, R49, 0x1, R91.reuse, P5 ;  /* 0x0000000131307824 */ /* 0x100fe400028e065b */
[----:B------:R0:W-:Y:S01]  /*ddc0*/  STL [R1+0xe30], R2 ;  /* 0x000e300201007387 */ /* 0x0001e20000100800 */
[----:B--2---:R-:W-:Y:S01]  /*ddd0*/  IADD3 R3, P4, PT, R54, R92, RZ ;  /* 0x0000005c36037210 */ /* 0x004fe20007f9e0ff */
[--C-:B------:R-:W-:Y:S02]  /*dde0*/  IMAD.X R52, R53, 0x1, R91.reuse, P3 ;  /* 0x0000000135347824 */ /* 0x100fe400018e065b */
[----:B------:R-:W-:Y:S02]  /*ddf0*/  STL [R1+0xf3c], R44 ;  /* 0x000f3c2c01007387 */ /* 0x000fe40000100800 */
[----:B------:R-:W-:-:S02]  /*de00*/  IMAD.X R54, R55, 0x1, R91, P4 ;  /* 0x0000000137367824 */ /* 0x000fc400020e065b */
[----:B------:R-:W-:Y:S01]  /*de10*/  STL [R1+0xf40], R46 ;  /* 0x000f402e01007387 */ /* 0x000fe20000100800 */
[----:B0-----:R-:W-:-:S05]  /*de20*/  IADD3 R2, P2, PT, R50, R92, RZ ;  /* 0x0000005c32027210 */ /* 0x001fca0007f5e0ff */
[----:B------:R0:W-:Y:S01]  /*de30*/  STL [R1+0xe34], R2 ;  /* 0x000e340201007387 */ /* 0x0001e20000100800 */
[----:B------:R-:W-:-:S03]  /*de40*/  IMAD.X R50, R51, 0x1, R91, P2 ;  /* 0x0000000133327824 */ /* 0x000fc600010e065b */
[----:B------:R1:W-:Y:S04]  /*de50*/  STL [R1+0xe38], R4 ;  /* 0x000e380401007387 */ /* 0x0003e80000100800 */
[----:B------:R2:W-:Y:S01]  /*de60*/  STL [R1+0xe3c], R3 ;  /* 0x000e3c0301007387 */ /* 0x0005e20000100800 */
[-C--:B0-----:R-:W-:Y:S02]  /*de70*/  IADD3 R2, P5, PT, R56, R92.reuse, RZ ;  /* 0x0000005c38027210 */ /* 0x081fe40007fbe0ff */
[----:B-1----:R-:W-:-:S03]  /*de80*/  IADD3 R4, P3, PT, R60, R92, RZ ;  /* 0x0000005c3c047210 */ /* 0x002fc60007f7e0ff */
[----:B------:R0:W-:Y:S01]  /*de90*/  STL [R1+0xe40], R2 ;  /* 0x000e400201007387 */ /* 0x0001e20000100800 */
[--C-:B------:R-:W-:Y:S01]  /*dea0*/  IMAD.X R56, R57, 0x1, R91.reuse, P5 ;  /* 0x0000000139387824 */ /* 0x100fe200028e065b */
[----:B--2---:R-:W-:Y:S01]  /*deb0*/  IADD3 R3, P4, PT, R62, R92, RZ ;  /* 0x0000005c3e037210 */ /* 0x004fe20007f9e0ff */
[----:B------:R-:W-:-:S04]  /*dec0*/  IMAD.X R60, R61, 0x1, R91, P3 ;  /* 0x000000013d3c7824 */ /* 0x000fc800018e065b */
[----:B------:R-:W-:Y:S01]  /*ded0*/  IMAD.X R62, R63, 0x1, R91, P4 ;  /* 0x000000013f3e7824 */ /* 0x000fe200020e065b */
        /* <DEDUP_REMOVED lines=8> */
[----:B------:R-:W-:Y:S01]  /*df60*/  IMAD.X R64, R65, 0x1, R91, P5 ;  /* 0x0000000141407824 */ /* 0x000fe200028e065b */
[-C--:B--2---:R-:W-:Y:S02]  /*df70*/  IADD3 R3, P4, PT, R70, R92.reuse, RZ ;  /* 0x0000005c46037210 */ /* 0x084fe40007f9e0ff */
[----:B0-----:R-:W-:-:S05]  /*df80*/  IADD3 R2, P2, PT, R66, R92, RZ ;  /* 0x0000005c42027210 */ /* 0x001fca0007f5e0ff */
[----:B------:R0:W-:Y:S01]  /*df90*/  STL [R1+0xe54], R2 ;  /* 0x000e540201007387 */ /* 0x0001e20000100800 */
[----:B------:R-:W-:-:S03]  /*dfa0*/  IMAD.X R66, R67, 0x1, R91, P2 ;  /* 0x0000000143427824 */ /* 0x000fc600010e065b */
[----:B------:R1:W-:Y:S01]  /*dfb0*/  STL [R1+0xe58], R4 ;  /* 0x000e580401007387 */ /* 0x0003e20000100800 */
[----:B0-----:R-:W-:-:S03]  /*dfc0*/  IADD3 R2, P5, PT, R72, R92, RZ ;  /* 0x0000005c48027210 */ /* 0x001fc60007fbe0ff */
[----:B-1----:R-:W2:Y:S01]  /*dfd0*/  LDL.LU.64 R4, [R1] ;  /* 0x0000000001047983 */ /* 0x002ea20000300a00 */
[--C-:B------:R-:W-:Y:S01]  /*dfe0*/  IMAD.X R68, R69, 0x1, R91.reuse, P3 ;  /* 0x0000000145447824 */ /* 0x100fe200018e065b */
[----:B------:R-:W-:Y:S01]  /*dff0*/  IADD3 R6, P3, PT, R76, R92, RZ ;  /* 0x0000005c4c067210 */ /* 0x000fe20007f7e0ff */
[--C-:B------:R-:W-:Y:S01]  /*e000*/  IMAD.X R70, R71, 0x1, R91.reuse, P4 ;  /* 0x0000000147467824 */ /* 0x100fe200020e065b */
[----:B------:R0:W-:Y:S01]  /*e010*/  STL [R1+0xe5c], R3 ;  /* 0x000e5c0301007387 */ /* 0x0001e20000100800 */
[----:B------:R-:W-:-:S03]  /*e020*/  IMAD.X R72, R73, 0x1, R91, P5 ;  /* 0x0000000149487824 */ /* 0x000fc600028e065b */
[----:B------:R1:W-:Y:S01]  /*e030*/  STL [R1+0xe60], R2 ;  /* 0x000e600201007387 */ /* 0x0003e20000100800 */
[-C--:B0-----:R-:W-:Y:S02]  /*e040*/  IADD3 R3, P4, PT, R78, R92.reuse, RZ ;  /* 0x0000005c4e037210 */ /* 0x081fe40007f9e0ff */
[----:B-1----:R-:W-:-:S05]  /*e050*/  IADD3 R2, P2, PT, R74, R92, RZ ;  /* 0x0000005c4a027210 */ /* 0x002fca0007f5e0ff */
[----:B------:R0:W-:Y:S04]  /*e060*/  STL [R1+0xe64], R2 ;  /* 0x000e640201007387 */ /* 0x0001e80000100800 */
[----:B------:R1:W-:Y:S01]  /*e070*/  STL [R1+0xe68], R6 ;  /* 0x000e680601007387 */ /* 0x0003e20000100800 */
[----:B0-----:R-:W-:-:S03]  /*e080*/  IADD3 R2, P5, PT, R80, R92, RZ ;  /* 0x0000005c50027210 */ /* 0x001fc60007fbe0ff */
[----:B-1----:R-:W3:Y:S04]  /*e090*/  LDL.LU.64 R6, [R1+0x8] ;  /* 0x0000080001067983 */ /* 0x002ee80000300a00 */
[----:B------:R-:W-:Y:S04]  /*e0a0*/  STL [R1+0xe6c], R3 ;  /* 0x000e6c0301007387 */ /* 0x000fe80000100800 */
[----:B------:R-:W4:Y:S04]  /*e0b0*/  LDL.LU.64 R26, [R1+0x10] ;  /* 0x00001000011a7983 */ /* 0x000f280000300a00 */
[----:B------:R0:W-:Y:S04]  /*e0c0*/  STL [R1+0xe70], R2 ;  /* 0x000e700201007387 */ /* 0x0001e80000100800 */
[----:B------:R-:W4:Y:S04]  /*e0d0*/  LDL.LU.64 R8, [R1+0x18] ;  /* 0x0000180001087983 */ /* 0x000f280000300a00 */
[----:B------:R-:W4:Y:S01]  /*e0e0*/  LDL.LU.64 R20, [R1+0x20] ;  /* 0x0000200001147983 */ /* 0x000f220000300a00 */
[--C-:B------:R-:W-:Y:S01]  /*e0f0*/  IMAD.X R74, R75, 0x1, R91.reuse, P2 ;  /* 0x000000014b4a7824 */ /* 0x100fe200010e065b */
[-C--:B0-----:R-:W-:Y:S01]  /*e100*/  IADD3 R2, P2, PT, R12, R92.reuse, RZ ;  /* 0x0000005c0c027210 */ /* 0x081fe20007f5e0ff */
[--C-:B------:R-:W-:Y:S01]  /*e110*/  IMAD.X R76, R77, 0x1, R91.reuse, P3 ;  /* 0x000000014d4c7824 */ /* 0x100fe200018e065b */
[-C--:B------:R-:W-:Y:S01]  /*e120*/  IADD3 R10, P3, PT, R14, R92.reuse, RZ ;  /* 0x0000005c0e0a7210 */ /* 0x080fe20007f7e0ff */
[--C-:B------:R-:W-:Y:S01]  /*e130*/  IMAD.X R78, R79, 0x1, R91.reuse, P4 ;  /* 0x000000014f4e7824 */ /* 0x100fe200020e065b */
[----:B------:R-:W-:Y:S01]  /*e140*/  IADD3 R3, P4, PT, R16, R92, RZ ;  /* 0x0000005c10037210 */ /* 0x000fe20007f9e0ff */
[--C-:B------:R-:W-:Y:S01]  /*e150*/  IMAD.X R80, R81, 0x1, R91.reuse, P5 ;  /* 0x0000000151507824 */ /* 0x100fe200028e065b */
[----:B------:R0:W-:Y:S01]  /*e160*/  STL [R1+0xec4], R2 ;  /* 0x000ec40201007387 */ /* 0x0001e20000100800 */
[----:B------:R-:W-:-:S03]  /*e170*/  IMAD.X R12, R13, 0x1, R91, P2 ;  /* 0x000000010d0c7824 */ /* 0x000fc600010e065b */
[----:B------:R1:W-:Y:S04]  /*e180*/  STL [R1+0xec8], R10 ;  /* 0x000ec80a01007387 */ /* 0x0003e80000100800 */
[----:B------:R-:W-:Y:S01]  /*e190*/  STL [R1+0xecc], R3 ;  /* 0x000ecc0301007387 */ /* 0x000fe20000100800 */
[----:B0-----:R-:W-:Y:S01]  /*e1a0*/  IADD3 R2, P5, PT, R18, R92, RZ ;  /* 0x0000005c12027210 */ /* 0x001fe20007fbe0ff */
[--C-:B------:R-:W-:Y:S02]  /*e1b0*/  IMAD.X R13, R15, 0x1, R91.reuse, P3 ;  /* 0x000000010f0d7824 */ /* 0x100fe400018e065b */
[----:B-1----:R-:W4:Y:S04]  /*e1c0*/  LDL.LU.64 R10, [R1+0x28] ;  /* 0x00002800010a7983 */ /* 0x002f280000300a00 */
[----:B------:R0:W-:Y:S01]  /*e1d0*/  STL [R1+0xed0], R2 ;  /* 0x000ed00201007387 */ /* 0x0001e20000100800 */
[----:B------:R-:W-:-:S03]  /*e1e0*/  IMAD.X R14, R19, 0x1, R91, P5 ;  /* 0x00000001130e7824 */ /* 0x000fc600028e065b */
[----:B0-----:R-:W4:Y:S04]  /*e1f0*/  LDL.LU.64 R2, [R1+0x30] ;  /* 0x0000300001027983 */ /* 0x001f280000300a00 */
[----:B------:R0:W-:Y:S04]  /*e200*/  STL [R1+0xe94], R12 ;  /* 0x000e940c01007387 */ /* 0x0001e80000100800 */
[----:B------:R-:W4:Y:S04]  /*e210*/  LDL.LU.64 R36, [R1+0x38] ;  /* 0x0000380001247983 */ /* 0x000f280000300a00 */
[----:B------:R-:W4:Y:S01]  /*e220*/  LDL.LU.64 R22, [R1+0x40] ;  /* 0x0000400001167983 */ /* 0x000f220000300a00 */
[----:B0-----:R-:W-:-:S03]  /*e230*/  IMAD.X R12, R17, 0x1, R91, P4 ;  /* 0x00000001110c7824 */ /* 0x001fc600020e065b */
[----:B------:R0:W-:Y:S04]  /*e240*/  STL [R1+0xe98], R13 ;  /* 0x000e980d01007387 */ /* 0x0001e80000100800 */
[----:B------:R1:W-:Y:S04]  /*e250*/  STL [R1+0xe9c], R12 ;  /* 0x000e9c0c01007387 */ /* 0x0003e80000100800 */
[----:B------:R1:W-:Y:S01]  /*e260*/  STL [R1+0xea0], R14 ;  /* 0x000ea00e01007387 */ /* 0x0003e20000100800 */
[-C--:B0-----:R-:W-:Y:S02]  /*e270*/  IADD3 R13, P2, PT, R28, R92.reuse, RZ ;  /* 0x0000005c1c0d7210 */ /* 0x081fe40007f5e0ff */
[----:B-1----:R-:W-:Y:S01]  /*e280*/  IADD3 R12, P3, PT, R30, R92, RZ ;  /* 0x0000005c1e0c7210 */ /* 0x002fe20007f7e0ff */
[----:B------:R-:W4:Y:S04]  /*e290*/  LDL.LU.64 R14, [R1+0xd8] ;  /* 0x0000d800010e7983 */ /* 0x000f280000300a00 */
[----:B------:R0:W-:Y:S04]  /*e2a0*/  STL [R1+0x6a8], R13 ;  /* 0x0006a80d01007387 */ /* 0x0001e80000100800 */
[----:B------:R-:W4:Y:S01]  /*e2b0*/  LDL.LU.64 R24, [R1+0xe0] ;  /* 0x0000e00001187983 */ /* 0x000f220000300a00 */
[----:B------:R-:W-:-:S02]  /*e2c0*/  IMAD.X R28, R29, 0x1, R91, P2 ;  /* 0x000000011d1c7824 */ /* 0x000fc400010e065b */
[----:B------:R-:W-:Y:S01]  /*e2d0*/  IMAD.X R30, R31, 0x1, R91, P3 ;  /* 0x000000011f1e7824 */ /* 0x000fe200018e065b */
[----:B------:R2:W-:Y:S01]  /*e2e0*/  STL [R1+0x6ac], R12 ;  /* 0x0006ac0c01007387 */ /* 0x0005e20000100800 */
[----:B0-----:R-:W-:-:S05]  /*e2f0*/  IADD3 R13, P4, PT, R32, R92, RZ ;  /* 0x0000005c200d7210 */ /* 0x001fca0007f9e0ff */
[----:B------:R4:W-:Y:S01]  /*e300*/  STL [R1+0x6b0], R13 ;  /* 0x0006b00d01007387 */ /* 0x0009e20000100800 */
[----:B------:R-:W-:Y:S01]  /*e310*/  IMAD.X R32, R33, 0x1, R91, P4 ;  /* 0x0000000121207824 */ /* 0x000fe200020e065b */
[----:B--2---:R-:W-:-:S05]  /*e320*/  IADD3 R12, P5, PT, R4, R92, RZ ;  /* 0x0000005c040c7210 */ /* 0x004fca0007fbe0ff */
[----:B------:R0:W-:Y:S01]  /*e330*/  STL [R1], R12 ;  /* 0x0000000c01007387 */ /* 0x0001e20000100800 */
[----:B------:R-:W-:Y:S01]  /*e340*/  IMAD.X R5, R5, 0x1, R91, P5 ;  /* 0x0000000105057824 */ /* 0x000fe200028e065b */
[----:B---3--:R-:W-:-:S05]  /*e350*/  IADD3 R4, P2, PT, R6, R92, RZ ;  /* 0x0000005c06047210 */ /* 0x008fca0007f5e0ff */
[----:B------:R1:W-:Y:S01]  /*e360*/  STL [R1+0x8], R4 ;  /* 0x0000080401007387 */ /* 0x0003e20000100800 */
[----:B------:R-:W-:Y:S01]  /*e370*/  IMAD.X R6, R7, 0x1, R91, P2 ;  /* 0x0000000107067824 */ /* 0x000fe200010e065b */
[----:B----4-:R-:W-:-:S05]  /*e380*/  IADD3 R13, P3, PT, R26, R92, RZ ;  /* 0x0000005c1a0d7210 */ /* 0x010fca0007f7e0ff */
[----:B------:R-:W-:Y:S01]  /*e390*/  STL [R1+0x10], R13 ;  /* 0x0000100d01007387 */ /* 0x000fe20000100800 */
[-C--:B0-----:R-:W-:Y:S02]  /*e3a0*/  IADD3 R12, P4, PT, R8, R92.reuse, RZ ;  /* 0x0000005c080c7210 */ /* 0x081fe40007f9e0ff */
[----:B-1----:R-:W-:-:S03]  /*e3b0*/  IADD3 R4, P5, PT, R20, R92, RZ ;  /* 0x0000005c14047210 */ /* 0x002fc60007fbe0ff */
[----:B------:R-:W-:Y:S04]  /*e3c0*/  STL [R1+0x18], R12 ;  /* 0x0000180c01007387 */ /* 0x000fe80000100800 */
[----:B------:R-:W2:Y:S01]  /*e3d0*/  LDL.LU.64 R16, [R1+0xe8] ;  /* 0x0000e80001107983 */ /* 0x000ea20000300a00 */
[--C-:B------:R-:W-:Y:S02]  /*e3e0*/  IMAD.X R7, R27, 0x1, R91.reuse, P3 ;  /* 0x000000011b077824 */ /* 0x100fe400018e065b */
[--C-:B------:R-:W-:Y:S01]  /*e3f0*/  IMAD.X R8, R9, 0x1, R91.reuse, P4 ;  /* 0x0000000109087824 */ /* 0x100fe200020e065b */
[----:B------:R0:W-:Y:S04]  /*e400*/  STL [R1+0x20], R4 ;  /* 0x0000200401007387 */ /* 0x0001e80000100800 */
[----:B------:R-:W3:Y:S01]  /*e410*/  LDL.LU.64 R34, [R1+0xf0] ;  /* 0x0000f00001227983 */ /* 0x000ee20000300a00 */
[----:B------:R-:W-:-:S03]  /*e420*/  IMAD.X R9, R21, 0x1, R91, P5 ;  /* 0x0000000115097824 */ /* 0x000fc600028e065b */
[----:B------:R-:W4:Y:S04]  /*e430*/  LDL.LU.64 R18, [R1+0xf8] ;  /* 0x0000f80001127983 */ /* 0x000f280000300a00 */
[----:B------:R-:W4:Y:S01]  /*e440*/  LDL.LU.64 R26, [R1+0x100] ;  /* 0x00010000011a7983 */ /* 0x000f220000300a00 */
[----:B0-----:R-:W-:-:S03]  /*e450*/  IADD3 R4, P2, PT, R10, R92, RZ ;  /* 0x0000005c0a047210 */ /* 0x001fc60007f5e0ff */
[----:B------:R-:W4:Y:S02]  /*e460*/  LDL.LU.64 R20, [R1+0x108] ;  /* 0x0001080001147983 */ /* 0x000f240000300a00 */
[----:B------:R-:W-:Y:S02]  /*e470*/  IMAD.X R10, R11, 0x1, R91, P2 ;  /* 0x000000010b0a7824 */ /* 0x000fe400010e065b */
[----:B------:R0:W-:Y:S01]  /*e480*/  STL [R1+0x28], R4 ;  /* 0x0000280401007387 */ /* 0x0001e20000100800 */
[----:B------:R-:W-:-:S05]  /*e490*/  IADD3 R13, P3, PT, R2, R92, RZ ;  /* 0x0000005c020d7210 */ /* 0x000fca0007f7e0ff */
[----:B------:R1:W-:Y:S01]  /*e4a0*/  STL [R1+0x30], R13 ;  /* 0x0000300d01007387 */ /* 0x0003e20000100800 */
[----:B------:R-:W-:Y:S01]  /*e4b0*/  IMAD.X R11, R3, 0x1, R91, P3 ;  /* 0x00000001030b7824 */ /* 0x000fe200018e065b */
[-C--:B------:R-:W-:Y:S02]  /*e4c0*/  IADD3 R12, P4, PT, R36, R92.reuse, RZ ;  /* 0x0000005c240c7210 */ /* 0x080fe40007f9e0ff */
[----:B0-----:R-:W-:-:S03]  /*e4d0*/  IADD3 R4, P5, PT, R22, R92, RZ ;  /* 0x0000005c16047210 */ /* 0x001fc60007fbe0ff */
[----:B------:R0:W-:Y:S04]  /*e4e0*/  STL [R1+0x38], R12 ;  /* 0x0000380c01007387 */ /* 0x0001e80000100800 */
[----:B------:R0:W-:Y:S04]  /*e4f0*/  STL [R1+0x40], R4 ;  /* 0x0000400401007387 */ /* 0x0001e80000100800 */
[----:B------:R-:W4:Y:S01]  /*e500*/  LDL.LU.64 R2, [R1+0x110] ;  /* 0x0001100001027983 */ /* 0x000f220000300a00 */
[--C-:B-1----:R-:W-:Y:S02]  /*e510*/  IMAD.X R13, R23, 0x1, R91.reuse, P5 ;  /* 0x00000001170d7824 */ /* 0x102fe400028e065b */
[----:B0-----:R-:W-:Y:S01]  /*e520*/  IMAD.X R12, R37, 0x1, R91, P4 ;  /* 0x00000001250c7824 */ /* 0x001fe200020e065b */
[----:B------:R-:W-:-:S05]  /*e530*/  IADD3 R4, P2, PT, R14, R92, RZ ;  /* 0x0000005c0e047210 */ /* 0x000fca0007f5e0ff */
[----:B------:R3:W-:Y:S01]  /*e540*/  STL [R1+0xd8], R4 ;  /* 0x0000d80401007387 */ /* 0x0007e20000100800 */
[----:B------:R-:W-:Y:S01]  /*e550*/  IMAD.X R14, R15, 0x1, R91, P2 ;  /* 0x000000010f0e7824 */ /* 0x000fe200010e065b */
[----:B------:R-:W-:-:S05]  /*e560*/  IADD3 R23, P3, PT, R24, R92, RZ ;  /* 0x0000005c18177210 */ /* 0x000fca0007f7e0ff */
[----:B------:R-:W-:Y:S01]  /*e570*/  STL [R1+0xe0], R23 ;  /* 0x0000e01701007387 */ /* 0x000fe20000100800 */
[----:B------:R-:W-:Y:S01]  /*e580*/  IMAD.X R15, R25, 0x1, R91, P3 ;  /* 0x00000001190f7824 */ /* 0x000fe200018e065b */
[----:B--2---:R-:W-:-:S05]  /*e590*/  IADD3 R22, P4, PT, R16, R92, RZ ;  /* 0x0000005c10167210 */ /* 0x004fca0007f9e0ff */
[----:B------:R0:W-:Y:S01]  /*e5a0*/  STL [R1+0xe8], R22 ;  /* 0x0000e81601007387 */ /* 0x0001e20000100800 */
[----:B---3--:R-:W-:-:S03]  /*e5b0*/  IADD3 R4, P5, PT, R34, R92, RZ ;  /* 0x0000005c22047210 */ /* 0x008fc60007fbe0ff */
[----:B0-----:R-:W2:Y:S04]  /*e5c0*/  LDL.LU.64 R22, [R1+0x118] ;  /* 0x0001180001167983 */ /* 0x001ea80000300a00 */
[----:B------:R4:W-:Y:S04]  /*e5d0*/  STL [R1+0xf0], R4 ;  /* 0x0000f00401007387 */ /* 0x0009e80000100800 */
[----:B------:R-:W3:Y:S04]  /*e5e0*/  LDL.LU.64 R40, [R1+0x120] ;  /* 0x0001200001287983 */ /* 0x000ee80000300a00 */
[----:B------:R-:W3:Y:S01]  /*e5f0*/  LDL.LU.64 R24, [R1+0x128] ;  /* 0x0001280001187983 */ /* 0x000ee20000300a00 */
[----:B------:R-:W-:-:S03]  /*e600*/  IMAD.X R16, R17, 0x1, R91, P4 ;  /* 0x0000000111107824 */ /* 0x000fc600020e065b */
[----:B------:R-:W3:Y:S01]  /*e610*/  LDL.LU.64 R38, [R1+0x130] ;  /* 0x0001300001267983 */ /* 0x000ee20000300a00 */
[-C--:B----4-:R-:W-:Y:S01]  /*e620*/  IADD3 R4, P2, PT, R18, R92.reuse, RZ ;  /* 0x0000005c12047210 */ /* 0x090fe20007f5e0ff */
[--C-:B------:R-:W-:Y:S01]  /*e630*/  IMAD.X R17, R35, 0x1, R91.reuse, P5 ;  /* 0x0000000123117824 */ /* 0x100fe200028e065b */
[-C--:B------:R-:W-:Y:S02]  /*e640*/  IADD3 R31, P3, PT, R26, R92.reuse, RZ ;  /* 0x0000005c1a1f7210 */ /* 0x080fe40007f7e0ff */
[----:B------:R-:W-:Y:S01]  /*e650*/  IADD3 R29, P4, PT, R20, R92, RZ ;  /* 0x0000005c141d7210 */ /* 0x000fe20007f9e0ff */
[----:B------:R0:W-:Y:S01]  /*e660*/  STL [R1+0xf8], R4 ;  /* 0x0000f80401007387 */ /* 0x0001e20000100800 */
[--C-:B------:R-:W-:Y:S02]  /*e670*/  IMAD.X R18, R19, 0x1, R91.reuse, P2 ;  /* 0x0000000113127824 */ /* 0x100fe400010e065b */
[--C-:B------:R-:W-:Y:S01]  /*e680*/  IMAD.X R19, R27, 0x1, R91.reuse, P3 ;  /* 0x000000011b137824 */ /* 0x100fe200018e065b */
[----:B------:R-:W-:Y:S01]  /*e690*/  STL [R1+0x100], R31 ;  /* 0x0001001f01007387 */ /* 0x000fe20000100800 */
[----:B------:R-:W-:-:S03]  /*e6a0*/  IMAD.X R20, R21, 0x1, R91, P4 ;  /* 0x0000000115147824 */ /* 0x000fc600020e065b */
[----:B------:R-:W-:Y:S01]  /*e6b0*/  STL [R1+0x108], R29 ;  /* 0x0001081d01007387 */ /* 0x000fe20000100800 */
[----:B0-----:R-:W-:-:S05]  /*e6c0*/  IADD3 R4, P5, PT, R2, R92, RZ ;  /* 0x0000005c02047210 */ /* 0x001fca0007fbe0ff */
[----:B------:R2:W-:Y:S04]  /*e6d0*/  STL [R1+0x110], R4 ;  /* 0x0001100401007387 */ /* 0x0005e80000100800 */
[----:B------:R-:W4:Y:S01]  /*e6e0*/  LDL.LU.64 R26, [R1+0x138] ;  /* 0x00013800011a7983 */ /* 0x000f220000300a00 */
[----:B------:R-:W-:-:S03]  /*e6f0*/  IMAD.X R21, R3, 0x1, R91, P5 ;  /* 0x0000000103157824 */ /* 0x000fc600028e065b */
[----:B------:R-:W4:Y:S04]  /*e700*/  LDL.LU.64 R36, [R1+0x140] ;  /* 0x0001400001247983 */ /* 0x000f280000300a00 */
[----:B------:R-:W4:Y:S04]  /*e710*/  LDL.LU.64 R34, [R1+0x148] ;  /* 0x0001480001227983 */ /* 0x000f280000300a00 */
[----:B------:R-:W4:Y:S01]  /*e720*/  LDL.LU.64 R2, [R1+0x150] ;  /* 0x0001500001027983 */ /* 0x000f220000300a00 */
[----:B--2---:R-:W-:-:S05]  /*e730*/  IADD3 R4, P2, PT, R22, R92, RZ ;  /* 0x0000005c16047210 */ /* 0x004fca0007f5e0ff */
[----:B------:R0:W-:Y:S01]  /*e740*/  STL [R1+0x118], R4 ;  /* 0x0001180401007387 */ /* 0x0001e20000100800 */
[----:B------:R-:W-:Y:S01]  /*e750*/  IMAD.X R22, R23, 0x1, R91, P2 ;  /* 0x0000000117167824 */ /* 0x000fe200010e065b */
[-C--:B---3--:R-:W-:Y:S02]  /*e760*/  IADD3 R31, P3, PT, R40, R92.reuse, RZ ;  /* 0x0000005c281f7210 */ /* 0x088fe40007f7e0ff */
[----:B------:R-:W-:-:S03]  /*e770*/  IADD3 R29, P4, PT, R24, R92, RZ ;  /* 0x0000005c181d7210 */ /* 0x000fc60007f9e0ff */
[----:B------:R-:W-:Y:S01]  /*e780*/  STL [R1+0x120], R31 ;  /* 0x0001201f01007387 */ /* 0x000fe20000100800 */
[--C-:B------:R-:W-:Y:S01]  /*e790*/  IMAD.X R23, R41, 0x1, R91.reuse, P3 ;  /* 0x0000000129177824 */ /* 0x100fe200018e065b */
[----:B0-----:R-:W-:Y:S02]  /*e7a0*/  IADD3 R4, P5, PT, R38, R92, RZ ;  /* 0x0000005c26047210 */ /* 0x001fe40007fbe0ff */
[----:B------:R-:W-:Y:S01]  /*e7b0*/  STL [R1+0x128], R29 ;  /* 0x0001281d01007387 */ /* 0x000fe20000100800 */
[----:B------:R-:W-:-:S03]  /*e7c0*/  IMAD.X R24, R25, 0x1, R91, P4 ;  /* 0x0000000119187824 */ /* 0x000fc600020e065b */
[----:B------:R4:W-:Y:S01]  /*e7d0*/  STL [R1+0x130], R4 ;  /* 0x0001300401007387 */ /* 0x0009e20000100800 */
[----:B------:R-:W-:-:S03]  /*e7e0*/  IMAD.X R25, R39, 0x1, R91, P5 ;  /* 0x0000000127197824 */ /* 0x000fc600028e065b */
[----:B------:R-:W2:Y:S04]  /*e7f0*/  LDL.LU.64 R46, [R1+0x48] ;  /* 0x00004800012e7983 */ /* 0x000ea80000300a00 */
[----:B------:R-:W3:Y:S04]  /*e800*/  LDL.LU.64 R44, [R1+0x50] ;  /* 0x00005000012c7983 */ /* 0x000ee80000300a00 */
[----:B------:R-:W3:Y:S04]  /*e810*/  LDL.LU.64 R42, [R1+0x58] ;  /* 0x00005800012a7983 */ /* 0x000ee80000300a00 */
[----:B------:R-:W3:Y:S01]  /*e820*/  LDL.LU.64 R40, [R1+0x60] ;  /* 0x0000600001287983 */ /* 0x000ee20000300a00 */
[----:B----4-:R-:W-:-:S02]  /*e830*/  IADD3 R4, P2, PT, R26, R92, RZ ;  /* 0x0000005c1a047210 */ /* 0x010fc40007f5e0ff */
[----:B------:R-:W-:-:S03]  /*e840*/  IADD3 R31, P3, PT, R36, R92, RZ ;  /* 0x0000005c241f7210 */ /* 0x000fc60007f7e0ff */
[----:B------:R0:W-:Y:S01]  /*e850*/  STL [R1+0x138], R4 ;  /* 0x0001380401007387 */ /* 0x0001e20000100800 */
[--C-:B------:R-:W-:Y:S01]  /*e860*/  IMAD.X R26, R27, 0x1, R91.reuse, P2 ;  /* 0x000000011b1a7824 */ /* 0x100fe200010e065b */
[----:B------:R-:W-:Y:S02]  /*e870*/  IADD3 R29, P4, PT, R34, R92, RZ ;  /* 0x0000005c221d7210 */ /* 0x000fe40007f9e0ff */
[----:B------:R-:W-:Y:S01]  /*e880*/  STL [R1+0x140], R31 ;  /* 0x0001401f01007387 */ /* 0x000fe20000100800 */
[----:B------:R-:W-:-:S03]  /*e890*/  IMAD.X R27, R37, 0x1, R91, P3 ;  /* 0x00000001251b7824 */ /* 0x000fc600018e065b */
[----:B------:R-:W-:Y:S01]  /*e8a0*/  STL [R1+0x6b4], R29 ;  /* 0x0006b41d01007387 */ /* 0x000fe20000100800 */
[----:B0-----:R-:W-:-:S05]  /*e8b0*/  IADD3 R4, P5, PT, R2, R92, RZ ;  /* 0x0000005c02047210 */ /* 0x001fca0007fbe0ff */
[----:B------:R0:W-:Y:S01]  /*e8c0*/  STL [R1+0x708], R4 ;  /* 0x0007080401007387 */ /* 0x0001e20000100800 */
[----:B------:R-:W-:-:S03]  /*e8d0*/  IMAD.X R2, R3, 0x1, R91, P5 ;  /* 0x0000000103027824 */ /* 0x000fc600028e065b */
[----:B------:R-:W4:Y:S01]  /*e8e0*/  LDL.LU.64 R38, [R1+0x158] ;  /* 0x0001580001267983 */ /* 0x000f220000300a00 */
[----:B0-----:R-:W-:-:S05]  /*e8f0*/  IMAD.X R4, R35, 0x1, R91, P4 ;  /* 0x0000000123047824 */ /* 0x001fca00020e065b */
[----:B------:R-:W-:Y:S04]  /*e900*/  STL [R1+0x148], R4 ;  /* 0x0001480401007387 */ /* 0x000fe80000100800 */
[----:B------:R-:W4:Y:S04]  /*e910*/  LDL.LU.64 R36, [R1+0x160] ;  /* 0x0001600001247983 */ /* 0x000f280000300a00 */
[----:B------:R0:W-:Y:S04]  /*e920*/  STL [R1+0x150], R2 ;  /* 0x0001500201007387 */ /* 0x0001e80000100800 */
[----:B------:R-:W4:Y:S04]  /*e930*/  LDL.LU.64 R34, [R1+0x168] ;  /* 0x0001680001227983 */ /* 0x000f280000300a00 */
[----:B0-----:R-:W4:Y:S01]  /*e940*/  LDL.LU.64 R2, [R1+0x170] ;  /* 0x0001700001027983 */ /* 0x001f220000300a00 */
[----:B--2---:R-:W-:-:S02]  /*e950*/  IADD3 R29, P2, PT, R46, R92, RZ ;  /* 0x0000005c2e1d7210 */ /* 0x004fc40007f5e0ff */
[----:B---3--:R-:W-:-:S03]  /*e960*/  IADD3 R4, P3, PT, R44, R92, RZ ;  /* 0x0000005c2c047210 */ /* 0x008fc60007f7e0ff */
[----:B------:R0:W-:Y:S01]  /*e970*/  STL [R1+0x70c], R29 ;  /* 0x00070c1d01007387 */ /* 0x0001e20000100800 */
[----:B------:R-:W-:-:S03]  /*e980*/  IADD3 R31, P4, PT, R42, R92, RZ ;  /* 0x0000005c2a1f7210 */ /* 0x000fc60007f9e0ff */
[----:B------:R1:W-:Y:S01]  /*e990*/  STL [R1+0x710], R4 ;  /* 0x0007100401007387 */ /* 0x0003e20000100800 */
[----:B0-----:R-:W-:-:S03]  /*e9a0*/  IADD3 R29, P5, PT, R40, R92, RZ ;  /* 0x0000005c281d7210 */ /* 0x001fc60007fbe0ff */
[----:B------:R0:W-:Y:S01]  /*e9b0*/  STL [R1+0x714], R31 ;  /* 0x0007141f01007387 */ /* 0x0001e20000100800 */
[----:B-1----:R-:W-:-:S03]  /*e9c0*/  IMAD.X R4, R47, 0x1, R91, P2 ;  /* 0x000000012f047824 */ /* 0x002fc600010e065b */
[----:B------:R1:W-:Y:S01]  /*e9d0*/  STL [R1+0xae0], R29 ;  /* 0x000ae01d01007387 */ /* 0x0003e20000100800 */
[----:B0-----:R-:W-:-:S03]  /*e9e0*/  IMAD.X R31, R45, 0x1, R91, P3 ;  /* 0x000000012d1f7824 */ /* 0x001fc600018e065b */
[----:B------:R0:W-:Y:S01]  /*e9f0*/  STL [R1+0x48], R4 ;  /* 0x0000480401007387 */ /* 0x0001e20000100800 */
[----:B-1----:R-:W-:-:S03]  /*ea00*/  IMAD.X R29, R43, 0x1, R91, P4 ;  /* 0x000000012b1d7824 */ /* 0x002fc600020e065b */
[----:B------:R-:W-:Y:S04]  /*ea10*/  STL [R1+0x50], R31 ;  /* 0x0000501f01007387 */ /* 0x000fe80000100800 */
[----:B------:R-:W2:Y:S01]  /*ea20*/  LDL.LU.64 R46, [R1+0x178] ;  /* 0x00017800012e7983 */ /* 0x000ea20000300a00 */
[----:B0-----:R-:W-:-:S03]  /*ea30*/  IMAD.X R4, R41, 0x1, R91, P5 ;  /* 0x0000000129047824 */ /* 0x001fc600028e065b */
[----:B------:R-:W-:Y:S04]  /*ea40*/  STL [R1+0x58], R29 ;  /* 0x0000581d01007387 */ /* 0x000fe80000100800 */
[----:B------:R-:W3:Y:S04]  /*ea50*/  LDL.LU.64 R44, [R1+0x180] ;  /* 0x00018000012c7983 */ /* 0x000ee80000300a00 */
[----:B------:R4:W-:Y:S04]  /*ea60*/  STL [R1+0x60], R4 ;  /* 0x0000600401007387 */ /* 0x0009e80000100800 */
[----:B------:R-:W3:Y:S04]  /*ea70*/  LDL.LU.64 R42, [R1+0x188] ;  /* 0x00018800012a7983 */ /* 0x000ee80000300a00 */
[----:B------:R-:W3:Y:S01]  /*ea80*/  LDL.LU.64 R40, [R1+0x190] ;  /* 0x0001900001287983 */ /* 0x000ee20000300a00 */
[----:B----4-:R-:W-:-:S02]  /*ea90*/  IADD3 R4, P2, PT, R38, R92, RZ ;  /* 0x0000005c26047210 */ /* 0x010fc40007f5e0ff */
[----:B------:R-:W-:-:S03]  /*eaa0*/  IADD3 R31, P3, PT, R36, R92, RZ ;  /* 0x0000005c241f7210 */ /* 0x000fc60007f7e0ff */
[----:B------:R0:W-:Y:S01]  /*eab0*/  STL [R1+0xae4], R4 ;  /* 0x000ae40401007387 */ /* 0x0001e20000100800 */
[----:B------:R-:W-:-:S03]  /*eac0*/  IADD3 R29, P4, PT, R34, R92, RZ ;  /* 0x0000005c221d7210 */ /* 0x000fc60007f9e0ff */
[----:B------:R1:W-:Y:S01]  /*ead0*/  STL [R1+0xae8], R31 ;  /* 0x000ae81f01007387 */ /* 0x0003e20000100800 */
[----:B0-----:R-:W-:-:S03]  /*eae0*/  IADD3 R4, P5, PT, R2, R92, RZ ;  /* 0x0000005c02047210 */ /* 0x001fc60007fbe0ff */
[----:B------:R0:W-:Y:S01]  /*eaf0*/  STL [R1+0xaec], R29 ;  /* 0x000aec1d01007387 */ /* 0x0001e20000100800 */
[----:B-1----:R-:W-:-:S03]  /*eb00*/  IMAD.X R31, R39, 0x1, R91, P2 ;  /* 0x00000001271f7824 */ /* 0x002fc600010e065b */
[----:B------:R1:W-:Y:S01]  /*eb10*/  STL [R1+0xaf0], R4 ;  /* 0x000af00401007387 */ /* 0x0003e20000100800 */
[--C-:B------:R-:W-:Y:S02]  /*eb20*/  IMAD.X R2, R3, 0x1, R91.reuse, P5 ;  /* 0x0000000103027824 */ /* 0x100fe400028e065b */
[--C-:B0-----:R-:W-:Y:S01]  /*eb30*/  IMAD.X R29, R37, 0x1, R91.reuse, P3 ;  /* 0x00000001251d7824 */ /* 0x101fe200018e065b */
[----:B------:R-:W-:Y:S01]  /*eb40*/  STL [R1+0x158], R31 ;  /* 0x0001581f01007387 */ /* 0x000fe20000100800 */
[----:B-1----:R-:W-:-:S03]  /*eb50*/  IMAD.X R4, R35, 0x1, R91, P4 ;  /* 0x0000000123047824 */ /* 0x002fc600020e065b */
[----:B------:R-:W-:Y:S04]  /*eb60*/  STL [R1+0x160], R29 ;  /* 0x0001601d01007387 */ /* 0x000fe80000100800 */
[----:B------:R-:W4:Y:S04]  /*eb70*/  LDL.LU.64 R38, [R1+0x198] ;  /* 0x0001980001267983 */ /* 0x000f280000300a00 */
[----:B------:R-:W-:Y:S04]  /*eb80*/  STL [R1+0x168], R4 ;  /* 0x0001680401007387 */ /* 0x000fe80000100800 */
[----:B------:R-:W4:Y:S04]  /*eb90*/  LDL.LU.64 R36, [R1+0x1a0] ;  /* 0x0001a00001247983 */ /* 0x000f280000300a00 */
[----:B------:R0:W-:Y:S04]  /*eba0*/  STL [R1+0x170], R2 ;  /* 0x0001700201007387 */ /* 0x0001e80000100800 */
[----:B------:R-:W4:Y:S04]  /*ebb0*/  LDL.LU.64 R34, [R1+0x1a8] ;  /* 0x0001a80001227983 */ /* 0x000f280000300a00 */
[----:B0-----:R-:W4:Y:S01]  /*ebc0*/  LDL.LU.64 R2, [R1+0x1b0] ;  /* 0x0001b00001027983 */ /* 0x001f220000300a00 */
[----:B--2---:R-:W-:-:S05]  /*ebd0*/  IADD3 R29, P2, PT, R46, R92, RZ ;  /* 0x0000005c2e1d7210 */ /* 0x004fca0007f5e0ff */
[----:B------:R0:W-:Y:S01]  /*ebe0*/  STL [R1+0xaf4], R29 ;  /* 0x000af41d01007387 */ /* 0x0001e20000100800 */
[----:B---3--:R-:W-:-:S05]  /*ebf0*/  IADD3 R4, P3, PT, R44, R92, RZ ;  /* 0x0000005c2c047210 */ /* 0x008fca0007f7e0ff */
[----:B------:R1:W-:Y:S01]  /*ec00*/  STL [R1+0xaf8], R4 ;  /* 0x000af80401007387 */ /* 0x0003e20000100800 */
[-C--:B------:R-:W-:Y:S02]  /*ec10*/  IADD3 R31, P4, PT, R42, R92.reuse, RZ ;  /* 0x0000005c2a1f7210 */ /* 0x080fe40007f9e0ff */
        /* <DEDUP_REMOVED lines=55> */
[----:B----4-:R-:W-:-:S05]  /*ef90*/  IADD3 R4, P2, PT, R38, R92, RZ ;  /* 0x0000005c26047210 */ /* 0x010fca0007f5e0ff */
[----:B------:R0:W-:Y:S01]  /*efa0*/  STL [R1+0xb24], R4 ;  /* 0x000b240401007387 */ /* 0x0001e20000100800 */
[-C--:B------:R-:W-:Y:S02]  /*efb0*/  IADD3 R31, P3, PT, R36, R92.reuse, RZ ;  /* 0x0000005c241f7210 */ /* 0x080fe40007f7e0ff */
        /* <DEDUP_REMOVED lines=776> */
[----:B------:R-:W4:Y:S01]  /*12040*/  LDL.LU.64 R82, [R1+0x680] ;  /* 0x0006800001527983 */ /* 0x000f220000300a00 */
[----:B--2---:R-:W-:-:S05]  /*12050*/  IADD3 R2, P2, PT, R46, R92, RZ ;  /* 0x0000005c2e027210 */ /* 0x004fca0007f5e0ff */
[----:B------:R0:W-:Y:S01]  /*12060*/  STL [R1+0xdd4], R2 ;  /* 0x000dd40201007387 */ /* 0x0001e20000100800 */
[----:B---3--:R-:W-:-:S05]  /*12070*/  IADD3 R4, P3, PT, R44, R92, RZ ;  /* 0x0000005c2c047210 */ /* 0x008fca0007f7e0ff */
[----:B------:R-:W-:Y:S01]  /*12080*/  STL [R1+0xdd8], R4 ;  /* 0x000dd80401007387 */ /* 0x000fe20000100800 */
[----:B------:R-:W-:-:S03]  /*12090*/  IADD3 R3, P4, PT, R42, R92, RZ ;  /* 0x0000005c2a037210 */ /* 0x000fc60007f9e0ff */
[----:B------:R-:W2:Y:S01]  /*120a0*/  LDL.LU.64 R84, [R1+0x688] ;  /* 0x0006880001547983 */ /* 0x000ea20000300a00 */
[----:B0-----:R-:W-:-:S03]  /*120b0*/  IADD3 R2, P5, PT, R40, R92, RZ ;  /* 0x0000005c28027210 */ /* 0x001fc60007fbe0ff */
[----:B------:R-:W-:Y:S04]  /*120c0*/  STL [R1+0xddc], R3 ;  /* 0x000ddc0301007387 */ /* 0x000fe80000100800 */
[----:B------:R-:W3:Y:S04]  /*120d0*/  LDL.LU.64 R88, [R1+0x690] ;  /* 0x0006900001587983 */ /* 0x000ee80000300a00 */
[----:B------:R0:W-:Y:S04]  /*120e0*/  STL [R1+0xde0], R2 ;  /* 0x000de00201007387 */ /* 0x0001e80000100800 */
[----:B------:R-:W3:Y:S04]  /*120f0*/  LDL.LU.64 R86, [R1+0x698] ;  /* 0x0006980001567983 */ /* 0x000ee80000300a00 */
[----:B0-----:R-:W3:Y:S01]  /*12100*/  LDL.LU.64 R2, [R1+0x6a0] ;  /* 0x0006a00001027983 */ /* 0x001ee20000300a00 */
[----:B------:R-:W-:-:S02]  /*12110*/  IMAD.X R4, R47, 0x1, R91, P2 ;  /* 0x000000012f047824 */ /* 0x000fc400010e065b */
[--C-:B------:R-:W-:Y:S01]  /*12120*/  IMAD.X R29, R45, 0x1, R91.reuse, P3 ;  /* 0x000000012d1d7824 */ /* 0x100fe200018e065b */
[----:B------:R0:W5:Y:S04]  /*12130*/  LDL.LU R46, [R1+0xf40] ;  /* 0x000f4000012e7983 */ /* 0x0001680000300800 */
[----:B------:R0:W5:Y:S04]  /*12140*/  LDL.LU R44, [R1+0xf3c] ;  /* 0x000f3c00012c7983 */ /* 0x0001680000300800 */
[----:B------:R1:W-:Y:S01]  /*12150*/  STL [R1+0x648], R4 ;  /* 0x0006480401007387 */ /* 0x0003e20000100800 */
[----:B------:R-:W-:-:S03]  /*12160*/  IMAD.X R31, R41, 0x1, R91, P5 ;  /* 0x00000001291f7824 */ /* 0x000fc600028e065b */
[----:B------:R0:W5:Y:S01]  /*12170*/  LDL.LU R42, [R1+0xf38] ;  /* 0x000f3800012a7983 */ /* 0x0001620000300800 */
[----:B-1----:R-:W-:-:S03]  /*12180*/  IMAD.X R4, R43, 0x1, R91, P4 ;  /* 0x000000012b047824 */ /* 0x002fc600020e065b */
[----:B------:R-:W-:Y:S04]  /*12190*/  STL [R1+0x650], R29 ;  /* 0x0006501d01007387 */ /* 0x000fe80000100800 */
[----:B------:R0:W5:Y:S04]  /*121a0*/  LDL.LU R40, [R1+0xf34] ;  /* 0x000f340001287983 */ /* 0x0001680000300800 */
[----:B------:R4:W-:Y:S04]  /*121b0*/  STL [R1+0x658], R4 ;  /* 0x0006580401007387 */ /* 0x0009e80000100800 */
[----:B------:R1:W-:Y:S01]  /*121c0*/  STL [R1+0x660], R31 ;  /* 0x0006601f01007387 */ /* 0x0003e20000100800 */
[----:B----4-:R-:W-:-:S05]  /*121d0*/  IADD3 R4, P2, PT, R38, R92, RZ ;  /* 0x0000005c26047210 */ /* 0x010fca0007f5e0ff */
[----:B------:R4:W-:Y:S01]  /*121e0*/  STL [R1+0xde4], R4 ;  /* 0x000de40401007387 */ /* 0x0009e20000100800 */
[-C--:B------:R-:W-:Y:S02]  /*121f0*/  IADD3 R29, P3, PT, R36, R92.reuse, RZ ;  /* 0x0000005c241d7210 */ /* 0x080fe40007f7e0ff */
[----:B-1----:R-:W-:-:S03]  /*12200*/  IADD3 R31, P4, PT, R34, R92, RZ ;  /* 0x0000005c221f7210 */ /* 0x002fc60007f9e0ff */
[----:B------:R1:W-:Y:S01]  /*12210*/  STL [R1+0xde8], R29 ;  /* 0x000de81d01007387 */ /* 0x0003e20000100800 */
[----:B----4-:R-:W-:-:S03]  /*12220*/  IADD3 R4, P5, PT, R82, R92, RZ ;  /* 0x0000005c52047210 */ /* 0x010fc60007fbe0ff */
[----:B------:R-:W-:Y:S04]  /*12230*/  STL [R1+0xdec], R31 ;  /* 0x000dec1f01007387 */ /* 0x000fe80000100800 */
[----:B------:R0:W5:Y:S01]  /*12240*/  LDL.LU R38, [R1+0xf30] ;  /* 0x000f300001267983 */ /* 0x0001620000300800 */
[----:B-1----:R-:W-:-:S03]  /*12250*/  IMAD.X R29, R39, 0x1, R91, P2 ;  /* 0x00000001271d7824 */ /* 0x002fc600010e065b */
[----:B------:R1:W-:Y:S04]  /*12260*/  STL [R1+0xdf0], R4 ;  /* 0x000df00401007387 */ /* 0x0003e80000100800 */
[----:B------:R0:W5:Y:S04]  /*12270*/  LDL.LU R36, [R1+0xf2c] ;  /* 0x000f2c0001247983 */ /* 0x0001680000300800 */
[----:B------:R4:W-:Y:S01]  /*12280*/  STL [R1+0x668], R29 ;  /* 0x0006681d01007387 */ /* 0x0009e20000100800 */
[----:B-1----:R-:W-:-:S03]  /*12290*/  IMAD.X R4, R37, 0x1, R91, P3 ;  /* 0x0000000125047824 */ /* 0x002fc600018e065b */
[----:B------:R0:W5:Y:S04]  /*122a0*/  LDL.LU R34, [R1+0xf28] ;  /* 0x000f280001227983 */ /* 0x0001680000300800 */
[----:B------:R1:W-:Y:S01]  /*122b0*/  STL [R1+0x670], R4 ;  /* 0x0006700401007387 */ /* 0x0003e20000100800 */
[--C-:B----4-:R-:W-:Y:S02]  /*122c0*/  IMAD.X R29, R35, 0x1, R91.reuse, P4 ;  /* 0x00000001231d7824 */ /* 0x110fe400020e065b */
[----:B-1----:R-:W-:Y:S02]  /*122d0*/  IMAD.X R4, R83, 0x1, R91, P5 ;  /* 0x0000000153047824 */ /* 0x002fe400028e065b */
[----:B------:R-:W4:Y:S04]  /*122e0*/  LDL.LU.64 R82, [R1+0xf20] ;  /* 0x000f200001527983 */ /* 0x000f280000300a00 */
[----:B------:R2:W-:Y:S04]  /*122f0*/  STL [R1+0x678], R29 ;  /* 0x0006781d01007387 */ /* 0x0005e80000100800 */
[----:B------:R1:W-:Y:S01]  /*12300*/  STL [R1+0x680], R4 ;  /* 0x0006800401007387 */ /* 0x0003e20000100800 */
[----:B--2---:R-:W-:-:S05]  /*12310*/  IADD3 R29, P2, PT, R84, R92, RZ ;  /* 0x0000005c541d7210 */ /* 0x004fca0007f5e0ff */
[----:B------:R2:W-:Y:S01]  /*12320*/  STL [R1+0xdf4], R29 ;  /* 0x000df41d01007387 */ /* 0x0005e20000100800 */
[----:B---3--:R-:W-:-:S05]  /*12330*/  IADD3 R31, P3, PT, R88, R92, RZ ;  /* 0x0000005c581f7210 */ /* 0x008fca0007f7e0ff */
[----:B------:R3:W-:Y:S01]  /*12340*/  STL [R1+0xdf8], R31 ;  /* 0x000df81f01007387 */ /* 0x0007e20000100800 */
[----:B-1----:R-:W-:-:S03]  /*12350*/  IADD3 R4, P4, PT, R86, R92, RZ ;  /* 0x0000005c56047210 */ /* 0x002fc60007f9e0ff */
[----:B------:R-:W4:Y:S01]  /*12360*/  LDL.LU R33, [R1+0xad8] ;  /* 0x000ad80001217983 */ /* 0x000f220000300800 */
[----:B--2---:R-:W-:-:S03]  /*12370*/  IADD3 R29, P5, PT, R2, R92, RZ ;  /* 0x0000005c021d7210 */ /* 0x004fc60007fbe0ff */
[----:B------:R1:W-:Y:S01]  /*12380*/  STL [R1+0xdfc], R4 ;  /* 0x000dfc0401007387 */ /* 0x0003e20000100800 */
[----:B---3--:R-:W-:-:S03]  /*12390*/  IMAD.X R31, R85, 0x1, R91, P2 ;  /* 0x00000001551f7824 */ /* 0x008fc600010e065b */
[----:B-1----:R-:W2:Y:S04]  /*123a0*/  LDL.LU R4, [R1+0xad0] ;  /* 0x000ad00001047983 */ /* 0x002ea80000300800 */
[----:B------:R1:W-:Y:S04]  /*123b0*/  STL [R1+0xe00], R29 ;  /* 0x000e001d01007387 */ /* 0x0003e80000100800 */
[----:B------:R-:W3:Y:S01]  /*123c0*/  LDL.LU.64 R84, [R1+0xf18] ;  /* 0x000f180001547983 */ /* 0x000ee20000300a00 */
[----:B-1----:R-:W-:-:S03]  /*123d0*/  IMAD.X R29, R89, 0x1, R91, P3 ;  /* 0x00000001591d7824 */ /* 0x002fc600018e065b */
[----:B------:R-:W2:Y:S04]  /*123e0*/  LDL.LU.64 R88, [R1+0xf10] ;  /* 0x000f100001587983 */ /* 0x000ea80000300a00 */
[----:B------:R1:W-:Y:S02]  /*123f0*/  STL [R1+0x688], R31 ;  /* 0x0006881f01007387 */ /* 0x0003e40000100800 */
[--C-:B-1----:R-:W-:Y:S02]  /*12400*/  IMAD.X R31, R87, 0x1, R91.reuse, P4 ;  /* 0x00000001571f7824 */ /* 0x102fe400020e065b */
[----:B------:R-:W2:Y:S04]  /*12410*/  LDL.LU.64 R86, [R1+0xf08] ;  /* 0x000f080001567983 */ /* 0x000ea80000300a00 */
[----:B------:R1:W-:Y:S02]  /*12420*/  STL [R1+0x690], R29 ;  /* 0x0006901d01007387 */ /* 0x0003e40000100800 */
[----:B-1----:R-:W-:-:S02]  /*12430*/  IMAD.X R29, R3, 0x1, R91, P5 ;  /* 0x00000001031d7824 */ /* 0x002fc400028e065b */
[----:B------:R-:W2:Y:S04]  /*12440*/  LDL.LU.64 R2, [R1+0xf00] ;  /* 0x000f000001027983 */ /* 0x000ea80000300a00 */
[----:B------:R3:W-:Y:S04]  /*12450*/  STL [R1+0x698], R31 ;  /* 0x0006981f01007387 */ /* 0x0007e80000100800 */
[----:B------:R2:W-:Y:S01]  /*12460*/  STL [R1+0x6a0], R29 ;  /* 0x0006a01d01007387 */ /* 0x0005e20000100800 */
[----:B----4-:R-:W-:-:S05]  /*12470*/  IADD3 R35, P2, PT, R82, R92, RZ ;  /* 0x0000005c52237210 */ /* 0x010fca0007f5e0ff */
[----:B------:R-:W-:Y:S01]  /*12480*/  STL [R1+0xe04], R35 ;  /* 0x000e042301007387 */ /* 0x000fe20000100800 */
[----:B---3--:R-:W-:-:S05]  /*12490*/  IADD3 R31, P3, PT, R84, R92, RZ ;  /* 0x0000005c541f7210 */ /* 0x008fca0007f7e0ff */
[----:B------:R1:W-:Y:S01]  /*124a0*/  STL [R1+0xe08], R31 ;  /* 0x000e081f01007387 */ /* 0x0003e20000100800 */
[----:B--2---:R-:W-:-:S03]  /*124b0*/  IADD3 R29, P4, PT, R88, R92, RZ ;  /* 0x0000005c581d7210 */ /* 0x004fc60007f9e0ff */
[----:B-1----:R-:W2:Y:S04]  /*124c0*/  LDL.LU R31, [R1+0xac8] ;  /* 0x000ac800011f7983 */ /* 0x002ea80000300800 */
[----:B------:R1:W-:Y:S04]  /*124d0*/  STL [R1+0xe0c], R29 ;  /* 0x000e0c1d01007387 */ /* 0x0003e80000100800 */
[----:B-1----:R-:W3:Y:S01]  /*124e0*/  LDL.LU R29, [R1+0xac0] ;  /* 0x000ac000011d7983 */ /* 0x002ee20000300800 */
[----:B------:R-:W-:Y:S01]  /*124f0*/  IADD3 R35, P5, PT, R86, R92, RZ ;  /* 0x0000005c56237210 */ /* 0x000fe20007fbe0ff */
[--C-:B------:R-:W-:Y:S01]  /*12500*/  IMAD.X R84, R85, 0x1, R91.reuse, P3 ;  /* 0x0000000155547824 */ /* 0x100fe200018e065b */
[-C--:B------:R-:W-:Y:S01]  /*12510*/  IADD3 R33, P3, PT, R33, R90.reuse, RZ ;  /* 0x0000005a21217210 */ /* 0x080fe20007f7e0ff */
[--C-:B------:R-:W-:Y:S01]  /*12520*/  IMAD.X R88, R89, 0x1, R91.reuse, P4 ;  /* 0x0000000159587824 */ /* 0x100fe200020e065b */
[----:B------:R-:W-:Y:S01]  /*12530*/  IADD3 R4, P4, PT, R4, R90, RZ ;  /* 0x0000005a04047210 */ /* 0x000fe20007f9e0ff */
[----:B------:R-:W-:Y:S01]  /*12540*/  STL [R1+0xe10], R35 ;  /* 0x000e102301007387 */ /* 0x000fe20000100800 */
[----:B------:R-:W-:-:S03]  /*12550*/  IMAD.X R82, R83, 0x1, R91, P2 ;  /* 0x0000000153527824 */ /* 0x000fc600010e065b */
[----:B------:R-:W4:Y:S04]  /*12560*/  LDL.LU R83, [R1+0xab8] ;  /* 0x000ab80001537983 */ /* 0x000f280000300800 */
[----:B------:R-:W4:Y:S04]  /*12570*/  LDL.LU R81, [R1+0xad4] ;  /* 0x000ad40001517983 */ /* 0x000f280000300800 */
[----:B------:R-:W-:Y:S04]  /*12580*/  STL [R1+0xad8], R33 ;  /* 0x000ad82101007387 */ /* 0x000fe80000100800 */
[----:B------:R-:W4:Y:S04]  /*12590*/  LDL.LU R79, [R1+0xab0] ;  /* 0x000ab000014f7983 */ /* 0x000f280000300800 */
[----:B------:R1:W-:Y:S04]  /*125a0*/  STL [R1+0xad0], R4 ;  /* 0x000ad00401007387 */ /* 0x0003e80000100800 */
        /* <DEDUP_REMOVED lines=16> */
[----:B------:R-:W-:-:S03]  /*126b0*/  IMAD.X R86, R87, 0x1, R91, P5 ;  /* 0x0000000157567824 */ /* 0x000fc600028e065b */
[----:B------:R-:W4:Y:S04]  /*126c0*/  LDL.LU R45, [R1+0xa8c] ;  /* 0x000a8c00012d7983 */ /* 0x000f280000300800 */
[----:B------:R-:W4:Y:S04]  /*126d0*/  LDL.LU R43, [R1+0xa68] ;  /* 0x000a6800012b7983 */ /* 0x000f280000300800 */
[----:B------:R-:W4:Y:S04]  /*126e0*/  LDL.LU R41, [R1+0xa84] ;  /* 0x000a840001297983 */ /* 0x000f280000300800 */
[----:B-1----:R-:W4:Y:S04]  /*126f0*/  LDL.LU R4, [R1+0xa60] ;  /* 0x000a600001047983 */ /* 0x002f280000300800 */
[----:B------:R-:W4:Y:S04]  /*12700*/  LDL.LU R39, [R1+0xa7c] ;  /* 0x000a7c0001277983 */ /* 0x000f280000300800 */
[----:B------:R-:W4:Y:S04]  /*12710*/  LDL.LU R37, [R1+0xa58] ;  /* 0x000a580001257983 */ /* 0x000f280000300800 */
[----:B------:R-:W4:Y:S01]  /*12720*/  LDL.LU R35, [R1+0xa74] ;  /* 0x000a740001237983 */ /* 0x000f220000300800 */
[----:B--2---:R-:W-:-:S05]  /*12730*/  IADD3 R31, P5, PT, R31, R90, RZ ;  /* 0x0000005a1f1f7210 */ /* 0x004fca0007fbe0ff */
[----:B------:R1:W-:Y:S04]  /*12740*/  STL [R1+0xac8], R31 ;  /* 0x000ac81f01007387 */ /* 0x0003e80000100800 */
[----:B------:R-:W2:Y:S01]  /*12750*/  LDL.LU R33, [R1+0xa6c] ;  /* 0x000a6c0001217983 */ /* 0x000ea20000300800 */
[----:B---3--:R-:W-:-:S03]  /*12760*/  IADD3 R29, P6, PT, R29, R90, RZ ;  /* 0x0000005a1d1d7210 */ /* 0x008fc60007fde0ff */
[----:B-1----:R-:W3:Y:S04]  /*12770*/  LDL.LU R31, [R1+0xa44] ;  /* 0x000a4400011f7983 */ /* 0x002ee80000300800 */
[----:B------:R1:W-:Y:S04]  /*12780*/  STL [R1+0xac0], R29 ;  /* 0x000ac01d01007387 */ /* 0x0003e80000100800 */
[----:B-1----:R-:W3:Y:S01]  /*12790*/  LDL.LU R29, [R1+0xa64] ;  /* 0x000a6400011d7983 */ /* 0x002ee20000300800 */
[-C--:B----4-:R-:W-:Y:S01]  /*127a0*/  IADD3 R83, P2, PT, R83, R90.reuse, RZ ;  /* 0x0000005a53537210 */ /* 0x090fe20007f5e0ff */
[----:B------:R-:W-:Y:S01]  /*127b0*/  IMAD.X R81, R81, 0x1, R3, P3 ;  /* 0x0000000151517824 */ /* 0x000fe200018e0603 */
[----:B------:R-:W-:-:S03]  /*127c0*/  IADD3 R79, P3, PT, R79, R90, RZ ;  /* 0x0000005a4f4f7210 */ /* 0x000fc60007f7e0ff */
[----:B------:R1:W-:Y:S04]  /*127d0*/  STL [R1+0xab8], R83 ;  /* 0x000ab85301007387 */ /* 0x0003e80000100800 */
[----:B------:R4:W-:Y:S01]  /*127e0*/  STL [R1+0xad4], R81 ;  /* 0x000ad45101007387 */ /* 0x0009e20000100800 */
[----:B------:R-:W-:-:S03]  /*127f0*/  IMAD.X R77, R77, 0x1, R3, P4 ;  /* 0x000000014d4d7824 */ /* 0x000fc600020e0603 */
[----:B------:R0:W-:Y:S01]  /*12800*/  STL [R1+0xab0], R79 ;  /* 0x000ab04f01007387 */ /* 0x0001e20000100800 */
[----:B------:R-:W-:-:S03]  /*12810*/  IADD3 R75, P4, PT, R75, R90, RZ ;  /* 0x0000005a4b4b7210 */ /* 0x000fc60007f9e0ff */
        /* <DEDUP_REMOVED lines=31> */
[-C--:B------:R-:W-:Y:S01]  /*12a10*/  IADD3 R43, P2, PT, R43, R90.reuse, RZ ;  /* 0x0000005a2b2b7210 */ /* 0x080fe20007f5e0ff */
[--C-:B------:R-:W-:Y:S01]  /*12a20*/  IMAD.X R41, R41, 0x1, R3.reuse, P3 ;  /* 0x0000000129297824 */ /* 0x100fe200018e0603 */
[----:B------:R-:W-:Y:S01]  /*12a30*/  IADD3 R4, P3, PT, R4, R90, RZ ;  /* 0x0000005a04047210 */ /* 0x000fe20007f7e0ff */
[----:B------:R0:W-:Y:S01]  /*12a40*/  STL [R1+0xa8c], R45 ;  /* 0x000a8c2d01007387 */ /* 0x0001e20000100800 */
[----:B------:R-:W-:-:S03]  /*12a50*/  IMAD.X R39, R39, 0x1, R3, P4 ;  /* 0x0000000127277824 */ /* 0x000fc600020e0603 */
[----:B------:R-:W-:Y:S01]  /*12a60*/  STL [R1+0xa60], R4 ;  /* 0x000a600401007387 */ /* 0x000fe20000100800 */
[----:B------:R-:W-:-:S03]  /*12a70*/  IADD3 R37, P4, PT, R37, R90, RZ ;  /* 0x0000005a25257210 */ /* 0x000fc60007f9e0ff */
[----:B------:R0:W-:Y:S01]  /*12a80*/  STL [R1+0xa68], R43 ;  /* 0x000a682b01007387 */ /* 0x0001e20000100800 */
[----:B------:R-:W-:-:S03]  /*12a90*/  IMAD.X R35, R35, 0x1, R3, P5 ;  /* 0x0000000123237824 */ /* 0x000fc600028e0603 */
[----:B------:R0:W-:Y:S04]  /*12aa0*/  STL [R1+0xa84], R41 ;  /* 0x000a842901007387 */ /* 0x0001e80000100800 */
[----:B------:R0:W-:Y:S04]  /*12ab0*/  STL [R1+0xa7c], R39 ;  /* 0x000a7c2701007387 */ /* 0x0001e80000100800 */
[----:B------:R0:W-:Y:S04]  /*12ac0*/  STL [R1+0xa58], R37 ;  /* 0x000a582501007387 */ /* 0x0001e80000100800 */
[----:B------:R0:W-:Y:S04]  /*12ad0*/  STL [R1+0xa74], R35 ;  /* 0x000a742301007387 */ /* 0x0001e80000100800 */
[----:B------:R-:W4:Y:S01]  /*12ae0*/  LDL.LU R89, [R1+0xa3c] ;  /* 0x000a3c0001597983 */ /* 0x000f220000300800 */
[----:B--2---:R-:W-:Y:S01]  /*12af0*/  IMAD.X R33, R33, 0x1, R3, P6 ;  /* 0x0000000121217824 */ /* 0x004fe200030e0603 */
[----:B---3--:R-:W-:-:S04]  /*12b00*/  IADD3 R31, P6, PT, R31, R90, RZ ;  /* 0x0000005a1f1f7210 */ /* 0x008fc80007fde0ff */
[----:B------:R2:W-:Y:S04]  /*12b10*/  STL [R1+0xa6c], R33 ;  /* 0x000a6c2101007387 */ /* 0x0005e80000100800 */
[----:B------:R-:W3:Y:S04]  /*12b20*/  LDL.LU R87, [R1+0xa5c] ;  /* 0x000a5c0001577983 */ /* 0x000ee80000300800 */
[----:B------:R0:W-:Y:S04]  /*12b30*/  STL [R1+0xa44], R31 ;  /* 0x000a441f01007387 */ /* 0x0001e80000100800 */
[----:B------:R-:W3:Y:S01]  /*12b40*/  LDL.LU R85, [R1+0xa34] ;  /* 0x000a340001557983 */ /* 0x000ee20000300800 */
[----:B------:R-:W-:-:S05]  /*12b50*/  IMAD.X R29, R29, 0x1, R3, P2 ;  /* 0x000000011d1d7824 */ /* 0x000fca00010e0603 */
[----:B------:R0:W-:Y:S04]  /*12b60*/  STL [R1+0xa64], R29 ;  /* 0x000a641d01007387 */ /* 0x0001e80000100800 */
[----:B-1----:R-:W3:Y:S04]  /*12b70*/  LDL.LU R83, [R1+0xa54] ;  /* 0x000a540001537983 */ /* 0x002ee80000300800 */
[----:B----4-:R-:W4:Y:S04]  /*12b80*/  LDL.LU R81, [R1+0xa2c] ;  /* 0x000a2c0001517983 */ /* 0x010f280000300800 */
[----:B0-----:R-:W4:Y:S04]  /*12b90*/  LDL.LU R79, [R1+0xa40] ;  /* 0x000a4000014f7983 */ /* 0x001f280000300800 */
        /* <DEDUP_REMOVED lines=22> */
[----:B--2---:R-:W2:Y:S04]  /*12d00*/  LDL.LU R33, [R1+0x9e0] ;  /* 0x0009e00001217983 */ /* 0x004ea80000300800 */
[----:B------:R-:W2:Y:S04]  /*12d10*/  LDL.LU R31, [R1+0x9d8] ;  /* 0x0009d800011f7983 */ /* 0x000ea80000300800 */
[----:B------:R-:W2:Y:S01]  /*12d20*/  LDL.LU R29, [R1+0x9d0] ;  /* 0x0009d000011d7983 */ /* 0x000ea20000300800 */
[----:B------:R-:W-:Y:S01]  /*12d30*/  IADD3 R89, P2, PT, R89, R90, RZ ;  /* 0x0000005a59597210 */ /* 0x000fe20007f5e0ff */
[----:B------:R-:W-:-:S04]  /*12d40*/  USHF.L.U32 UR4, UR4, 0x1f, URZ ;  /* 0x0000001f04047899 */ /* 0x000fc800080006ff */
[----:B------:R0:W-:Y:S02]  /*12d50*/  STL [R1+0xa3c], R89 ;  /* 0x000a3c5901007387 */ /* 0x0001e40000100800 */
[----:B------:R-:W-:-:S04]  /*12d60*/  IMAD.U32 R4, RZ, RZ, UR4 ;  /* 0x00000004ff047e24 */ /* 0x000fc8000f8e00ff */
[----:B------:R-:W1:Y:S01]  /*12d70*/  SYNCS.PHASECHK.TRANS64.TRYWAIT P5, [UR8], R4 ;  /* 0x00000004ff0075a7 */ /* 0x000e6200080a1108 */
[----:B---3--:R-:W-:Y:S01]  /*12d80*/  IMAD.X R87, R87, 0x1, R3, P3 ;  /* 0x0000000157577824 */ /* 0x008fe200018e0603 */
[----:B------:R-:W-:-:S04]  /*12d90*/  IADD3 R85, P3, PT, R85, R90, RZ ;  /* 0x0000005a55557210 */ /* 0x000fc80007f7e0ff */
[----:B------:R0:W-:Y:S04]  /*12da0*/  STL [R1+0xa5c], R87 ;  /* 0x000a5c5701007387 */ /* 0x0001e80000100800 */
[----:B------:R0:W-:Y:S01]  /*12db0*/  STL [R1+0xa34], R85 ;  /* 0x000a345501007387 */ /* 0x0001e20000100800 */
[----:B------:R-:W-:Y:S01]  /*12dc0*/  IMAD.X R83, R83, 0x1, R3, P4 ;  /* 0x0000000153537824 */ /* 0x000fe200020e0603 */
[----:B----4-:R-:W-:-:S04]  /*12dd0*/  IADD3 R81, P4, PT, R81, R90, RZ ;  /* 0x0000005a51517210 */ /* 0x010fc80007f9e0ff */
        /* <DEDUP_REMOVED lines=24> */
[----:B------:R-:W-:Y:S02]  /*12f60*/  IMAD.X R55, R55, 0x1, R3, P3 ;  /* 0x0000000137377824 */ /* 0x000fe400018e0603 */
        /* <DEDUP_REMOVED lines=18> */
[----:B------:R0:W-:Y:S01]  /*13090*/  STL [R1+0x9f8], R43 ;  /* 0x0009f82b01007387 */ /* 0x0001e20000100800 */
[----:B--2---:R-:W-:-:S03]  /*130a0*/  IMAD.X R33, R33, 0x1, R3, P6 ;  /* 0x0000000121217824 */ /* 0x004fc600030e0603 */
[----:B------:R0:W-:Y:S01]  /*130b0*/  STL [R1+0x9dc], R41 ;  /* 0x0009dc2901007387 */ /* 0x0001e20000100800 */
[----:B------:R-:W-:-:S03]  /*130c0*/  IMAD.X R31, R31, 0x1, R3, P2 ;  /* 0x000000011f1f7824 */ /* 0x000fc600010e0603 */
[----:B------:R0:W-:Y:S01]  /*130d0*/  STL [R1+0x9f0], R39 ;  /* 0x0009f02701007387 */ /* 0x0001e20000100800 */
[----:B------:R-:W-:-:S03]  /*130e0*/  IMAD.X R29, R29, 0x1, R3, P3 ;  /* 0x000000011d1d7824 */ /* 0x000fc600018e0603 */
[----:B------:R0:W-:Y:S04]  /*130f0*/  STL [R1+0x9d4], R37 ;  /* 0x0009d42501007387 */ /* 0x0001e80000100800 */
[----:B------:R0:W-:Y:S04]  /*13100*/  STL [R1+0x9e8], R35 ;  /* 0x0009e82301007387 */ /* 0x0001e80000100800 */
[----:B------:R0:W-:Y:S04]  /*13110*/  STL [R1+0x9d0], R29 ;  /* 0x0009d01d01007387 */ /* 0x0001e80000100800 */
[----:B------:R0:W-:Y:S04]  /*13120*/  STL [R1+0x9e0], R33 ;  /* 0x0009e02101007387 */ /* 0x0001e80000100800 */
[----:B------:R0:W-:Y:S01]  /*13130*/  STL [R1+0x9d8], R31 ;  /* 0x0009d81f01007387 */ /* 0x0001e20000100800 */
[----:B-1----:R-:W-:Y:S05]  /*13140*/  @!P5 BRA `(.L_x_8) ;  /* 0x000001740094d947 */ /* 0x002fea0003800000 */
.L_x_16:
[----:B------:R-:W-:Y:S01]  /*13150*/  STL [R1+0x198c], R4 ;  /* 0x00198c0401007387 */ /* 0x000fe20000100800 */
[----:B------:R-:W-:-:S03]  /*13160*/  VIADD R93, R93, 0x1 ;  /* 0x000000015d5d7836 */ /* 0x000fc60000000000 */
        /* <DEDUP_REMOVED lines=75> */
[----:B------:R1:W-:Y:S04]  /*13620*/  STL [R1+0x1abc], R4 ;  /* 0x001abc0401007387 */ /* 0x0003e80000100800 */
[----:B------:R-:W-:Y:S04]  /*13630*/  STL [R1+0x1988], R89 ;  /* 0x0019885901007387 */ /* 0x000fe80000100800 */
[----:B------:R-:W-:Y:S01]  /*13640*/  STL [R1+0x1984], R87 ;  /* 0x0019845701007387 */ /* 0x000fe20000100800 */
[----:B-1----:R-:W-:-:S03]  /*13650*/  PRMT R4, RZ, 0x7610, R4 ;  /* 0x00007610ff047816 */ /* 0x002fc60000000004 */
        /* <DEDUP_REMOVED lines=29> */
[----:B-----5:R-:W-:Y:S04]  /*13830*/  STL [R1+0x190c], R34 ;  /* 0x00190c2201007387 */ /* 0x020fe80000100800 */
        /* <DEDUP_REMOVED lines=64> */
[----:B------:R1:W-:Y:S04]  /*13c40*/  STL.S16 [R1+0x9c0], R4 ;  /* 0x0009c00401007387 */ /* 0x0003e80000100600 */
[----:B-1----:R-:W2:Y:S02]  /*13c50*/  LDL.LU R4, [R1+0x1abc] ;  /* 0x001abc0001047983 */ /* 0x002ea40000300800 */
[----:B--2---:R-:W-:-:S05]  /*13c60*/  PRMT R4, RZ, 0x7610, R4 ;  /* 0x00007610ff047816 */ /* 0x004fca0000000004 */
        /* <DEDUP_REMOVED lines=163> */
[----:B-1----:R-:W2:Y:S01]  /*146a0*/  LDL.LU R4, [R1+0x19e0] ;  /* 0x0019e00001047983 */ /* 0x002ea20000300800 */
[----:B------:R-:W-:Y:S02]  /*146b0*/  PRMT R3, RZ, 0x7610, R3 ;  /* 0x00007610ff037816 */ /* 0x000fe40000000003 */
[----:B------:R-:W-:Y:S02]  /*146c0*/  PRMT R90, RZ, 0x7610, R90 ;  /* 0x00007610ff5a7816 */ /* 0x000fe4000000005a */
[----:B------:R-:W-:Y:S01]  /*146d0*/  PRMT R91, RZ, 0x7610, R91 ;  /* 0x00007610ff5b7816 */ /* 0x000fe2000000005b */
[----:B------:R-:W-:Y:S01]  /*146e0*/  STL [R1+0x1610], R3 ;  /* 0x0016100301007387 */ /* 0x000fe20000100800 */
[----:B------:R-:W-:-:S03]  /*146f0*/  PRMT R92, RZ, 0x7610, R92 ;  /* 0x00007610ff5c7816 */ /* 0x000fc6000000005c */
[----:B------:R-:W-:Y:S04]  /*14700*/  STL.64 [R1+0x15f8], R90 ;  /* 0x0015f85a01007387 */ /* 0x000fe80000100a00 */
[----:B------:R-:W-:Y:S01]  /*14710*/  STL [R1+0x1628], R92 ;  /* 0x0016285c01007387 */ /* 0x000fe20000100800 */
        /* <DEDUP_REMOVED lines=60> */
[----:B0-----:R-:W-:Y:S02]  /*14ae0*/  PRMT R89, RZ, 0x7610, R89 ;  /* 0x00007610ff597816 */ /* 0x001fe40000000059 */
[----:B------:R-:W-:Y:S02]  /*14af0*/  PRMT R87, RZ, 0x7610, R87 ;  /* 0x00007610ff577816 */ /* 0x000fe40000000057 */
[----:B------:R-:W-:Y:S02]  /*14b00*/  PRMT R85, RZ, 0x7610, R85 ;  /* 0x00007610ff557816 */ /* 0x000fe40000000055 */
        /* <DEDUP_REMOVED lines=35> */
[----:B--2---:R-:W-:-:S05]  /*14d40*/  PRMT R4, RZ, 0x7610, R4 ;  /* 0x00007610ff047816 */ /* 0x004fca0000000004 */
[----:B------:R0:W-:Y:S04]  /*14d50*/  STL.S16 [R1+0x8a4], R4 ;  /* 0x0008a40401007387 */ /* 0x0001e80000100600 */
[----:B0-----:R-:W2:Y:S04]  /*14d60*/  LDL.LU R4, [R1+0x198c] ;  /* 0x00198c0001047983 */ /* 0x001ea80000300800 */
[----:B------:R0:W-:Y:S04]  /*14d70*/  STL.S16 [R1+0x8a0], R89 ;  /* 0x0008a05901007387 */ /* 0x0001e80000100600 */
[----:B0-----:R-:W3:Y:S04]  /*14d80*/  LDL.LU R89, [R1+0x1988] ;  /* 0x0019880001597983 */ /* 0x001ee80000300800 */
[----:B------:R0:W-:Y:S04]  /*14d90*/  STL.S16 [R1+0x89c], R87 ;  /* 0x00089c5701007387 */ /* 0x0001e80000100600 */
[----:B0-----:R-:W4:Y:S04]  /*14da0*/  LDL.LU R87, [R1+0x1984] ;  /* 0x0019840001577983 */ /* 0x001f280000300800 */
[----:B------:R0:W-:Y:S04]  /*14db0*/  STL.S16 [R1+0x898], R85 ;  /* 0x0008985501007387 */ /* 0x0001e80000100600 */
[----:B0-----:R-:W2:Y:S04]  /*14dc0*/  LDL.LU R85, [R1+0x1980] ;  /* 0x0019800001557983 */ /* 0x001ea80000300800 */
        /* <DEDUP_REMOVED lines=54> */
[----:B------:R0:W-:Y:S01]  /*15130*/  STL.S16 [R1+0x848], R29 ;  /* 0x0008481d01007387 */ /* 0x0001e20000100600 */
[----:B------:R-:W-:-:S03]  /*15140*/  PRMT R46, RZ, 0x7610, R46 ;  /* 0x00007610ff2e7816 */ /* 0x000fc6000000002e */
        /* <DEDUP_REMOVED lines=10> */
[----:B------:R-:W-:Y:S04]  /*151f0*/  STL [R1+0x12a8], R0 ;  /* 0x0012a80001007387 */ /* 0x000fe80000100800 */
        /* <DEDUP_REMOVED lines=72> */
[----:B0-----:R-:W3:Y:S04]  /*15680*/  LDL.LU R32, [R1+0x18a4] ;  /* 0x0018a40001207983 */ /* 0x001ee80000300800 */
[----:B------:R0:W-:Y:S01]  /*15690*/  STL.S16 [R1+0x7d0], R5 ;  /* 0x0007d00501007387 */ /* 0x0001e20000100600 */
[----:B------:R-:W-:-:S03]  /*156a0*/  PRMT R11, RZ, 0x7610, R11 ;  /* 0x00007610ff0b7816 */ /* 0x000fc6000000000b */
[----:B0-----:R-:W3:Y:S04]  /*156b0*/  LDL.LU R5, [R1+0x18a0] ;  /* 0x0018a00001057983 */ /* 0x001ee80000300800 */
[----:B------:R0:W-:Y:S01]  /*156c0*/  STL.S16 [R1+0x7cc], R6 ;  /* 0x0007cc0601007387 */ /* 0x0001e20000100600 */
[----:B------:R-:W-:-:S03]  /*156d0*/  PRMT R12, RZ, 0x7610, R12 ;  /* 0x00007610ff0c7816 */ /* 0x000fc6000000000c */
[----:B0-----:R-:W4:Y:S04]  /*156e0*/  LDL.LU R6, [R1+0x189c] ;  /* 0x00189c0001067983 */ /* 0x001f280000300800 */
        /* <DEDUP_REMOVED lines=58> */
[----:B--2---:R-:W-:Y:S02]  /*15a90*/  PRMT R4, RZ, 0x7610, R4 ;  /* 0x00007610ff047816 */ /* 0x004fe40000000004 */
[----:B------:R-:W-:Y:S01]  /*15aa0*/  PRMT R92, RZ, 0x7610, R92 ;  /* 0x00007610ff5c7816 */ /* 0x000fe2000000005c */
[----:B0-----:R-:W2:Y:S04]  /*15ab0*/  LDL.LU R26, [R1+0x184c] ;  /* 0x00184c00011a7983 */ /* 0x001ea80000300800 */
[----:B------:R0:W-:Y:S01]  /*15ac0*/  STL.S16 [R1+0x778], R27 ;  /* 0x0007781b01007387 */ /* 0x0001e20000100600 */
[----:B------:R-:W-:-:S02]  /*15ad0*/  PRMT R91, RZ, 0x7610, R91 ;  /* 0x00007610ff5b7816 */ /* 0x000fc4000000005b */
[----:B------:R-:W-:Y:S01]  /*15ae0*/  PRMT R90, RZ, 0x7610, R90 ;  /* 0x00007610ff5a7816 */ /* 0x000fe2000000005a */
[----:B0-----:R-:W2:Y:S04]  /*15af0*/  LDL.LU R27, [R1+0x1848] ;  /* 0x00184800011b7983 */ /* 0x001ea80000300800 */
[----:B------:R0:W-:Y:S01]  /*15b00*/  STL.S16 [R1+0x774], R82 ;  /* 0x0007745201007387 */ /* 0x0001e20000100600 */
[----:B---3--:R-:W-:Y:S02]  /*15b10*/  PRMT R89, RZ, 0x7610, R89 ;  /* 0x00007610ff597816 */ /* 0x008fe40000000059 */
[----:B----4-:R-:W-:Y:S01]  /*15b20*/  PRMT R87, RZ, 0x7610, R87 ;  /* 0x00007610ff577816 */ /* 0x010fe20000000057 */
[----:B0-----:R-:W3:Y:S04]  /*15b30*/  LDL.LU R82, [R1+0x1844] ;  /* 0x0018440001527983 */ /* 0x001ee80000300800 */
[----:B------:R0:W-:Y:S01]  /*15b40*/  STL.S16 [R1+0x770], R84 ;  /* 0x0007705401007387 */ /* 0x0001e20000100600 */
[----:B------:R-:W-:-:S02]  /*15b50*/  PRMT R85, RZ, 0x7610, R85 ;  /* 0x00007610ff557816 */ /* 0x000fc40000000055 */
[----:B------:R-:W-:Y:S01]  /*15b60*/  PRMT R83, RZ, 0x7610, R83 ;  /* 0x00007610ff537816 */ /* 0x000fe20000000053 */
[----:B0-----:R-:W4:Y:S04]  /*15b70*/  LDL.LU R84, [R1+0x1840] ;  /* 0x0018400001547983 */ /* 0x001f280000300800 */
[----:B------:R0:W-:Y:S01]  /*15b80*/  STL.S16 [R1+0x76c], R88 ;  /* 0x00076c5801007387 */ /* 0x0001e20000100600 */
[----:B------:R-:W-:Y:S02]  /*15b90*/  PRMT R81, RZ, 0x7610, R81 ;  /* 0x00007610ff517816 */ /* 0x000fe40000000051 */
[----:B------:R-:W-:Y:S01]  /*15ba0*/  PRMT R79, RZ, 0x7610, R79 ;  /* 0x00007610ff4f7816 */ /* 0x000fe2000000004f */
[----:B0-----:R-:W2:Y:S04]  /*15bb0*/  LDL.LU R88, [R1+0x183c] ;  /* 0x00183c0001587983 */ /* 0x001ea80000300800 */
[----:B------:R0:W-:Y:S01]  /*15bc0*/  STL.S16 [R1+0x768], R86 ;  /* 0x0007685601007387 */ /* 0x0001e20000100600 */
[----:B------:R-:W-:-:S02]  /*15bd0*/  PRMT R77, RZ, 0x7610, R77 ;  /* 0x00007610ff4d7816 */ /* 0x000fc4000000004d */
[----:B------:R-:W-:Y:S01]  /*15be0*/  PRMT R75, RZ, 0x7610, R75 ;  /* 0x00007610ff4b7816 */ /* 0x000fe2000000004b */
[----:B0-----:R-:W2:Y:S01]  /*15bf0*/  LDL.LU R86, [R1+0x1838] ;  /* 0x0018380001567983 */ /* 0x001ea20000300800 */
[----:B------:R-:W-:Y:S02]  /*15c00*/  PRMT R73, RZ, 0x7610, R73 ;  /* 0x00007610ff497816 */ /* 0x000fe40000000049 */
[----:B------:R-:W-:Y:S01]  /*15c10*/  PRMT R71, RZ, 0x7610, R71 ;  /* 0x00007610ff477816 */ /* 0x000fe20000000047 */
[----:B------:R0:W-:Y:S01]  /*15c20*/  STL.S16 [R1+0x764], R4 ;  /* 0x0007640401007387 */ /* 0x0001e20000100600 */
[----:B------:R-:W-:Y:S02]  /*15c30*/  PRMT R69, RZ, 0x7610, R69 ;  /* 0x00007610ff457816 */ /* 0x000fe40000000045 */
[----:B------:R-:W-:Y:S01]  /*15c40*/  PRMT R67, RZ, 0x7610, R67 ;  /* 0x00007610ff437816 */ /* 0x000fe20000000043 */
[----:B------:R-:W-:Y:S01]  /*15c50*/  STL.S16 [R1+0x760], R92 ;  /* 0x0007605c01007387 */ /* 0x000fe20000100600 */
[----:B------:R-:W-:-:S02]  /*15c60*/  PRMT R65, RZ, 0x7610, R65 ;  /* 0x00007610ff417816 */ /* 0x000fc40000000041 */
[----:B------:R-:W-:Y:S01]  /*15c70*/  PRMT R63, RZ, 0x7610, R63 ;  /* 0x00007610ff3f7816 */ /* 0x000fe2000000003f */
[----:B------:R-:W-:Y:S01]  /*15c80*/  STL.S16 [R1+0x75c], R91 ;  /* 0x00075c5b01007387 */ /* 0x000fe20000100600 */
[----:B------:R-:W-:Y:S01]  /*15c90*/  PRMT R61, RZ, 0x7610, R61 ;  /* 0x00007610ff3d7816 */ /* 0x000fe2000000003d */
[----:B0-----:R-:W0:Y:S01]  /*15ca0*/  LDC R4, c[0x0][0x3a0] ;  /* 0x0000e800ff047b82 */ /* 0x001e220000000800 */
[----:B------:R-:W-:Y:S01]  /*15cb0*/  PRMT R59, RZ, 0x7610, R59 ;  /* 0x00007610ff3b7816 */ /* 0x000fe2000000003b */
[----:B------:R-:W-:Y:S01]  /*15cc0*/  STL.S16 [R1+0x758], R90 ;  /* 0x0007585a01007387 */ /* 0x000fe20000100600 */
[----:B------:R-:W-:Y:S02]  /*15cd0*/  PRMT R57, RZ, 0x7610, R57 ;  /* 0x00007610ff397816 */ /* 0x000fe40000000039 */
[----:B------:R-:W-:Y:S01]  /*15ce0*/  PRMT R55, RZ, 0x7610, R55 ;  /* 0x00007610ff377816 */ /* 0x000fe20000000037 */
[----:B------:R-:W-:Y:S01]  /*15cf0*/  STL.S16 [R1+0x754], R89 ;  /* 0x0007545901007387 */ /* 0x000fe20000100600 */
[----:B------:R-:W-:-:S02]  /*15d00*/  PRMT R35, RZ, 0x7610, R35 ;  /* 0x00007610ff237816 */ /* 0x000fc40000000023 */
[----:B------:R-:W-:Y:S01]  /*15d10*/  PRMT R53, RZ, 0x7610, R53 ;  /* 0x00007610ff357816 */ /* 0x000fe20000000035 */
[----:B------:R-:W-:Y:S01]  /*15d20*/  STL.S16 [R1+0x750], R87 ;  /* 0x0007505701007387 */ /* 0x000fe20000100600 */
[----:B------:R-:W-:-:S03]  /*15d30*/  PRMT R37, RZ, 0x7610, R37 ;  /* 0x00007610ff257816 */ /* 0x000fc60000000025 */
[----:B------:R-:W-:Y:S04]  /*15d40*/  STL.S16 [R1+0x74c], R85 ;  /* 0x00074c5501007387 */ /* 0x000fe80000100600 */
        /* <DEDUP_REMOVED lines=15> */
[----:B------:R1:W-:Y:S04]  /*15e40*/  STL.S16 [R1+0x6fc], R35 ;  /* 0x0006fc2301007387 */ /* 0x0003e80000100600 */
[----:B-1----:R-:W2:Y:S01]  /*15e50*/  LDL.LU R35, [R1+0xe14] ;  /* 0x000e140001237983 */ /* 0x002ea20000300800 */
[----:B------:R-:W-:-:S03]  /*15e60*/  PRMT R33, RZ, 0x7610, R33 ;  /* 0x00007610ff217816 */ /* 0x000fc60000000021 */
[----:B------:R-:W-:Y:S04]  /*15e70*/  STL.S16 [R1+0x6f8], R53 ;  /* 0x0006f83501007387 */ /* 0x000fe80000100600 */
[----:B------:R1:W-:Y:S04]  /*15e80*/  STL.S16 [R1+0x6f4], R37 ;  /* 0x0006f42501007387 */ /* 0x0003e80000100600 */
[----:B-1----:R-:W3:Y:S01]  /*15e90*/  LDL.LU R37, [R1+0xe18] ;  /* 0x000e180001257983 */ /* 0x002ee20000300800 */
[----:B------:R-:W-:Y:S02]  /*15ea0*/  PRMT R51, RZ, 0x7610, R51 ;  /* 0x00007610ff337816 */ /* 0x000fe40000000033 */
[----:B------:R-:W-:Y:S01]  /*15eb0*/  PRMT R31, RZ, 0x7610, R31 ;  /* 0x00007610ff1f7816 */ /* 0x000fe2000000001f */
[----:B------:R1:W-:Y:S01]  /*15ec0*/  STL.S16 [R1+0x6f0], R33 ;  /* 0x0006f02101007387 */ /* 0x0003e20000100600 */
[----:B------:R-:W-:-:S03]  /*15ed0*/  PRMT R49, RZ, 0x7610, R49 ;  /* 0x00007610ff317816 */ /* 0x000fc60000000031 */
[----:B-1----:R-:W4:Y:S01]  /*15ee0*/  LDL.LU R33, [R1+0xe1c] ;  /* 0x000e1c0001217983 */ /* 0x002f220000300800 */
[----:B------:R-:W-:-:S03]  /*15ef0*/  PRMT R47, RZ, 0x7610, R47 ;  /* 0x00007610ff2f7816 */ /* 0x000fc6000000002f */
[----:B------:R-:W-:Y:S01]  /*15f00*/  STL.S16 [R1+0x6ec], R51 ;  /* 0x0006ec3301007387 */ /* 0x000fe20000100600 */
[----:B------:R-:W-:-:S03]  /*15f10*/  PRMT R43, RZ, 0x7610, R43 ;  /* 0x00007610ff2b7816 */ /* 0x000fc6000000002b */
[----:B------:R1:W-:Y:S01]  /*15f20*/  STL.S16 [R1+0x6e8], R31 ;  /* 0x0006e81f01007387 */ /* 0x0003e20000100600 */
[----:B------:R-:W-:Y:S02]  /*15f30*/  PRMT R45, RZ, 0x7610, R45 ;  /* 0x00007610ff2d7816 */ /* 0x000fe4000000002d */
[----:B------:R-:W-:Y:S01]  /*15f40*/  PRMT R3, RZ, 0x7610, R3 ;  /* 0x00007610ff037816 */ /* 0x000fe20000000003 */
[----:B-1----:R-:W4:Y:S01]  /*15f50*/  LDL.LU R31, [R1+0xe20] ;  /* 0x000e2000011f7983 */ /* 0x002f220000300800 */
[----:B------:R-:W-:-:S03]  /*15f60*/  PRMT R41, RZ, 0x7610, R41 ;  /* 0x00007610ff297816 */ /* 0x000fc60000000029 */
[----:B------:R-:W-:Y:S04]  /*15f70*/  STL.S16 [R1+0x6e4], R49 ;  /* 0x0006e43101007387 */ /* 0x000fe80000100600 */
[----:B------:R-:W-:Y:S01]  /*15f80*/  STL.S16 [R1+0x6e0], R47 ;  /* 0x0006e02f01007387 */ /* 0x000fe20000100600 */
[----:B------:R-:W-:-:S03]  /*15f90*/  PRMT R2, RZ, 0x7610, R2 ;  /* 0x00007610ff027816 */ /* 0x000fc60000000002 */
[----:B------:R1:W-:Y:S01]  /*15fa0*/  STL.S16 [R1+0x6dc], R43 ;  /* 0x0006dc2b01007387 */ /* 0x0003e20000100600 */
[----:B------:R-:W-:Y:S02]  /*15fb0*/  PRMT R0, RZ, 0x7610, R0 ;  /* 0x00007610ff007816 */ /* 0x000fe40000000000 */
[----:B------:R-:W-:Y:S01]  /*15fc0*/  PRMT R39, RZ, 0x7610, R39 ;  /* 0x00007610ff277816 */ /* 0x000fe20000000027 */
[----:B-1----:R-:W4:Y:S04]  /*15fd0*/  LDL.LU R43, [R1+0xe24] ;  /* 0x000e2400012b7983 */ /* 0x002f280000300800 */
[----:B------:R-:W-:Y:S04]  /*15fe0*/  STL.S16 [R1+0x6d8], R45 ;  /* 0x0006d82d01007387 */ /* 0x000fe80000100600 */
[----:B------:R1:W-:Y:S01]  /*15ff0*/  STL.S16 [R1+0x6d4], R3 ;  /* 0x0006d40301007387 */ /* 0x0003e20000100600 */
[----:B------:R-:W-:-:S03]  /*16000*/  PRMT R29, RZ, 0x7610, R29 ;  /* 0x00007610ff1d7816 */ /* 0x000fc6000000001d */
[----:B-1----:R-:W4:Y:S04]  /*16010*/  LDL.LU R3, [R1+0xe28] ;  /* 0x000e280001037983 */ /* 0x002f280000300800 */
[----:B------:R-:W4:Y:S04]  /*16020*/  LDL.LU R47, [R1+0xe2c] ;  /* 0x000e2c00012f7983 */ /* 0x000f280000300800 */
[----:B------:R-:W-:Y:S04]  /*16030*/  STL.S16 [R1+0x6d0], R41 ;  /* 0x0006d02901007387 */ /* 0x000fe80000100600 */
[----:B------:R-:W4:Y:S04]  /*16040*/  LDL.LU R49, [R1+0xe30] ;  /* 0x000e300001317983 */ /* 0x000f280000300800 */
[----:B------:R1:W-:Y:S04]  /*16050*/  STL [R1+0x1300], R2 ;  /* 0x0013000201007387 */ /* 0x0003e80000100800 */
[----:B------:R0:W-:Y:S04]  /*16060*/  STL [R1+0x13a8], R0 ;  /* 0x0013a80001007387 */ /* 0x0001e80000100800 */
[----:B------:R-:W4:Y:S01]  /*16070*/  LDL.LU R51, [R1+0xe34] ;  /* 0x000e340001337983 */ /* 0x000f220000300800 */
[----:B-1----:R-:W-:-:S03]  /*16080*/  PRMT R2, RZ, 0x7610, R2 ;  /* 0x00007610ff027816 */ /* 0x002fc60000000002 */
[----:B------:R-:W-:Y:S01]  /*16090*/  STL.S16 [R1+0x6c4], R39 ;  /* 0x0006c42701007387 */ /* 0x000fe20000100600 */
[----:B0-----:R-:W-:-:S03]  /*160a0*/  PRMT R0, RZ, 0x7610, R0 ;  /* 0x00007610ff007816 */ /* 0x001fc60000000000 */
[----:B------:R0:W-:Y:S04]  /*160b0*/  STL.S16 [R1+0x6c0], R29 ;  /* 0x0006c01d01007387 */ /* 0x0001e80000100600 */
[----:B------:R-:W4:Y:S04]  /*160c0*/  LDL.LU R53, [R1+0xe38] ;  /* 0x000e380001357983 */ /* 0x000f280000300800 */
[----:B------:R1:W-:Y:S04]  /*160d0*/  STL.S16 [R1+0x6bc], R2 ;  /* 0x0006bc0201007387 */ /* 0x0003e80000100600 */
[----:B0-----:R-:W4:Y:S01]  /*160e0*/  LDL.LU R29, [R1+0xe3c] ;  /* 0x000e3c00011d7983 */ /* 0x001f220000300800 */
[----:B------:R-:W-:-:S03]  /*160f0*/  IMAD R4, R93, -0x40, R4 ;  /* 0xffffffc05d047824 */ /* 0x000fc600078e0204 */
[----:B------:R0:W-:Y:S04]  /*16100*/  STL.S16 [R1+0x6b8], R0 ;  /* 0x0006b80001007387 */ /* 0x0001e80000100600 */
[----:B------:R-:W-:Y:S04]  /*16110*/  STL [R1+0xf0c], R93 ;  /* 0x000f0c5d01007387 */ /* 0x000fe80000100800 */
[----:B------:R-:W-:Y:S01]  /*16120*/  STL [R1+0x1058], R93 ;  /* 0x0010585d01007387 */ /* 0x000fe20000100800 */
[----:B--2---:R-:W-:-:S04]  /*16130*/  LOP3.LUT R35, R35, R34, RZ, 0x3c, !PT ;  /* 0x0000002223237212 */ /* 0x004fc800078e3cff */
[----:B------:R-:W-:-:S04]  /*16140*/  LOP3.LUT R34, R35, R34, RZ, 0x3c, !PT ;  /* 0x0000002223227212 */ /* 0x000fc800078e3cff */
[----:B------:R-:W-:-:S05]  /*16150*/  LOP3.LUT R35, R35, R34, RZ, 0x3c, !PT ;  /* 0x0000002223237212 */ /* 0x000fca00078e3cff */
[----:B------:R-:W-:Y:S04]  /*16160*/  STL.64 [R1+0x1190], R34 ;  /* 0x0011902201007387 */ /* 0x000fe80000100a00 */
[----:B-1----:R-:W2:Y:S01]  /*16170*/  LDL.LU R2, [R1+0xe40] ;  /* 0x000e400001027983 */ /* 0x002ea20000300800 */
[----:B---3--:R-:W-:-:S04]  /*16180*/  LOP3.LUT R37, R37, R36, RZ, 0x3c, !PT ;  /* 0x0000002425257212 */ /* 0x008fc800078e3cff */
[----:B------:R-:W-:Y:S01]  /*16190*/  LOP3.LUT R36, R37, R36, RZ, 0x3c, !PT ;  /* 0x0000002425247212 */ /* 0x000fe200078e3cff */
[----:B------:R-:W-:-:S03]  /*161a0*/  IMAD.MOV.U32 R39, RZ, RZ, R38 ;  /* 0x000000ffff277224 */ /* 0x000fc600078e0026 */
[----:B------:R-:W-:Y:S01]  /*161b0*/  LOP3.LUT R37, R37, R36, RZ, 0x3c, !PT ;  /* 0x0000002425257212 */ /* 0x000fe200078e3cff */
[----:B----4-:R-:W-:-:S04]  /*161c0*/  IMAD.MOV.U32 R38, RZ, RZ, R33 ;  /* 0x000000ffff267224 */ /* 0x010fc800078e0021 */
[----:B------:R-:W-:Y:S04]  /*161d0*/  STL.64 [R1+0x1198], R36 ;  /* 0x0011982401007387 */ /* 0x000fe80000100a00 */
[----:B0-----:R-:W3:Y:S04]  /*161e0*/  LDL.LU R0, [R1+0xe44] ;  /* 0x000e440001007983 */ /* 0x001ee80000300800 */
[----:B------:R-:W-:Y:S01]  /*161f0*/  STL.64 [R1+0x11a0], R38 ;  /* 0x0011a02601007387 */ /* 0x000fe20000100a00 */
[----:B------:R-:W-:-:S03]  /*16200*/  IMAD.MOV.U32 R41, RZ, RZ, R40 ;  /* 0x000000ffff297224 */ /* 0x000fc600078e0028 */
[----:B------:R-:W4:Y:S01]  /*16210*/  LDL.LU R33, [R1+0xe48] ;  /* 0x000e480001217983 */ /* 0x000f220000300800 */
[----:B------:R-:W-:-:S03]  /*16220*/  IMAD.MOV.U32 R40, RZ, RZ, R31 ;  /* 0x000000ffff287224 */ /* 0x000fc600078e001f */
[----:B------:R-:W4:Y:S01]  /*16230*/  LDL.LU R31, [R1+0xe4c] ;  /* 0x000e4c00011f7983 */ /* 0x000f220000300800 */
[----:B------:R-:W-:-:S03]  /*16240*/  IMAD.MOV.U32 R45, RZ, RZ, R44 ;  /* 0x000000ffff2d7224 */ /* 0x000fc600078e002c */
[----:B------:R-:W-:Y:S01]  /*16250*/  STL.64 [R1+0x11a8], R40 ;  /* 0x0011a82801007387 */ /* 0x000fe20000100a00 */
[----:B------:R-:W-:-:S04]  /*16260*/  LOP3.LUT R43, R43, R42, RZ, 0x3c, !PT ;  /* 0x0000002a2b2b7212 */ /* 0x000fc800078e3cff */
[----:B------:R-:W-:-:S04]  /*16270*/  LOP3.LUT R42, R43, R42, RZ, 0x3c, !PT ;  /* 0x0000002a2b2a7212 */ /* 0x000fc800078e3cff */
[----:B------:R-:W-:Y:S02]  /*16280*/  LOP3.LUT R43, R43, R42, RZ, 0x3c, !PT ;  /* 0x0000002a2b2b7212 */ /* 0x000fe400078e3cff */
[----:B------:R-:W-:Y:S01]  /*16290*/  LOP3.LUT R47, R47, R46, RZ, 0x3c, !PT ;  /* 0x0000002e2f2f7212 */ /* 0x000fe200078e3cff */
[----:B------:R-:W-:-:S03]  /*162a0*/  IMAD.MOV.U32 R44, RZ, RZ, R3 ;  /* 0x000000ffff2c7224 */ /* 0x000fc600078e0003 */
[----:B------:R-:W-:Y:S02]  /*162b0*/  LOP3.LUT R46, R47, R46, RZ, 0x3c, !PT ;  /* 0x0000002e2f2e7212 */ /* 0x000fe400078e3cff */
[----:B------:R-:W-:Y:S02]  /*162c0*/  LOP3.LUT R49, R49, R48, RZ, 0x3c, !PT ;  /* 0x0000003031317212 */ /* 0x000fe400078e3cff */
[----:B------:R-:W-:Y:S02]  /*162d0*/  LOP3.LUT R47, R47, R46, RZ, 0x3c, !PT ;  /* 0x0000002e2f2f7212 */ /* 0x000fe400078e3cff */
[----:B------:R-:W-:Y:S01]  /*162e0*/  LOP3.LUT R48, R49, R48, RZ, 0x3c, !PT ;  /* 0x0000003031307212 */ /* 0x000fe200078e3cff */
[----:B------:R0:W-:Y:S01]  /*162f0*/  STL.64 [R1+0x11f0], R42 ;  /* 0x0011f02a01007387 */ /* 0x0001e20000100a00 */
[----:B------:R-:W-:-:S03]  /*16300*/  LOP3.LUT R51, R51, R50, RZ, 0x3c, !PT ;  /* 0x0000003233337212 */ /* 0x000fc600078e3cff */
[----:B------:R-:W4:Y:S01]  /*16310*/  LDL.LU R3, [R1+0xe50] ;  /* 0x000e500001037983 */ /* 0x000f220000300800 */
[----:B------:R-:W-:Y:S02]  /*16320*/  LOP3.LUT R49, R49, R48, RZ, 0x3c, !PT ;  /* 0x0000003031317212 */ /* 0x000fe400078e3cff */
[----:B------:R-:W-:Y:S01]  /*16330*/  LOP3.LUT R50, R51, R50, RZ, 0x3c, !PT ;  /* 0x0000003233327212 */ /* 0x000fe200078e3cff */
[----:B------:R1:W-:Y:S01]  /*16340*/  STL.64 [R1+0x11f8], R44 ;  /* 0x0011f82c01007387 */ /* 0x0003e20000100a00 */
[----:B------:R-:W-:-:S03]  /*16350*/  LOP3.LUT R53, R53, R52, RZ, 0x3c, !PT ;  /* 0x0000003435357212 */ /* 0x000fc600078e3cff */
[----:B------:R-:W-:Y:S01]  /*16360*/  STL.64 [R1+0x1200], R46 ;  /* 0x0012002e01007387 */ /* 0x000fe20000100a00 */
[----:B------:R-:W-:Y:S02]  /*16370*/  LOP3.LUT R51, R51, R50, RZ, 0x3c, !PT ;  /* 0x0000003233337212 */ /* 0x000fe400078e3cff */
[C---:B------:R-:W-:Y:S01]  /*16380*/  LOP3.LUT R52, R53.reuse, R52, RZ, 0x3c, !PT ;  /* 0x0000003435347212 */ /* 0x040fe200078e3cff */
[----:B0-----:R-:W4:Y:S03]  /*16390*/  LDL.LU R42, [R1+0xe54] ;  /* 0x000e5400012a7983 */ /* 0x001f260000300800 */
[----:B------:R-:W-:Y:S01]  /*163a0*/  LOP3.LUT R53, R53, R52, RZ, 0x3c, !PT ;  /* 0x0000003435357212 */ /* 0x000fe200078e3cff */
[----:B------:R0:W-:Y:S04]  /*163b0*/  STL.64 [R1+0x1208], R48 ;  /* 0x0012083001007387 */ /* 0x0001e80000100a00 */
[----:B------:R-:W4:Y:S04]  /*163c0*/  LDL.LU R41, [R1+0xe58] ;  /* 0x000e580001297983 */ /* 0x000f280000300800 */
[----:B------:R-:W4:Y:S01]  /*163d0*/  LDL.LU R40, [R1+0xe5c] ;  /* 0x000e5c0001287983 */ /* 0x000f220000300800 */
[----:B------:R-:W-:-:S03]  /*163e0*/  IMAD.MOV.U32 R55, RZ, RZ, R54 ;  /* 0x000000ffff377224 */ /* 0x000fc600078e0036 */
[----:B------:R0:W-:Y:S01]  /*163f0*/  STL.64 [R1+0x12b0], R50 ;  /* 0x0012b03201007387 */ /* 0x0001e20000100a00 */
[----:B------:R-:W-:-:S03]  /*16400*/  IMAD.MOV.U32 R54, RZ, RZ, R29 ;  /* 0x000000ffff367224 */ /* 0x000fc600078e001d */
[----:B------:R-:W4:Y:S04]  /*16410*/  LDL.LU R39, [R1+0xe60] ;  /* 0x000e600001277983 */ /* 0x000f280000300800 */
[----:B------:R-:W4:Y:S04]  /*16420*/  LDL.LU R38, [R1+0xe64] ;  /* 0x000e640001267983 */ /* 0x000f280000300800 */
[----:B------:R-:W-:Y:S04]  /*16430*/  STL.64 [R1+0x12c0], R52 ;  /* 0x0012c03401007387 */ /* 0x000fe80000100a00 */
[----:B------:R-:W4:Y:S01]  /*16440*/  LDL.LU R37, [R1+0xe68] ;  /* 0x000e680001257983 */ /* 0x000f220000300800 */
[----:B------:R-:W-:-:S03]  /*16450*/  IMAD.MOV.U32 R57, RZ, RZ, R56 ;  /* 0x000000ffff397224 */ /* 0x000fc600078e0038 */
[----:B------:R-:W4:Y:S04]  /*16460*/  LDL.LU R29, [R1+0xe6c] ;  /* 0x000e6c00011d7983 */ /* 0x000f280000300800 */
[----:B------:R-:W-:Y:S01]  /*16470*/  STL.64 [R1+0x12c8], R54 ;  /* 0x0012c83601007387 */ /* 0x000fe20000100a00 */
[----:B--2---:R-:W-:-:S03]  /*16480*/  IMAD.MOV.U32 R56, RZ, RZ, R2 ;  /* 0x000000ffff387224 */ /* 0x004fc600078e0002 */
[----:B------:R-:W2:Y:S01]  /*16490*/  LDL.LU R2, [R1+0xe70] ;  /* 0x000e700001027983 */ /* 0x000ea20000300800 */
[----:B------:R-:W-:Y:S02]  /*164a0*/  IMAD.MOV.U32 R59, RZ, RZ, R58 ;  /* 0x000000ffff3b7224 */ /* 0x000fe400078e003a */
[----:B------:R-:W-:Y:S01]  /*164b0*/  IMAD.MOV.U32 R61, RZ, RZ, R60 ;  /* 0x000000ffff3d7224 */ /* 0x000fe200078e003c */
[----:B------:R-:W-:Y:S01]  /*164c0*/  STL.64 [R1+0x12d0], R56 ;  /* 0x0012d03801007387 */ /* 0x000fe20000100a00 */
[----:B------:R-:W-:Y:S02]  /*164d0*/  IMAD.MOV.U32 R63, RZ, RZ, R62 ;  /* 0x000000ffff3f7224 */ /* 0x000fe400078e003e */
[----:B---3--:R-:W-:Y:S02]  /*164e0*/  IMAD.MOV.U32 R58, RZ, RZ, R0 ;  /* 0x000000ffff3a7224 */ /* 0x008fe400078e0000 */
[----:B------:R-:W3:Y:S01]  /*164f0*/  LDL.LU R0, [R1+0x6a8] ;  /* 0x0006a80001007983 */ /* 0x000ee20000300800 */
[----:B----4-:R-:W-:-:S03]  /*16500*/  IMAD.MOV.U32 R60, RZ, RZ, R33 ;  /* 0x000000ffff3c7224 */ /* 0x010fc600078e0021 */
[----:B------:R-:W-:Y:S04]  /*16510*/  STL.64 [R1+0x1348], R58 ;  /* 0x0013483a01007387 */ /* 0x000fe80000100a00 */
[----:B------:R-:W-:Y:S01]  /*16520*/  STL.64 [R1+0x1350], R60 ;  /* 0x0013503c01007387 */ /* 0x000fe20000100a00 */
[----:B------:R-:W-:-:S03]  /*16530*/  IMAD.MOV.U32 R62, RZ, RZ, R31 ;  /* 0x000000ffff3e7224 */ /* 0x000fc600078e001f */
[----:B------:R-:W4:Y:S04]  /*16540*/  LDL.LU R31, [R1+0x6ac] ;  /* 0x0006ac00011f7983 */ /* 0x000f280000300800 */
[----:B------:R-:W4:Y:S01]  /*16550*/  LDL.LU R33, [R1+0x6b0] ;  /* 0x0006b00001217983 */ /* 0x000f220000300800 */
[----:B------:R-:W-:Y:S02]  /*16560*/  IMAD.MOV.U32 R65, RZ, RZ, R64 ;  /* 0x000000ffff417224 */ /* 0x000fe400078e0040 */
[----:B------:R-:W-:Y:S01]  /*16570*/  IMAD.MOV.U32 R67, RZ, RZ, R66 ;  /* 0x000000ffff437224 */ /* 0x000fe200078e0042 */
[----:B------:R-:W-:Y:S01]  /*16580*/  STL.64 [R1+0x1358], R62 ;  /* 0x0013583e01007387 */ /* 0x000fe20000100a00 */
[----:B------:R-:W-:-:S03]  /*16590*/  IMAD.MOV.U32 R69, RZ, RZ, R68 ;  /* 0x000000ffff457224 */ /* 0x000fc600078e0044 */
[----:B------:R-:W4:Y:S01]  /*165a0*/  LDL.LU R35, [R1] ;  /* 0x0000000001237983 */ /* 0x000f220000300800 */
[----:B------:R-:W-:Y:S02]  /*165b0*/  IMAD.MOV.U32 R71, RZ, RZ, R70 ;  /* 0x000000ffff477224 */ /* 0x000fe400078e0046 */
[----:B------:R-:W-:Y:S01]  /*165c0*/  IMAD.MOV.U32 R73, RZ, RZ, R72 ;  /* 0x000000ffff497224 */ /* 0x000fe200078e0048 */
[----:B------:R-:W4:Y:S01]  /*165d0*/  LDL.LU R34, [R1+0x8] ;  /* 0x0000080001227983 */ /* 0x000f220000300800 */
[----:B------:R-:W-:-:S03]  /*165e0*/  IMAD.MOV.U32 R75, RZ, RZ, R74 ;  /* 0x000000ffff4b7224 */ /* 0x000fc600078e004a */
[----:B------:R-:W4:Y:S01]  /*165f0*/  LDL.LU R36, [R1+0x10] ;  /* 0x0000100001247983 */ /* 0x000f220000300800 */
[----:B------:R-:W-:Y:S02]  /*16600*/  IMAD.MOV.U32 R77, RZ, RZ, R76 ;  /* 0x000000ffff4d7224 */ /* 0x000fe400078e004c */
[----:B------:R-:W-:Y:S02]  /*16610*/  IMAD.MOV.U32 R79, RZ, RZ, R78 ;  /* 0x000000ffff4f7224 */ /* 0x000fe400078e004e */
[----:B------:R-:W-:Y:S02]  /*16620*/  IMAD.MOV.U32 R81, RZ, RZ, R80 ;  /* 0x000000ffff517224 */ /* 0x000fe400078e0050 */
[----:B------:R-:W-:Y:S02]  /*16630*/  IMAD.MOV.U32 R64, RZ, RZ, R3 ;  /* 0x000000ffff407224 */ /* 0x000fe400078e0003 */
[----:B------:R-:W4:Y:S04]  /*16640*/  LDL.LU R3, [R1+0x18] ;  /* 0x0000180001037983 */ /* 0x000f280000300800 */
[----:B------:R-:W-:Y:S01]  /*16650*/  STL.64 [R1+0x1360], R64 ;  /* 0x0013604001007387 */ /* 0x000fe20000100a00 */
[----:B------:R-:W-:-:S02]  /*16660*/  IMAD.MOV.U32 R66, RZ, RZ, R42 ;  /* 0x000000ffff427224 */ /* 0x000fc400078e002a */
[----:B------:R-:W-:-:S03]  /*16670*/  IMAD.MOV.U32 R68, RZ, RZ, R41 ;  /* 0x000000ffff447224 */ /* 0x000fc600078e0029 */
[----:B------:R-:W-:Y:S01]  /*16680*/  STL.64 [R1+0x13e0], R66 ;  /* 0x0013e04201007387 */ /* 0x000fe20000100a00 */
        /* <DEDUP_REMOVED lines=9> */
[----:B------:R-:W-:Y:S04]  /*16720*/  STL.64 [R1+0x14c8], R76 ;  /* 0x0014c84c01007387 */ /* 0x000fe80000100a00 */
[----:B------:R-:W-:Y:S01]  /*16730*/  STL.64 [R1+0x14d0], R78 ;  /* 0x0014d04e01007387 */ /* 0x000fe20000100a00 */
[----:B--2---:R-:W-:-:S03]  /*16740*/  IMAD.MOV.U32 R80, RZ, RZ, R2 ;  /* 0x000000ffff507224 */ /* 0x004fc600078e0002 */
[----:B------:R-:W2:Y:S01]  /*16750*/  LDL.LU R2, [R1+0x20] ;  /* 0x0000200001027983 */ /* 0x000ea20000300800 */
[----:B------:R-:W-:-:S03]  /*16760*/  IMAD.MOV.U32 R29, RZ, RZ, R28 ;  /* 0x000000ffff1d7224 */ /* 0x000fc600078e001c */
[----:B------:R-:W-:Y:S04]  /*16770*/  STL.64 [R1+0x14d8], R80 ;  /* 0x0014d85001007387 */ /* 0x000fe80000100a00 */
[----:B------:R-:W2:Y:S04]  /*16780*/  LDL.LU R42, [R1+0x28] ;  /* 0x00002800012a7983 */ /* 0x000ea80000300800 */
[----:B-1----:R-:W2:Y:S01]  /*16790*/  LDL.LU R44, [R1+0x30] ;  /* 0x00003000012c7983 */ /* 0x002ea20000300800 */
[----:B---3--:R-:W-:-:S03]  /*167a0*/  IMAD.MOV.U32 R28, RZ, RZ, R0 ;  /* 0x000000ffff1c7224 */ /* 0x008fc600078e0000 */
[----:B------:R-:W3:Y:S01]  /*167b0*/  LDL.LU R0, [R1+0x38] ;  /* 0x0000380001007983 */ /* 0x000ee20000300800 */
[----:B----4-:R-:W-:Y:S02]  /*167c0*/  LOP3.LUT R31, R31, R30, RZ, 0x3c, !PT ;  /* 0x0000001e1f1f7212 */ /* 0x010fe400078e3cff */
[----:B------:R-:W-:Y:S02]  /*167d0*/  LOP3.LUT R33, R33, R32, RZ, 0x3c, !PT ;  /* 0x0000002021217212 */ /* 0x000fe400078e3cff */
[----:B------:R-:W-:Y:S02]  /*167e0*/  LOP3.LUT R30, R31, R30, RZ, 0x3c, !PT ;  /* 0x0000001e1f1e7212 */ /* 0x000fe400078e3cff */
[----:B------:R-:W-:Y:S02]  /*167f0*/  LOP3.LUT R32, R33, R32, RZ, 0x3c, !PT ;  /* 0x0000002021207212 */ /* 0x000fe400078e3cff */
[----:B------:R-:W-:Y:S02]  /*16800*/  LOP3.LUT R31, R31, R30, RZ, 0x3c, !PT ;  /* 0x0000001e1f1f7212 */ /* 0x000fe400078e3cff */
[----:B------:R-:W-:Y:S01]  /*16810*/  LOP3.LUT R33, R33, R32, RZ, 0x3c, !PT ;  /* 0x0000002021217212 */ /* 0x000fe200078e3cff */
[----:B------:R-:W-:Y:S04]  /*16820*/  STL.64 [R1+0x1110], R28 ;  /* 0x0011101c01007387 */ /* 0x000fe80000100a00 */
[----:B------:R-:W-:Y:S04]  /*16830*/  STL.64 [R1+0x1118], R30 ;  /* 0x0011181e01007387 */ /* 0x000fe80000100a00 */
[----:B------:R1:W-:Y:S04]  /*16840*/  STL.64 [R1+0x1120], R32 ;  /* 0x0011202001007387 */ /* 0x0003e80000100a00 */
[----:B------:R4:W-:Y:S04]  /*16850*/  STL [R1+0x13b8], R5 ;  /* 0x0013b80501007387 */ /* 0x0009e80000100800 */
[----:B0-----:R-:W3:Y:S04]  /*16860*/  LDL.LU R48, [R1+0x40] ;  /* 0x0000400001307983 */ /* 0x001ee80000300800 */
[----:B------:R-:W3:Y:S04]  /*16870*/  LDL.LU R50, [R1+0xd8] ;  /* 0x0000d80001327983 */ /* 0x000ee80000300800 */
[----:B-1----:R-:W3:Y:S04]  /*16880*/  LDL.LU R33, [R1+0xe0] ;  /* 0x0000e00001217983 */ /* 0x002ee80000300800 */
[----:B------:R-:W3:Y:S01]  /*16890*/  LDL.LU R32, [R1+0xe8] ;  /* 0x0000e80001207983 */ /* 0x000ee20000300800 */
[----:B------:R-:W-:-:S02]  /*168a0*/  IMAD.MOV.U32 R28, RZ, RZ, R35 ;  /* 0x000000ffff1c7224 */ /* 0x000fc400078e0023 */
[----:B------:R-:W-:Y:S01]  /*168b0*/  IMAD.MOV.U32 R29, RZ, RZ, R5 ;  /* 0x000000ffff1d7224 */ /* 0x000fe200078e0005 */
[----:B------:R-:W3:Y:S01]  /*168c0*/  LDL.LU R31, [R1+0xf0] ;  /* 0x0000f000011f7983 */ /* 0x000ee20000300800 */
[----:B------:R-:W-:Y:S02]  /*168d0*/  IMAD.MOV.U32 R35, RZ, RZ, R6 ;  /* 0x000000ffff237224 */ /* 0x000fe400078e0006 */
[----:B------:R-:W-:Y:S01]  /*168e0*/  IMAD.MOV.U32 R37, RZ, RZ, R7 ;  /* 0x000000ffff257224 */ /* 0x000fe200078e0007 */
[----:B------:R-:W3:Y:S01]  /*168f0*/  LDL.LU R30, [R1+0xf8] ;  /* 0x0000f800011e7983 */ /* 0x000ee20000300800 */
[----:B------:R-:W-:-:S03]  /*16900*/  IMAD.MOV.U32 R39, RZ, RZ, R8 ;  /* 0x000000ffff277224 */ /* 0x000fc600078e0008 */
[----:B------:R-:W3:Y:S04]  /*16910*/  LDL.LU R7, [R1+0x100] ;  /* 0x0001000001077983 */ /* 0x000ee80000300800 */
[----:B------:R-:W-:Y:S04]  /*16920*/  STL.64 [R1], R28 ;  /* 0x0000001c01007387 */ /* 0x000fe80000100a00 */
[----:B------:R-:W-:Y:S01]  /*16930*/  STL.64 [R1+0x8], R34 ;  /* 0x0000082201007387 */ /* 0x000fe20000100a00 */
[----:B------:R-:W-:-:S03]  /*16940*/  IMAD.MOV.U32 R38, RZ, RZ, R3 ;  /* 0x000000ffff267224 */ /* 0x000fc600078e0003 */
[----:B------:R-:W-:Y:S04]  /*16950*/  STL.64 [R1+0x11b0], R34 ;  /* 0x0011b02201007387 */ /* 0x000fe80000100a00 */
[----:B------:R-:W-:Y:S04]  /*16960*/  STL.64 [R1+0x10], R36 ;  /* 0x0000102401007387 */ /* 0x000fe80000100a00 */
[----:B------:R-:W-:Y:S04]  /*16970*/  STL.64 [R1+0x11b8], R36 ;  /* 0x0011b82401007387 */ /* 0x000fe80000100a00 */
[----:B------:R-:W-:Y:S04]  /*16980*/  STL.64 [R1+0x18], R38 ;  /* 0x0000182601007387 */ /* 0x000fe80000100a00 */
[----:B------:R-:W-:Y:S04]  /*16990*/  STL.64 [R1+0x11c0], R38 ;  /* 0x0011c02601007387 */ /* 0x000fe80000100a00 */
[----:B------:R-:W-:Y:S04]  /*169a0*/  STL.64 [R1+0x1128], R28 ;  /* 0x0011281c01007387 */ /* 0x000fe80000100a00 */
[----:B------:R-:W3:Y:S01]  /*169b0*/  LDL.LU R3, [R1+0x108] ;  /* 0x0001080001037983 */ /* 0x000ee20000300800 */
[----:B--2---:R-:W-:-:S03]  /*169c0*/  IMAD.MOV.U32 R40, RZ, RZ, R2 ;  /* 0x000000ffff287224 */ /* 0x004fc600078e0002 */
[----:B------:R-:W2:Y:S04]  /*169d0*/  LDL.LU R2, [R1+0x110] ;  /* 0x0001100001027983 */ /* 0x000ea80000300800 */
[----:B------:R-:W2:Y:S01]  /*169e0*/  LDL.LU R6, [R1+0x118] ;  /* 0x0001180001067983 */ /* 0x000ea20000300800 */
[----:B------:R-:W-:-:S03]  /*169f0*/  IMAD.MOV.U32 R41, RZ, RZ, R9 ;  /* 0x000000ffff297224 */ /* 0x000fc600078e0009 */
[----:B----4-:R-:W4:Y:S01]  /*16a00*/  LDL.LU R5, [R1+0x120] ;  /* 0x0001200001057983 */ /* 0x010f220000300800 */
[----:B------:R-:W-:Y:S02]  /*16a10*/  IMAD.MOV.U32 R43, RZ, RZ, R10 ;  /* 0x000000ffff2b7224 */ /* 0x000fe400078e000a */
[----:B------:R-:W-:Y:S02]  /*16a20*/  IMAD.MOV.U32 R45, RZ, RZ, R11 ;  /* 0x000000ffff2d7224 */ /* 0x000fe400078e000b */
[----:B---3--:R-:W-:Y:S02]  /*16a30*/  IMAD.MOV.U32 R46, RZ, RZ, R0 ;  /* 0x000000ffff2e7224 */ /* 0x008fe400078e0000 */
[----:B------:R-:W3:Y:S01]  /*16a40*/  LDL.LU R0, [R1+0x128] ;  /* 0x0001280001007983 */ /* 0x000ee20000300800 */
        /* <DEDUP_REMOVED lines=10> */
[----:B------:R-:W-:Y:S04]  /*16af0*/  STL.64 [R1+0x38], R46 ;  /* 0x0000382e01007387 */ /* 0x000fe80000100a00 */
[----:B------:R-:W-:Y:S04]  /*16b00*/  STL.64 [R1+0x1220], R46 ;  /* 0x0012202e01007387 */ /* 0x000fe80000100a00 */
[----:B------:R-:W-:Y:S04]  /*16b10*/  STL.64 [R1+0x11c8], R40 ;  /* 0x0011c82801007387 */ /* 0x000fe80000100a00 */
[----:B------:R-:W-:Y:S01]  /*16b20*/  STL.64 [R1+0x40], R48 ;  /* 0x0000403001007387 */ /* 0x000fe20000100a00 */
[----:B------:R-:W-:-:S02]  /*16b30*/  IMAD.MOV.U32 R54, RZ, RZ, R50 ;  /* 0x000000ffff367224 */ /* 0x000fc400078e0032 */
[----:B------:R-:W-:Y:S02]  /*16b40*/  IMAD.MOV.U32 R56, RZ, RZ, R33 ;  /* 0x000000ffff387224 */ /* 0x000fe400078e0021 */
[----:B------:R-:W-:Y:S01]  /*16b50*/  IMAD.MOV.U32 R8, RZ, RZ, R32 ;  /* 0x000000ffff087224 */ /* 0x000fe200078e0020 */
[----:B------:R-:W-:Y:S04]  /*16b60*/  STL.64 [R1+0xd8], R54 ;  /* 0x0000d83601007387 */ /* 0x000fe80000100a00 */
[----:B------:R0:W-:Y:S04]  /*16b70*/  STL.64 [R1+0xe8], R8 ;  /* 0x0000e80801007387 */ /* 0x0001e80000100a00 */
[----:B------:R-:W-:Y:S04]  /*16b80*/  STL.64 [R1+0x12d8], R54 ;  /* 0x0012d83601007387 */ /* 0x000fe80000100a00 */
[----:B------:R-:W-:Y:S01]  /*16b90*/  STL.64 [R1+0xe0], R56 ;  /* 0x0000e03801007387 */ /* 0x000fe20000100a00 */
[----:B0-----:R-:W-:-:S02]  /*16ba0*/  IMAD.MOV.U32 R8, RZ, RZ, R31 ;  /* 0x000000ffff087224 */ /* 0x001fc400078e001f */
[----:B------:R-:W-:Y:S01]  /*16bb0*/  IMAD.MOV.U32 R9, RZ, RZ, R17 ;  /* 0x000000ffff097224 */ /* 0x000fe200078e0011 */
[----:B------:R-:W-:Y:S04]  /*16bc0*/  STL.64 [R1+0x12e0], R56 ;  /* 0x0012e03801007387 */ /* 0x000fe80000100a00 */
[----:B------:R-:W-:Y:S04]  /*16bd0*/  STL.64 [R1+0x1228], R48 ;  /* 0x0012283001007387 */ /* 0x000fe80000100a00 */
[----:B------:R-:W-:Y:S04]  /*16be0*/  STL.64 [R1+0x1130], R16 ;  /* 0x0011301001007387 */ /* 0x000fe80000100a00 */
[----:B------:R2:W-:Y:S04]  /*16bf0*/  STL.64 [R1+0xf0], R8 ;  /* 0x0000f00801007387 */ /* 0x0005e80000100a00 */
[----:B------:R-:W3:Y:S01]  /*16c00*/  LDL.LU R14, [R1+0x130] ;  /* 0x00013000010e7983 */ /* 0x000ee20000300800 */
[----:B------:R-:W-:-:S03]  /*16c10*/  IMAD.MOV.U32 R64, RZ, RZ, R3 ;  /* 0x000000ffff407224 */ /* 0x000fc600078e0003 */
[----:B------:R-:W3:Y:S01]  /*16c20*/  LDL.LU R3, [R1+0x138] ;  /* 0x0001380001037983 */ /* 0x000ee20000300800 */
[----:B--2---:R-:W-:-:S03]  /*16c30*/  IMAD.MOV.U32 R8, RZ, RZ, R2 ;  /* 0x000000ffff087224 */ /* 0x004fc600078e0002 */
[----:B------:R-:W2:Y:S01]  /*16c40*/  LDL.LU R2, [R1+0x140] ;  /* 0x0001400001027983 */ /* 0x000ea20000300800 */
[----:B------:R-:W-:Y:S02]  /*16c50*/  IMAD.MOV.U32 R9, RZ, RZ, R21 ;  /* 0x000000ffff097224 */ /* 0x000fe400078e0015 */
[----:B------:R-:W-:Y:S02]  /*16c60*/  IMAD.MOV.U32 R60, RZ, RZ, R30 ;  /* 0x000000ffff3c7224 */ /* 0x000fe400078e001e */
[----:B------:R-:W-:Y:S02]  /*16c70*/  IMAD.MOV.U32 R61, RZ, RZ, R18 ;  /* 0x000000ffff3d7224 */ /* 0x000fe400078e0012 */
[----:B------:R-:W-:Y:S02]  /*16c80*/  IMAD.MOV.U32 R62, RZ, RZ, R7 ;  /* 0x000000ffff3e7224 */ /* 0x000fe400078e0007 */
[----:B------:R-:W-:Y:S01]  /*16c90*/  IMAD.MOV.U32 R63, RZ, RZ, R19 ;  /* 0x000000ffff3f7224 */ /* 0x000fe200078e0013 */
[----:B------:R0:W-:Y:S01]  /*16ca0*/  STL.64 [R1+0x110], R8 ;  /* 0x0001100801007387 */ /* 0x0001e20000100a00 */
[----:B------:R-:W-:-:S03]  /*16cb0*/  IMAD.MOV.U32 R65, RZ, RZ, R20 ;  /* 0x000000ffff417224 */ /* 0x000fc600078e0014 */
[----:B------:R-:W-:Y:S04]  /*16cc0*/  STL.64 [R1+0xf8], R60 ;  /* 0x0000f83c01007387 */ /* 0x000fe80000100a00 */
[----:B------:R-:W-:Y:S04]  /*16cd0*/  STL.64 [R1+0x1368], R60 ;  /* 0x0013683c01007387 */ /* 0x000fe80000100a00 */
[----:B------:R-:W-:Y:S04]  /*16ce0*/  STL.64 [R1+0x100], R62 ;  /* 0x0001003e01007387 */ /* 0x000fe80000100a00 */
[----:B------:R-:W-:Y:S04]  /*16cf0*/  STL.64 [R1+0x1370], R62 ;  /* 0x0013703e01007387 */ /* 0x000fe80000100a00 */
[----:B------:R-:W-:Y:S04]  /*16d00*/  STL.64 [R1+0x108], R64 ;  /* 0x0001084001007387 */ /* 0x000fe80000100a00 */
[----:B------:R-:W-:Y:S04]  /*16d10*/  STL.64 [R1+0x1378], R64 ;  /* 0x0013784001007387 */ /* 0x000fe80000100a00 */
[----:B------:R1:W-:Y:S04]  /*16d20*/  STL.64 [R1+0x1160], R22 ;  /* 0x0011601601007387 */ /* 0x0003e80000100a00 */
[----:B------:R-:W2:Y:S04]  /*16d30*/  LDL.LU R21, [R1+0x148] ;  /* 0x0001480001157983 */ /* 0x000ea80000300800 */
[----:B------:R-:W2:Y:S04]  /*16d40*/  LDL.LU R20, [R1+0x6b4] ;  /* 0x0006b40001147983 */ /* 0x000ea80000300800 */
[----:B------:R-:W2:Y:S04]  /*16d50*/  LDL.LU R13, [R1+0x150] ;  /* 0x00015000010d7983 */ /* 0x000ea80000300800 */
[----:B------:R-:W2:Y:S01]  /*16d60*/  LDL.LU R12, [R1+0x708] ;  /* 0x00070800010c7983 */ /* 0x000ea20000300800 */
[----:B------:R-:W-:-:S03]  /*16d70*/  IMAD.MOV.U32 R66, RZ, RZ, R6 ;  /* 0x000000ffff427224 */ /* 0x000fc600078e0006 */
[----:B------:R-:W2:Y:S04]  /*16d80*/  LDL.LU R7, [R1+0x48] ;  /* 0x0000480001077983 */ /* 0x000ea80000300800 */
[----:B------:R-:W2:Y:S01]  /*16d90*/  LDL.LU R6, [R1+0x70c] ;  /* 0x00070c0001067983 */ /* 0x000ea20000300800 */
[----:B----4-:R-:W-:-:S03]  /*16da0*/  IMAD.MOV.U32 R68, RZ, RZ, R5 ;  /* 0x000000ffff447224 */ /* 0x010fc600078e0005 */
[----:B0-----:R-:W4:Y:S01]  /*16db0*/  LDL.LU R9, [R1+0x50] ;  /* 0x0000500001097983 */ /* 0x001f220000300800 */
[----:B---3--:R-:W-:-:S03]  /*16dc0*/  IMAD.MOV.U32 R70, RZ, RZ, R0 ;  /* 0x000000ffff467224 */ /* 0x008fc600078e0000 */
[----:B------:R-:W4:Y:S04]  /*16dd0*/  LDL.LU R8, [R1+0x710] ;  /* 0x0007100001087983 */ /* 0x000f280000300800 */
[----:B------:R-:W3:Y:S04]  /*16de0*/  LDL.LU R11, [R1+0x58] ;  /* 0x00005800010b7983 */ /* 0x000ee80000300800 */
[----:B------:R-:W3:Y:S04]  /*16df0*/  LDL.LU R10, [R1+0x714] ;  /* 0x00071400010a7983 */ /* 0x000ee80000300800 */
[----:B------:R-:W3:Y:S04]  /*16e00*/  LDL.LU R5, [R1+0x60] ;  /* 0x0000600001057983 */ /* 0x000ee80000300800 */
[----:B------:R-:W4:Y:S01]  /*16e10*/  LDL.LU R0, [R1+0xae0] ;  /* 0x000ae00001007983 */ /* 0x000f220000300800 */
[----:B------:R-:W-:-:S02]  /*16e20*/  IMAD.MOV.U32 R67, RZ, RZ, R22 ;  /* 0x000000ffff437224 */ /* 0x000fc400078e0016 */
[----:B------:R-:W-:Y:S02]  /*16e30*/  IMAD.MOV.U32 R69, RZ, RZ, R23 ;  /* 0x000000ffff457224 */ /* 0x000fe400078e0017 */
[----:B------:R-:W-:Y:S01]  /*16e40*/  IMAD.MOV.U32 R71, RZ, RZ, R24 ;  /* 0x000000ffff477224 */ /* 0x000fe200078e0018 */
[----:B------:R-:W-:Y:S04]  /*16e50*/  STL.64 [R1+0x118], R66 ;  /* 0x0001184201007387 */ /* 0x000fe80000100a00 */
[----:B------:R-:W-:Y:S04]  /*16e60*/  STL.64 [R1+0x1400], R66 ;  /* 0x0014004201007387 */ /* 0x000fe80000100a00 */
[----:B------:R-:W-:Y:S04]  /*16e70*/  STL.64 [R1+0x120], R68 ;  /* 0x0001204401007387 */ /* 0x000fe80000100a00 */
[----:B------:R-:W-:Y:S01]  /*16e80*/  STL.64 [R1+0x1408], R68 ;  /* 0x0014084401007387 */ /* 0x000fe20000100a00 */
[----:B------:R-:W-:-:S03]  /*16e90*/  IMAD.MOV.U32 R72, RZ, RZ, R14 ;  /* 0x000000ffff487224 */ /* 0x000fc600078e000e */
[----:B------:R-:W-:Y:S04]  /*16ea0*/  STL.64 [R1+0x128], R70 ;  /* 0x0001284601007387 */ /* 0x000fe80000100a00 */
[----:B------:R-:W-:Y:S04]  /*16eb0*/  STL.64 [R1+0x1410], R70 ;  /* 0x0014104601007387 */ /* 0x000fe80000100a00 */
[----:B------:R-:W4:Y:S04]  /*16ec0*/  LDL.LU R15, [R1+0x158] ;  /* 0x00015800010f7983 */ /* 0x000f280000300800 */
[----:B------:R-:W4:Y:S04]  /*16ed0*/  LDL.LU R14, [R1+0xae4] ;  /* 0x000ae400010e7983 */ /* 0x000f280000300800 */
[----:B------:R-:W4:Y:S04]  /*16ee0*/  LDL.LU R19, [R1+0x160] ;  /* 0x0001600001137983 */ /* 0x000f280000300800 */
[----:B------:R-:W4:Y:S01]  /*16ef0*/  LDL.LU R18, [R1+0xae8] ;  /* 0x000ae80001127983 */ /* 0x000f220000300800 */
[----:B------:R-:W-:-:S03]  /*16f00*/  IMAD.MOV.U32 R74, RZ, RZ, R3 ;  /* 0x000000ffff4a7224 */ /* 0x000fc600078e0003 */
[----:B------:R-:W4:Y:S04]  /*16f10*/  LDL.LU R17, [R1+0x168] ;  /* 0x0001680001117983 */ /* 0x000f280000300800 */
[----:B------:R-:W4:Y:S04]  /*16f20*/  LDL.LU R16, [R1+0xaec] ;  /* 0x000aec0001107983 */ /* 0x000f280000300800 */
[----:B------:R-:W4:Y:S01]  /*16f30*/  LDL.LU R3, [R1+0x170] ;  /* 0x0001700001037983 */ /* 0x000f220000300800 */
[----:B--2---:R-:W-:-:S03]  /*16f40*/  IMAD.MOV.U32 R76, RZ, RZ, R2 ;  /* 0x000000ffff4c7224 */ /* 0x004fc600078e0002 */
[----:B------:R-:W2:Y:S01]  /*16f50*/  LDL.LU R2, [R1+0xaf0] ;  /* 0x000af00001027983 */ /* 0x000ea20000300800 */
[----:B------:R-:W-:Y:S02]  /*16f60*/  IMAD.MOV.U32 R73, RZ, RZ, R25 ;  /* 0x000000ffff497224 */ /* 0x000fe400078e0019 */
[----:B------:R-:W-:Y:S02]  /*16f70*/  IMAD.MOV.U32 R75, RZ, RZ, R26 ;  /* 0x000000ffff4b7224 */ /* 0x000fe400078e001a */
[----:B------:R-:W-:Y:S01]  /*16f80*/  IMAD.MOV.U32 R77, RZ, RZ, R27 ;  /* 0x000000ffff4d7224 */ /* 0x000fe200078e001b */
[----:B------:R-:W-:Y:S04]  /*16f90*/  STL.64 [R1+0x130], R72 ;  /* 0x0001304801007387 */ /* 0x000fe80000100a00 */
[----:B------:R-:W-:Y:S04]  /*16fa0*/  STL.64 [R1+0x1418], R72 ;  /* 0x0014184801007387 */ /* 0x000fe80000100a00 */
[----:B------:R-:W-:Y:S04]  /*16fb0*/  STL.64 [R1+0x138], R74 ;  /* 0x0001384a01007387 */ /* 0x000fe80000100a00 */
[----:B------:R-:W-:Y:S04]  /*16fc0*/  STL.64 [R1+0x14e0], R74 ;  /* 0x0014e04a01007387 */ /* 0x000fe80000100a00 */
[----:B------:R-:W-:Y:S04]  /*16fd0*/  STL.64 [R1+0x140], R76 ;  /* 0x0001404c01007387 */ /* 0x000fe80000100a00 */
[----:B------:R-:W-:Y:S01]  /*16fe0*/  STL.64 [R1+0x14e8], R76 ;  /* 0x0014e84c01007387 */ /* 0x000fe20000100a00 */
[----:B------:R-:W-:-:S02]  /*16ff0*/  IMAD.MOV.U32 R79, RZ, RZ, R21 ;  /* 0x000000ffff4f7224 */ /* 0x000fc400078e0015 */
[----:B------:R-:W-:Y:S02]  /*17000*/  IMAD.MOV.U32 R78, RZ, RZ, R20 ;  /* 0x000000ffff4e7224 */ /* 0x000fe400078e0014 */
[----:B------:R-:W-:-:S03]  /*17010*/  IMAD.MOV.U32 R81, RZ, RZ, R13 ;  /* 0x000000ffff517224 */ /* 0x000fc600078e000d */
[----:B------:R-:W-:Y:S01]  /*17020*/  STL.64 [R1+0x148], R78 ;  /* 0x0001484e01007387 */ /* 0x000fe20000100a00 */
[----:B------:R-:W-:-:S03]  /*17030*/  IMAD.MOV.U32 R80, RZ, RZ, R12 ;  /* 0x000000ffff507224 */ /* 0x000fc600078e000c */
[----:B------:R-:W-:Y:S04]  /*17040*/  STL.64 [R1+0x14f0], R78 ;  /* 0x0014f04e01007387 */ /* 0x000fe80000100a00 */
[----:B------:R-:W-:Y:S04]  /*17050*/  STL.64 [R1+0x150], R80 ;  /* 0x0001505001007387 */ /* 0x000fe80000100a00 */
[----:B------:R-:W-:Y:S04]  /*17060*/  STL.64 [R1+0x14f8], R80 ;  /* 0x0014f85001007387 */ /* 0x000fe80000100a00 */
[----:B------:R-:W2:Y:S04]  /*17070*/  LDL.LU R31, [R1+0x178] ;  /* 0x00017800011f7983 */ /* 0x000ea80000300800 */
[----:B------:R-:W2:Y:S04]  /*17080*/  LDL.LU R30, [R1+0xaf4] ;  /* 0x000af400011e7983 */ /* 0x000ea80000300800 */
[----:B------:R-:W2:Y:S04]  /*17090*/  LDL.LU R29, [R1+0x180] ;  /* 0x00018000011d7983 */ /* 0x000ea80000300800 */
[----:B------:R-:W2:Y:S01]  /*170a0*/  LDL.LU R28, [R1+0xaf8] ;  /* 0x000af800011c7983 */ /* 0x000ea20000300800 */
[----:B---3--:R-:W-:-:S03]  /*170b0*/  IMAD.MOV.U32 R13, RZ, RZ, R5 ;  /* 0x000000ffff0d7224 */ /* 0x008fc600078e0005 */
[----:B------:R-:W3:Y:S01]  /*170c0*/  LDL.LU R27, [R1+0x188] ;  /* 0x00018800011b7983 */ /* 0x000ee20000300800 */
[----:B----4-:R-:W-:-:S03]  /*170d0*/  IMAD.MOV.U32 R12, RZ, RZ, R0 ;  /* 0x000000ffff0c7224 */ /* 0x010fc600078e0000 */
[----:B------:R-:W4:Y:S04]  /*170e0*/  LDL.LU R26, [R1+0xafc] ;  /* 0x000afc00011a7983 */ /* 0x000f280000300800 */
[----:B------:R-:W3:Y:S04]  /*170f0*/  LDL.LU R5, [R1+0x190] ;  /* 0x0001900001057983 */ /* 0x000ee80000300800 */
[----:B------:R-:W4:Y:S04]  /*17100*/  LDL.LU R0, [R1+0xb00] ;  /* 0x000b000001007983 */ /* 0x000f280000300800 */
[----:B------:R-:W-:Y:S04]  /*17110*/  STL.64 [R1+0x48], R6 ;  /* 0x0000480601007387 */ /* 0x000fe80000100a00 */
[----:B------:R-:W-:Y:S04]  /*17120*/  STL.64 [R1+0x1138], R6 ;  /* 0x0011380601007387 */ /* 0x000fe80000100a00 */
[----:B------:R-:W-:Y:S04]  /*17130*/  STL.64 [R1+0x50], R8 ;  /* 0x0000500801007387 */ /* 0x000fe80000100a00 */
[----:B------:R-:W-:Y:S04]  /*17140*/  STL.64 [R1+0x1140], R8 ;  /* 0x0011400801007387 */ /* 0x000fe80000100a00 */
[----:B------:R-:W-:Y:S04]  /*17150*/  STL.64 [R1+0x58], R10 ;  /* 0x0000580a01007387 */ /* 0x000fe80000100a00 */
[----:B------:R-:W-:Y:S04]  /*17160*/  STL.64 [R1+0x1148], R10 ;  /* 0x0011480a01007387 */ /* 0x000fe80000100a00 */
[----:B------:R-:W-:Y:S04]  /*17170*/  STL.64 [R1+0x60], R12 ;  /* 0x0000600c01007387 */ /* 0x000fe80000100a00 */
[----:B------:R0:W-:Y:S04]  /*17180*/  STL.64 [R1+0x1150], R12 ;  /* 0x0011500c01007387 */ /* 0x0001e80000100a00 */
[----:B-1----:R-:W4:Y:S01]  /*17190*/  LDL.LU R23, [R1+0x198] ;  /* 0x0001980001177983 */ /* 0x002f220000300800 */
[----:B------:R-:W-:-:S03]  /*171a0*/  IMAD.MOV.U32 R21, RZ, RZ, R17 ;  /* 0x000000ffff157224 */ /* 0x000fc600078e0011 */
[----:B------:R-:W4:Y:S01]  /*171b0*/  LDL.LU R22, [R1+0xb04] ;  /* 0x000b040001167983 */ /* 0x000f220000300800 */
[----:B------:R-:W-:-:S03]  /*171c0*/  IMAD.MOV.U32 R20, RZ, RZ, R16 ;  /* 0x000000ffff147224 */ /* 0x000fc600078e0010 */
[----:B------:R-:W4:Y:S01]  /*171d0*/  LDL.LU R17, [R1+0x1a0] ;  /* 0x0001a00001117983 */ /* 0x000f220000300800 */
[----:B------:R-:W-:-:S03]  /*171e0*/  IMAD.MOV.U32 R25, RZ, RZ, R3 ;  /* 0x000000ffff197224 */ /* 0x000fc600078e0003 */
[----:B------:R-:W4:Y:S04]  /*171f0*/  LDL.LU R16, [R1+0xb08] ;  /* 0x000b080001107983 */ /* 0x000f280000300800 */
[----:B0-----:R-:W4:Y:S04]  /*17200*/  LDL.LU R13, [R1+0x1a8] ;  /* 0x0001a800010d7983 */ /* 0x001f280000300800 */
[----:B------:R-:W4:Y:S04]  /*17210*/  LDL.LU R12, [R1+0xb0c] ;  /* 0x000b0c00010c7983 */ /* 0x000f280000300800 */
[----:B------:R-:W4:Y:S01]  /*17220*/  LDL.LU R3, [R1+0x1b0] ;  /* 0x0001b00001037983 */ /* 0x000f220000300800 */
[----:B--2---:R-:W-:-:S03]  /*17230*/  IMAD.MOV.U32 R24, RZ, RZ, R2 ;  /* 0x000000ffff187224 */ /* 0x004fc600078e0002 */
[----:B------:R-:W2:Y:S04]  /*17240*/  LDL.LU R2, [R1+0xb10] ;  /* 0x000b100001027983 */ /* 0x000ea80000300800 */
[----:B------:R-:W-:Y:S04]  /*17250*/  STL.64 [R1+0x158], R14 ;  /* 0x0001580e01007387 */ /* 0x000fe80000100a00 */
[----:B------:R-:W-:Y:S04]  /*17260*/  STL.64 [R1+0x1158], R14 ;  /* 0x0011580e01007387 */ /* 0x000fe80000100a00 */
[----:B------:R-:W-:Y:S04]  /*17270*/  STL.64 [R1+0x160], R18 ;  /* 0x0001601201007387 */ /* 0x000fe80000100a00 */
[----:B------:R0:W-:Y:S04]  /*17280*/  STL.64 [R1+0x1168], R18 ;  /* 0x0011681201007387 */ /* 0x0001e80000100a00 */
[----:B------:R-:W-:Y:S04]  /*17290*/  STL.64 [R1+0x168], R20 ;  /* 0x0001681401007387 */ /* 0x000fe80000100a00 */
[----:B------:R-:W-:Y:S04]  /*172a0*/  STL.64 [R1+0x1170], R20 ;  /* 0x0011701401007387 */ /* 0x000fe80000100a00 */
[----:B------:R-:W-:Y:S04]  /*172b0*/  STL.64 [R1+0x170], R24 ;  /* 0x0001701801007387 */ /* 0x000fe80000100a00 */
[----:B------:R-:W-:Y:S04]  /*172c0*/  STL.64 [R1+0x1178], R24 ;  /* 0x0011781801007387 */ /* 0x000fe80000100a00 */
[----:B------:R-:W2:Y:S04]  /*172d0*/  LDL.LU R11, [R1+0x1b8] ;  /* 0x0001b800010b7983 */ /* 0x000ea80000300800 */
[----:B------:R-:W2:Y:S04]  /*172e0*/  LDL.LU R10, [R1+0xb14] ;  /* 0x000b1400010a7983 */ /* 0x000ea80000300800 */
[----:B------:R-:W2:Y:S04]  /*172f0*/  LDL.LU R9, [R1+0x1c0] ;  /* 0x0001c00001097983 */ /* 0x000ea80000300800 */
[----:B------:R-:W2:Y:S04]  /*17300*/  LDL.LU R8, [R1+0xb18] ;  /* 0x000b180001087983 */ /* 0x000ea80000300800 */
[----:B------:R-:W2:Y:S04]  /*17310*/  LDL.LU R7, [R1+0x1c8] ;  /* 0x0001c80001077983 */ /* 0x000ea80000300800 */
[----:B------:R-:W2:Y:S01]  /*17320*/  LDL.LU R6, [R1+0xb1c] ;  /* 0x000b1c0001067983 */ /* 0x000ea20000300800 */
[----:B------:R-:W-:-:S02]  /*17330*/  IMAD.MOV.U32 R35, RZ, RZ, R31 ;  /* 0x000000ffff237224 */ /* 0x000fc400078e001f */
[----:B------:R-:W-:Y:S02]  /*17340*/  IMAD.MOV.U32 R34, RZ, RZ, R30 ;  /* 0x000000ffff227224 */ /* 0x000fe400078e001e */
[----:B---3--:R-:W-:Y:S02]  /*17350*/  IMAD.MOV.U32 R41, RZ, RZ, R5 ;  /* 0x000000ffff297224 */ /* 0x008fe400078e0005 */
[----:B------:R-:W3:Y:S01]  /*17360*/  LDL.LU R5, [R1+0x1d0] ;  /* 0x0001d00001057983 */ /* 0x000ee20000300800 */
[----:B----4-:R-:W-:-:S03]  /*17370*/  IMAD.MOV.U32 R40, RZ, RZ, R0 ;  /* 0x000000ffff287224 */ /* 0x010fc600078e0000 */
[----:B------:R-:W4:Y:S01]  /*17380*/  LDL.LU R0, [R1+0xb20] ;  /* 0x000b200001007983 */ /* 0x000f220000300800 */
[----:B------:R-:W-:Y:S02]  /*17390*/  IMAD.MOV.U32 R36, RZ, RZ, R28 ;  /* 0x000000ffff247224 */ /* 0x000fe400078e001c */
[----:B------:R-:W-:Y:S01]  /*173a0*/  IMAD.MOV.U32 R37, RZ, RZ, R29 ;  /* 0x000000ffff257224 */ /* 0x000fe200078e001d */
[----:B------:R-:W-:Y:S01]  /*173b0*/  STL.64 [R1+0x178], R34 ;  /* 0x0001782201007387 */ /* 0x000fe20000100a00 */
[----:B------:R-:W-:Y:S02]  /*173c0*/  IMAD.MOV.U32 R38, RZ, RZ, R26 ;  /* 0x000000ffff267224 */ /* 0x000fe400078e001a */
[----:B------:R-:W-:Y:S01]  /*173d0*/  IMAD.MOV.U32 R39, RZ, RZ, R27 ;  /* 0x000000ffff277224 */ /* 0x000fe200078e001b */
[----:B------:R-:W-:Y:S04]  /*173e0*/  STL.64 [R1+0x11d0], R34 ;  /* 0x0011d02201007387 */ /* 0x000fe80000100a00 */
[----:B------:R-:W-:Y:S04]  /*173f0*/  STL.64 [R1+0x180], R36 ;  /* 0x0001802401007387 */ /* 0x000fe80000100a00 */
[----:B------:R-:W-:Y:S04]  /*17400*/  STL.64 [R1+0x11d8], R36 ;  /* 0x0011d82401007387 */ /* 0x000fe80000100a00 */
[----:B------:R-:W-:Y:S04]  /*17410*/  STL.64 [R1+0x188], R38 ;  /* 0x0001882601007387 */ /* 0x000fe80000100a00 */
[----:B------:R-:W-:Y:S04]  /*17420*/  STL.64 [R1+0x11e0], R38 ;  /* 0x0011e02601007387 */ /* 0x000fe80000100a00 */
[----:B------:R-:W-:Y:S04]  /*17430*/  STL.64 [R1+0x190], R40 ;  /* 0x0001902801007387 */ /* 0x000fe80000100a00 */
[----:B------:R-:W-:Y:S01]  /*17440*/  STL.64 [R1+0x11e8], R40 ;  /* 0x0011e82801007387 */ /* 0x000fe20000100a00 */
[----:B------:R-:W-:-:S03]  /*17450*/  IMAD.MOV.U32 R49, RZ, RZ, R3 ;  /* 0x000000ffff317224 */ /* 0x000fc600078e0003 */
[----:B------:R-:W4:Y:S01]  /*17460*/  LDL.LU R3, [R1+0x1d8] ;  /* 0x0001d80001037983 */ /* 0x000f220000300800 */
[----:B--2---:R-:W-:-:S03]  /*17470*/  IMAD.MOV.U32 R48, RZ, RZ, R2 ;  /* 0x000000ffff307224 */ /* 0x004fc600078e0002 */
[----:B------:R-:W2:Y:S01]  /*17480*/  LDL.LU R2, [R1+0xb24] ;  /* 0x000b240001027983 */ /* 0x000ea20000300800 */
[----:B------:R-:W-:-:S03]  /*17490*/  IMAD.MOV.U32 R45, RZ, RZ, R17 ;  /* 0x000000ffff2d7224 */ /* 0x000fc600078e0011 */
[----:B0-----:R-:W2:Y:S01]  /*174a0*/  LDL.LU R19, [R1+0x1e0] ;  /* 0x0001e00001137983 */ /* 0x001ea20000300800 */
[----:B------:R-:W-:-:S03]  /*174b0*/  IMAD.MOV.U32 R44, RZ, RZ, R16 ;  /* 0x000000ffff2c7224 */ /* 0x000fc600078e0010 */
[----:B------:R-:W2:Y:S01]  /*174c0*/  LDL.LU R18, [R1+0xb28] ;  /* 0x000b280001127983 */ /* 0x000ea20000300800 */
[----:B------:R-:W-:Y:S02]  /*174d0*/  IMAD.MOV.U32 R42, RZ, RZ, R22 ;  /* 0x000000ffff2a7224 */ /* 0x000fe400078e0016 */
[----:B------:R-:W-:Y:S01]  /*174e0*/  IMAD.MOV.U32 R43, RZ, RZ, R23 ;  /* 0x000000ffff2b7224 */ /* 0x000fe200078e0017 */
[----:B------:R-:W2:Y:S01]  /*174f0*/  LDL.LU R17, [R1+0x1e8] ;  /* 0x0001e80001117983 */ /* 0x000ea20000300800 */
[----:B------:R-:W-:-:S03]  /*17500*/  IMAD.MOV.U32 R47, RZ, RZ, R13 ;  /* 0x000000ffff2f7224 */ /* 0x000fc600078e000d */
[----:B------:R-:W2:Y:S01]  /*17510*/  LDL.LU R16, [R1+0xb2c] ;  /* 0x000b2c0001107983 */ /* 0x000ea20000300800 */
[----:B------:R-:W-:-:S03]  /*17520*/  IMAD.MOV.U32 R46, RZ, RZ, R12 ;  /* 0x000000ffff2e7224 */ /* 0x000fc600078e000c */
[----:B------:R-:W2:Y:S04]  /*17530*/  LDL.LU R15, [R1+0x1f0] ;  /* 0x0001f000010f7983 */ /* 0x000ea80000300800 */
[----:B------:R-:W2:Y:S04]  /*17540*/  LDL.LU R14, [R1+0xb30] ;  /* 0x000b3000010e7983 */ /* 0x000ea80000300800 */
[----:B------:R-:W2:Y:S04]  /*17550*/  LDL.LU R13, [R1+0x1f8] ;  /* 0x0001f800010d7983 */ /* 0x000ea80000300800 */
[----:B------:R-:W2:Y:S04]  /*17560*/  LDL.LU R12, [R1+0xb34] ;  /* 0x000b3400010c7983 */ /* 0x000ea80000300800 */
[----:B------:R-:W-:Y:S04]  /*17570*/  STL.64 [R1+0x198], R42 ;  /* 0x0001982a01007387 */ /* 0x000fe80000100a00 */
[----:B------:R-:W-:Y:S04]  /*17580*/  STL.64 [R1+0x1230], R42 ;  /* 0x0012302a01007387 */ /* 0x000fe80000100a00 */
[----:B------:R-:W-:Y:S04]  /*17590*/  STL.64 [R1+0x1a0], R44 ;  /* 0x0001a02c01007387 */ /* 0x000fe80000100a00 */
[----:B------:R-:W-:Y:S01]  /*175a0*/  STL.64 [R1+0x1238], R44 ;  /* 0x0012382c01007387 */ /* 0x000fe20000100a00 */
[----:B------:R-:W-:-:S03]  /*175b0*/  IMAD.MOV.U32 R55, RZ, RZ, R11 ;  /* 0x000000ffff377224 */ /* 0x000fc600078e000b */
[----:B------:R-:W-:Y:S01]  /*175c0*/  STL.64 [R1+0x1a8], R46 ;  /* 0x0001a82e01007387 */ /* 0x000fe20000100a00 */
[----:B------:R-:W-:-:S03]  /*175d0*/  IMAD.MOV.U32 R54, RZ, RZ, R10 ;  /* 0x000000ffff367224 */ /* 0x000fc600078e000a */
[----:B------:R-:W-:Y:S04]  /*175e0*/  STL.64 [R1+0x1240], R46 ;  /* 0x0012402e01007387 */ /* 0x000fe80000100a00 */
[----:B------:R-:W-:Y:S04]  /*175f0*/  STL.64 [R1+0x1b0], R48 ;  /* 0x0001b03001007387 */ /* 0x000fe80000100a00 */
[----:B------:R-:W-:Y:S04]  /*17600*/  STL.64 [R1+0x1250], R48 ;  /* 0x0012503001007387 */ /* 0x000fe80000100a00 */
[----:B------:R-:W2:Y:S04]  /*17610*/  LDL.LU R11, [R1+0x200] ;  /* 0x00020000010b7983 */ /* 0x000ea80000300800 */
[----:B------:R-:W2:Y:S01]  /*17620*/  LDL.LU R10, [R1+0xb38] ;  /* 0x000b3800010a7983 */ /* 0x000ea20000300800 */
[----:B------:R-:W-:-:S03]  /*17630*/  IMAD.MOV.U32 R57, RZ, RZ, R9 ;  /* 0x000000ffff397224 */ /* 0x000fc600078e0009 */
[----:B------:R3:W-:Y:S01]  /*17640*/  STL.64 [R1+0x1c8], R6 ;  /* 0x0001c80601007387 */ /* 0x0007e20000100a00 */
[----:B------:R-:W-:-:S03]  /*17650*/  IMAD.MOV.U32 R56, RZ, RZ, R8 ;  /* 0x000000ffff387224 */ /* 0x000fc600078e0008 */
[----:B------:R-:W2:Y:S04]  /*17660*/  LDL.LU R9, [R1+0x208] ;  /* 0x0002080001097983 */ /* 0x000ea80000300800 */
[----:B------:R-:W2:Y:S01]  /*17670*/  LDL.LU R8, [R1+0xb3c] ;  /* 0x000b3c0001087983 */ /* 0x000ea20000300800 */
[----:B---3--:R-:W-:Y:S02]  /*17680*/  IMAD.MOV.U32 R7, RZ, RZ, R5 ;  /* 0x000000ffff077224 */ /* 0x008fe400078e0005 */
[----:B----4-:R-:W-:-:S05]  /*17690*/  IMAD.MOV.U32 R6, RZ, RZ, R0 ;  /* 0x000000ffff067224 */ /* 0x010fca00078e0000 */
[----:B------:R0:W-:Y:S04]  /*176a0*/  STL.64 [R1+0x1d0], R6 ;  /* 0x0001d00601007387 */ /* 0x0001e80000100a00 */
[----:B0-----:R-:W3:Y:S04]  /*176b0*/  LDL.LU R7, [R1+0x210] ;  /* 0x0002100001077983 */ /* 0x001ee80000300800 */
[----:B------:R-:W4:Y:S04]  /*176c0*/  LDL.LU R0, [R1+0xb40] ;  /* 0x000b400001007983 */ /* 0x000f280000300800 */
[----:B------:R-:W-:Y:S04]  /*176d0*/  STL.64 [R1+0x1b8], R54 ;  /* 0x0001b83601007387 */ /* 0x000fe80000100a00 */
[----:B------:R-:W-:Y:S04]  /*176e0*/  STL.64 [R1+0x12e8], R54 ;  /* 0x0012e83601007387 */ /* 0x000fe80000100a00 */
[----:B------:R-:W-:Y:S04]  /*176f0*/  STL.64 [R1+0x1c0], R56 ;  /* 0x0001c03801007387 */ /* 0x000fe80000100a00 */
[----:B------:R-:W-:Y:S04]  /*17700*/  STL.64 [R1+0x12f0], R56 ;  /* 0x0012f03801007387 */ /* 0x000fe80000100a00 */
[----:B------:R-:W3:Y:S04]  /*17710*/  LDL.LU R6, [R1+0x218] ;  /* 0x0002180001067983 */ /* 0x000ee80000300800 */
[----:B------:R-:W3:Y:S04]  /*17720*/  LDL.LU R5, [R1+0xb44] ;  /* 0x000b440001057983 */ /* 0x000ee80000300800 */
[----:B--2---:R0:W-:Y:S04]  /*17730*/  STL.64 [R1+0x1d8], R2 ;  /* 0x0001d80201007387 */ /* 0x0041e80000100a00 */
[----:B0-----:R-:W2:Y:S04]  /*17740*/  LDL.LU R3, [R1+0x220] ;  /* 0x0002200001037983 */ /* 0x001ea80000300800 */
[----:B------:R-:W2:Y:S04]  /*17750*/  LDL.LU R2, [R1+0xb48] ;  /* 0x000b480001027983 */ /* 0x000ea80000300800 */
[----:B------:R0:W-:Y:S04]  /*17760*/  STL.64 [R1+0x1e0], R18 ;  /* 0x0001e01201007387 */ /* 0x0001e80000100a00 */
[----:B------:R-:W2:Y:S01]  /*17770*/  LDL.LU R21, [R1+0x228] ;  /* 0x0002280001157983 */ /* 0x000ea20000300800 */
[----:B------:R-:W-:-:S02]  /*17780*/  IMAD.MOV.U32 R60, RZ, RZ, R16 ;  /* 0x000000ffff3c7224 */ /* 0x000fc400078e0010 */
[----:B------:R-:W-:Y:S01]  /*17790*/  IMAD.MOV.U32 R61, RZ, RZ, R17 ;  /* 0x000000ffff3d7224 */ /* 0x000fe200078e0011 */
[----:B------:R1:W-:Y:S04]  /*177a0*/  STL.64 [R1+0x1f8], R12 ;  /* 0x0001f80c01007387 */ /* 0x0003e80000100a00 */
[----:B------:R-:W2:Y:S04]  /*177b0*/  LDL.LU R20, [R1+0xb4c] ;  /* 0x000b4c0001147983 */ /* 0x000ea80000300800 */
[----:B0-----:R-:W2:Y:S01]  /*177c0*/  LDL.LU R19, [R1+0x230] ;  /* 0x0002300001137983 */ /* 0x001ea20000300800 */
[----:B------:R-:W-:-:S03]  /*177d0*/  IMAD.MOV.U32 R62, RZ, RZ, R14 ;  /* 0x000000ffff3e7224 */ /* 0x000fc600078e000e */
[----:B------:R-:W2:Y:S01]  /*177e0*/  LDL.LU R18, [R1+0xb50] ;  /* 0x000b500001127983 */ /* 0x000ea20000300800 */
[----:B------:R-:W-:-:S03]  /*177f0*/  IMAD.MOV.U32 R63, RZ, RZ, R15 ;  /* 0x000000ffff3f7224 */ /* 0x000fc600078e000f */
[----:B------:R-:W2:Y:S04]  /*17800*/  LDL.LU R17, [R1+0x68] ;  /* 0x0000680001117983 */ /* 0x000ea80000300800 */
[----:B------:R-:W2:Y:S04]  /*17810*/  LDL.LU R16, [R1+0xb54] ;  /* 0x000b540001107983 */ /* 0x000ea80000300800 */
[----:B------:R-:W2:Y:S04]  /*17820*/  LDL.LU R15, [R1+0x70] ;  /* 0x00007000010f7983 */ /* 0x000ea80000300800 */
[----:B------:R-:W2:Y:S04]  /*17830*/  LDL.LU R14, [R1+0xb58] ;  /* 0x000b5800010e7983 */ /* 0x000ea80000300800 */
        /* <DEDUP_REMOVED lines=8> */
[----:B-1----:R-:W2:Y:S04]  /*178c0*/  LDL.LU R13, [R1+0x78] ;  /* 0x00007800010d7983 */ /* 0x002ea80000300800 */
[----:B------:R-:W2:Y:S04]  /*178d0*/  LDL.LU R12, [R1+0xb5c] ;  /* 0x000b5c00010c7983 */ /* 0x000ea80000300800 */
[----:B------:R-:W2:Y:S01]  /*178e0*/  LDL.LU R11, [R1+0x80] ;  /* 0x00008000010b7983 */ /* 0x000ea20000300800 */
[----:B----4-:R-:W-:-:S03]  /*178f0*/  IMAD.MOV.U32 R70, RZ, RZ, R0 ;  /* 0x000000ffff467224 */ /* 0x010fc600078e0000 */
[----:B------:R-:W4:Y:S01]  /*17900*/  LDL.LU R0, [R1+0xb60] ;  /* 0x000b600001007983 */ /* 0x000f220000300800 */
[----:B------:R-:W-:Y:S02]  /*17910*/  IMAD.MOV.U32 R69, RZ, RZ, R9 ;  /* 0x000000ffff457224 */ /* 0x000fe400078e0009 */
[----:B---3--:R-:W-:Y:S01]  /*17920*/  IMAD.MOV.U32 R71, RZ, RZ, R7 ;  /* 0x000000ffff477224 */ /* 0x008fe200078e0007 */
[----:B------:R-:W3:Y:S01]  /*17930*/  LDL.LU R10, [R1+0x238] ;  /* 0x00023800010a7983 */ /* 0x000ee20000300800 */
[----:B------:R-:W-:-:S03]  /*17940*/  IMAD.MOV.U32 R68, RZ, RZ, R8 ;  /* 0x000000ffff447224 */ /* 0x000fc600078e0008 */
[----:B------:R-:W3:Y:S04]  /*17950*/  LDL.LU R9, [R1+0xb64] ;  /* 0x000b640001097983 */ /* 0x000ee80000300800 */
[----:B------:R-:W3:Y:S01]  /*17960*/  LDL.LU R7, [R1+0x240] ;  /* 0x0002400001077983 */ /* 0x000ee20000300800 */
[----:B------:R-:W-:-:S03]  /*17970*/  IMAD.MOV.U32 R75, RZ, RZ, R6 ;  /* 0x000000ffff4b7224 */ /* 0x000fc600078e0006 */
[----:B------:R-:W3:Y:S01]  /*17980*/  LDL.LU R6, [R1+0xb68] ;  /* 0x000b680001067983 */ /* 0x000ee20000300800 */
[----:B------:R-:W-:-:S03]  /*17990*/  IMAD.MOV.U32 R74, RZ, RZ, R5 ;  /* 0x000000ffff4a7224 */ /* 0x000fc600078e0005 */
[----:B------:R-:W3:Y:S04]  /*179a0*/  LDL.LU R8, [R1+0x248] ;  /* 0x0002480001087983 */ /* 0x000ee80000300800 */
[----:B------:R-:W3:Y:S01]  /*179b0*/  LDL.LU R5, [R1+0xb6c] ;  /* 0x000b6c0001057983 */ /* 0x000ee20000300800 */
[----:B--2---:R-:W-:-:S03]  /*179c0*/  IMAD.MOV.U32 R77, RZ, RZ, R3 ;  /* 0x000000ffff4d7224 */ /* 0x004fc600078e0003 */
[----:B------:R-:W2:Y:S01]  /*179d0*/  LDL.LU R3, [R1+0x250] ;  /* 0x0002500001037983 */ /* 0x000ea20000300800 */
[----:B------:R-:W-:-:S03]  /*179e0*/  IMAD.MOV.U32 R76, RZ, RZ, R2 ;  /* 0x000000ffff4c7224 */ /* 0x000fc600078e0002 */
[----:B------:R-:W2:Y:S04]  /*179f0*/  LDL.LU R2, [R1+0xb70] ;  /* 0x000b700001027983 */ /* 0x000ea80000300800 */
[----:B------:R-:W-:Y:S04]  /*17a00*/  STL.64 [R1+0x208], R68 ;  /* 0x0002084401007387 */ /* 0x000fe80000100a00 */
[----:B------:R-:W-:Y:S01]  /*17a10*/  STL [R1+0x1448], R68 ;  /* 0x0014484401007387 */ /* 0x000fe20000100800 */
[----:B------:R-:W-:-:S03]  /*17a20*/  IMAD.MOV.U32 R79, RZ, RZ, R21 ;  /* 0x000000ffff4f7224 */ /* 0x000fc600078e0015 */
[----:B------:R-:W-:Y:S04]  /*17a30*/  STL.64 [R1+0x218], R74 ;  /* 0x0002184a01007387 */ /* 0x000fe80000100a00 */
[----:B------:R-:W-:Y:S01]  /*17a40*/  STL [R1+0x1510], R74 ;  /* 0x0015104a01007387 */ /* 0x000fe20000100800 */
[----:B------:R-:W-:-:S03]  /*17a50*/  IMAD.MOV.U32 R78, RZ, RZ, R20 ;  /* 0x000000ffff4e7224 */ /* 0x000fc600078e0014 */
[----:B------:R-:W-:Y:S01]  /*17a60*/  STL [R1+0x1500], R75 ;  /* 0x0015004b01007387 */ /* 0x000fe20000100800 */
[----:B------:R-:W-:-:S03]  /*17a70*/  IMAD.MOV.U32 R81, RZ, RZ, R19 ;  /* 0x000000ffff517224 */ /* 0x000fc600078e0013 */
[----:B------:R-:W-:Y:S01]  /*17a80*/  STL.64 [R1+0x220], R76 ;  /* 0x0002204c01007387 */ /* 0x000fe20000100a00 */
[----:B------:R-:W-:-:S03]  /*17a90*/  IMAD.MOV.U32 R80, RZ, RZ, R18 ;  /* 0x000000ffff507224 */ /* 0x000fc600078e0012 */
[----:B------:R-:W-:Y:S04]  /*17aa0*/  STL.64 [R1+0x1508], R76 ;  /* 0x0015084c01007387 */ /* 0x000fe80000100a00 */
[----:B------:R-:W-:Y:S04]  /*17ab0*/  STL [R1+0x1428], R69 ;  /* 0x0014284501007387 */ /* 0x000fe80000100800 */
[----:B------:R-:W-:Y:S04]  /*17ac0*/  STL.64 [R1+0x210], R70 ;  /* 0x0002104601007387 */ /* 0x000fe80000100a00 */
[----:B------:R-:W-:Y:S04]  /*17ad0*/  STL.64 [R1+0x1430], R70 ;  /* 0x0014304601007387 */ /* 0x000fe80000100a00 */
[----:B------:R-:W-:Y:S04]  /*17ae0*/  STL.64 [R1+0x228], R78 ;  /* 0x0002284e01007387 */ /* 0x000fe80000100a00 */
[----:B------:R-:W-:Y:S04]  /*17af0*/  STL.64 [R1+0x1518], R78 ;  /* 0x0015184e01007387 */ /* 0x000fe80000100a00 */
[----:B------:R-:W-:Y:S04]  /*17b00*/  STL.64 [R1+0x230], R80 ;  /* 0x0002305001007387 */ /* 0x000fe80000100a00 */
[----:B------:R-:W-:Y:S04]  /*17b10*/  STL [R1+0x1530], R80 ;  /* 0x0015305001007387 */ /* 0x000fe80000100800 */
[----:B------:R-:W-:Y:S01]  /*17b20*/  STL [R1+0x1520], R81 ;  /* 0x0015205101007387 */ /* 0x000fe20000100800 */
[----:B------:R-:W-:-:S03]  /*17b30*/  IMAD.MOV.U32 R31, RZ, RZ, R15 ;  /* 0x000000ffff1f7224 */ /* 0x000fc600078e000f */
[----:B------:R-:W2:Y:S01]  /*17b40*/  LDL.LU R25, [R1+0x258] ;  /* 0x0002580001197983 */ /* 0x000ea20000300800 */
        /* <DEDUP_REMOVED lines=9> */
[----:B------:R-:W2:Y:S04]  /*17be0*/  LDL.LU R14, [R1+0xb7c] ;  /* 0x000b7c00010e7983 */ /* 0x000ea80000300800 */
[----:B------:R-:W2:Y:S01]  /*17bf0*/  LDL.LU R13, [R1+0x270] ;  /* 0x00027000010d7983 */ /* 0x000ea20000300800 */
[----:B------:R-:W-:Y:S02]  /*17c00*/  IMAD.MOV.U32 R29, RZ, RZ, R11 ;  /* 0x000000ffff1d7224 */ /* 0x000fe400078e000b */
[----:B----4-:R-:W-:Y:S02]  /*17c10*/  IMAD.MOV.U32 R28, RZ, RZ, R0 ;  /* 0x000000ffff1c7224 */ /* 0x010fe400078e0000 */
        /* <DEDUP_REMOVED lines=8> */
[----:B------:R-:W-:Y:S04]  /*17ca0*/  STL.64 [R1+0x1260], R28 ;  /* 0x0012601c01007387 */ /* 0x000fe80000100a00 */
[----:B------:R-:W4:Y:S04]  /*17cb0*/  LDL.LU R21, [R1+0x278] ;  /* 0x0002780001157983 */ /* 0x000f280000300800 */
[----:B------:R-:W4:Y:S04]  /*17cc0*/  LDL.LU R20, [R1+0xbc4] ;  /* 0x000bc40001147983 */ /* 0x000f280000300800 */
[----:B------:R-:W4:Y:S04]  /*17cd0*/  LDL.LU R19, [R1+0x280] ;  /* 0x0002800001137983 */ /* 0x000f280000300800 */
[----:B------:R-:W4:Y:S04]  /*17ce0*/  LDL.LU R18, [R1+0xbc8] ;  /* 0x000bc80001127983 */ /* 0x000f280000300800 */
[----:B------:R-:W4:Y:S01]  /*17cf0*/  LDL.LU R12, [R1+0x288] ;  /* 0x00028800010c7983 */ /* 0x000f220000300800 */
[----:B---3--:R-:W-:-:S02]  /*17d00*/  IMAD.MOV.U32 R16, RZ, RZ, R9 ;  /* 0x000000ffff107224 */ /* 0x008fc400078e0009 */
[----:B------:R-:W-:Y:S02]  /*17d10*/  IMAD.MOV.U32 R9, RZ, RZ, R8 ;  /* 0x000000ffff097224 */ /* 0x000fe400078e0008 */
[----:B------:R-:W-:Y:S02]  /*17d20*/  IMAD.MOV.U32 R8, RZ, RZ, R5 ;  /* 0x000000ffff087224 */ /* 0x000fe400078e0005 */
[----:B------:R-:W-:Y:S01]  /*17d30*/  IMAD.MOV.U32 R17, RZ, RZ, R10 ;  /* 0x000000ffff117224 */ /* 0x000fe200078e000a */
[----:B------:R-:W3:Y:S01]  /*17d40*/  LDL.LU R5, [R1+0xbcc] ;  /* 0x000bcc0001057983 */ /* 0x000ee20000300800 */
[----:B--2---:R-:W-:-:S03]  /*17d50*/  IMAD.MOV.U32 R11, RZ, RZ, R3 ;  /* 0x000000ffff0b7224 */ /* 0x004fc600078e0003 */
[----:B------:R-:W2:Y:S01]  /*17d60*/  LDL.LU R3, [R1+0x290] ;  /* 0x0002900001037983 */ /* 0x000ea20000300800 */
[----:B------:R-:W-:-:S03]  /*17d70*/  IMAD.MOV.U32 R10, RZ, RZ, R2 ;  /* 0x000000ffff0a7224 */ /* 0x000fc600078e0002 */
[----:B------:R-:W2:Y:S04]  /*17d80*/  LDL.LU R2, [R1+0xbd0] ;  /* 0x000bd00001027983 */ /* 0x000ea80000300800 */
[----:B------:R-:W-:Y:S04]  /*17d90*/  STL.64 [R1+0x238], R16 ;  /* 0x0002381001007387 */ /* 0x000fe80000100a00 */
[----:B------:R0:W-:Y:S04]  /*17da0*/  STL.64 [R1+0x1268], R16 ;  /* 0x0012681001007387 */ /* 0x0001e80000100a00 */
[----:B------:R-:W-:Y:S04]  /*17db0*/  STL.64 [R1+0x240], R6 ;  /* 0x0002400601007387 */ /* 0x000fe80000100a00 */
[----:B------:R-:W-:Y:S04]  /*17dc0*/  STL.64 [R1+0x1270], R6 ;  /* 0x0012700601007387 */ /* 0x000fe80000100a00 */
[----:B------:R-:W-:Y:S04]  /*17dd0*/  STL.64 [R1+0x248], R8 ;  /* 0x0002480801007387 */ /* 0x000fe80000100a00 */
[----:B------:R-:W-:Y:S04]  /*17de0*/  STL.64 [R1+0x1280], R8 ;  /* 0x0012800801007387 */ /* 0x000fe80000100a00 */
[----:B------:R-:W-:Y:S04]  /*17df0*/  STL.64 [R1+0x250], R10 ;  /* 0x0002500a01007387 */ /* 0x000fe80000100a00 */
[----:B------:R1:W-:Y:S04]  /*17e00*/  STL.64 [R1+0x1288], R10 ;  /* 0x0012880a01007387 */ /* 0x0003e80000100a00 */
[----:B0-----:R-:W2:Y:S04]  /*17e10*/  LDL.LU R17, [R1+0x298] ;  /* 0x0002980001117983 */ /* 0x001ea80000300800 */
[----:B------:R-:W2:Y:S01]  /*17e20*/  LDL.LU R16, [R1+0xbd4] ;  /* 0x000bd40001107983 */ /* 0x000ea20000300800 */
[----:B------:R-:W-:-:S02]  /*17e30*/  IMAD.MOV.U32 R35, RZ, RZ, R25 ;  /* 0x000000ffff237224 */ /* 0x000fc400078e0019 */
[----:B------:R-:W-:Y:S02]  /*17e40*/  IMAD.MOV.U32 R34, RZ, RZ, R24 ;  /* 0x000000ffff227224 */ /* 0x000fe400078e0018 */
[----:B------:R-:W-:Y:S02]  /*17e50*/  IMAD.MOV.U32 R37, RZ, RZ, R23 ;  /* 0x000000ffff257224 */ /* 0x000fe400078e0017 */
[----:B------:R-:W-:Y:S02]  /*17e60*/  IMAD.MOV.U32 R39, RZ, RZ, R15 ;  /* 0x000000ffff277224 */ /* 0x000fe400078e000f */
[----:B------:R-:W2:Y:S01]  /*17e70*/  LDL.LU R15, [R1+0x2a0] ;  /* 0x0002a000010f7983 */ /* 0x000ea20000300800 */
[----:B------:R-:W-:-:S03]  /*17e80*/  IMAD.MOV.U32 R38, RZ, RZ, R14 ;  /* 0x000000ffff267224 */ /* 0x000fc600078e000e */
[----:B------:R-:W2:Y:S01]  /*17e90*/  LDL.LU R14, [R1+0xbd8] ;  /* 0x000bd800010e7983 */ /* 0x000ea20000300800 */
[----:B------:R-:W-:-:S03]  /*17ea0*/  IMAD.MOV.U32 R41, RZ, RZ, R13 ;  /* 0x000000ffff297224 */ /* 0x000fc600078e000d */
[----:B------:R-:W2:Y:S01]  /*17eb0*/  LDL.LU R13, [R1+0x2a8] ;  /* 0x0002a800010d7983 */ /* 0x000ea20000300800 */
[----:B------:R-:W-:-:S03]  /*17ec0*/  IMAD.MOV.U32 R36, RZ, RZ, R22 ;  /* 0x000000ffff247224 */ /* 0x000fc600078e0016 */
[----:B-1----:R-:W2:Y:S01]  /*17ed0*/  LDL.LU R11, [R1+0xbdc] ;  /* 0x000bdc00010b7983 */ /* 0x002ea20000300800 */
[----:B----4-:R-:W-:-:S03]  /*17ee0*/  IMAD.MOV.U32 R40, RZ, RZ, R0 ;  /* 0x000000ffff287224 */ /* 0x010fc600078e0000 */
[----:B------:R-:W4:Y:S04]  /*17ef0*/  LDL.LU R6, [R1+0x2b0] ;  /* 0x0002b00001067983 */ /* 0x000f280000300800 */
        /* <DEDUP_REMOVED lines=10> */
[----:B------:R-:W4:Y:S04]  /*17fa0*/  LDL.LU R12, [R1+0x2b8] ;  /* 0x0002b800010c7983 */ /* 0x000f280000300800 */
[----:B------:R-:W4:Y:S04]  /*17fb0*/  LDL.LU R10, [R1+0xbe4] ;  /* 0x000be400010a7983 */ /* 0x000f280000300800 */
[----:B------:R-:W4:Y:S04]  /*17fc0*/  LDL.LU R9, [R1+0x2c0] ;  /* 0x0002c00001097983 */ /* 0x000f280000300800 */
[----:B------:R-:W4:Y:S01]  /*17fd0*/  LDL.LU R8, [R1+0xbe8] ;  /* 0x000be80001087983 */ /* 0x000f220000300800 */
[----:B---3--:R-:W-:-:S03]  /*17fe0*/  IMAD.MOV.U32 R46, RZ, RZ, R5 ;  /* 0x000000ffff2e7224 */ /* 0x008fc600078e0005 */
[----:B------:R-:W3:Y:S04]  /*17ff0*/  LDL.LU R7, [R1+0x2c8] ;  /* 0x0002c80001077983 */ /* 0x000ee80000300800 */
[----:B------:R-:W3:Y:S01]  /*18000*/  LDL.LU R5, [R1+0xbec] ;  /* 0x000bec0001057983 */ /* 0x000ee20000300800 */
[----:B--2---:R-:W-:-:S03]  /*18010*/  IMAD.MOV.U32 R49, RZ, RZ, R3 ;  /* 0x000000ffff317224 */ /* 0x004fc600078e0003 */
[----:B------:R-:W2:Y:S01]  /*18020*/  LDL.LU R3, [R1+0x2d0] ;  /* 0x0002d00001037983 */ /* 0x000ea20000300800 */
[----:B------:R-:W-:-:S03]  /*18030*/  IMAD.MOV.U32 R48, RZ, RZ, R2 ;  /* 0x000000ffff307224 */ /* 0x000fc600078e0002 */
[----:B------:R-:W2:Y:S01]  /*18040*/  LDL.LU R2, [R1+0xbf0] ;  /* 0x000bf00001027983 */ /* 0x000ea20000300800 */
[----:B------:R-:W-:Y:S02]  /*18050*/  IMAD.MOV.U32 R42, RZ, RZ, R20 ;  /* 0x000000ffff2a7224 */ /* 0x000fe400078e0014 */
[----:B------:R-:W-:Y:S02]  /*18060*/  IMAD.MOV.U32 R43, RZ, RZ, R21 ;  /* 0x000000ffff2b7224 */ /* 0x000fe400078e0015 */
[----:B------:R-:W-:Y:S02]  /*18070*/  IMAD.MOV.U32 R44, RZ, RZ, R18 ;  /* 0x000000ffff2c7224 */ /* 0x000fe400078e0012 */
[----:B------:R-:W-:Y:S01]  /*18080*/  IMAD.MOV.U32 R45, RZ, RZ, R19 ;  /* 0x000000ffff2d7224 */ /* 0x000fe200078e0013 */
[----:B------:R-:W-:Y:S04]  /*18090*/  STL.64 [R1+0x278], R42 ;  /* 0x0002782a01007387 */ /* 0x000fe80000100a00 */
[----:B------:R0:W-:Y:S04]  /*180a0*/  STL.64 [R1+0x12f8], R42 ;  /* 0x0012f82a01007387 */ /* 0x0001e80000100a00 */
        /* <DEDUP_REMOVED lines=9> */
[----:B------:R-:W2:Y:S01]  /*18140*/  LDL.LU R20, [R1+0xbf8] ;  /* 0x000bf80001147983 */ /* 0x000ea20000300800 */
[----:B------:R-:W-:-:S03]  /*18150*/  IMAD.MOV.U32 R54, RZ, RZ, R16 ;  /* 0x000000ffff367224 */ /* 0x000fc600078e0010 */
[----:B------:R-:W2:Y:S01]  /*18160*/  LDL.LU R19, [R1+0x2e8] ;  /* 0x0002e80001137983 */ /* 0x000ea20000300800 */
[----:B------:R-:W-:Y:S02]  /*18170*/  IMAD.MOV.U32 R55, RZ, RZ, R17 ;  /* 0x000000ffff377224 */ /* 0x000fe400078e0011 */
[----:B------:R-:W-:Y:S02]  /*18180*/  IMAD.MOV.U32 R57, RZ, RZ, R15 ;  /* 0x000000ffff397224 */ /* 0x000fe400078e000f */
[----:B------:R-:W-:Y:S02]  /*18190*/  IMAD.MOV.U32 R56, RZ, RZ, R14 ;  /* 0x000000ffff387224 */ /* 0x000fe400078e000e */
[----:B0-----:R-:W-:Y:S02]  /*181a0*/  IMAD.MOV.U32 R42, RZ, RZ, R11 ;  /* 0x000000ffff2a7224 */ /* 0x001fe400078e000b */
[----:B------:R-:W2:Y:S01]  /*181b0*/  LDL.LU R11, [R1+0xbfc] ;  /* 0x000bfc00010b7983 */ /* 0x000ea20000300800 */
[----:B----4-:R-:W-:-:S03]  /*181c0*/  IMAD.MOV.U32 R45, RZ, RZ, R6 ;  /* 0x000000ffff2d7224 */ /* 0x010fc600078e0006 */
[----:B------:R-:W4:Y:S01]  /*181d0*/  LDL.LU R6, [R1+0x2f0] ;  /* 0x0002f00001067983 */ /* 0x000f220000300800 */
[----:B------:R-:W-:-:S03]  /*181e0*/  IMAD.MOV.U32 R44, RZ, RZ, R0 ;  /* 0x000000ffff2c7224 */ /* 0x000fc600078e0000 */
[----:B------:R-:W4:Y:S01]  /*181f0*/  LDL.LU R0, [R1+0xc00] ;  /* 0x000c000001007983 */ /* 0x000f220000300800 */
[----:B------:R-:W-:-:S03]  /*18200*/  IMAD.MOV.U32 R43, RZ, RZ, R13 ;  /* 0x000000ffff2b7224 */ /* 0x000fc600078e000d */
        /* <DEDUP_REMOVED lines=10> */
[----:B------:R-:W-:-:S03]  /*182b0*/  IMAD.MOV.U32 R61, RZ, RZ, R9 ;  /* 0x000000ffff3d7224 */ /* 0x000fc600078e0009 */
[----:B------:R-:W4:Y:S01]  /*182c0*/  LDL.LU R9, [R1+0xc04] ;  /* 0x000c040001097983 */ /* 0x000f220000300800 */
[----:B------:R-:W-:-:S03]  /*182d0*/  IMAD.MOV.U32 R60, RZ, RZ, R8 ;  /* 0x000000ffff3c7224 */ /* 0x000fc600078e0008 */
[----:B------:R-:W4:Y:S01]  /*182e0*/  LDL.LU R8, [R1+0x300] ;  /* 0x0003000001087983 */ /* 0x000f220000300800 */
[----:B------:R-:W-:Y:S02]  /*182f0*/  IMAD.MOV.U32 R65, RZ, RZ, R12 ;  /* 0x000000ffff417224 */ /* 0x000fe400078e000c */
[----:B---3--:R-:W-:Y:S02]  /*18300*/  IMAD.MOV.U32 R62, RZ, RZ, R5 ;  /* 0x000000ffff3e7224 */ /* 0x008fe400078e0005 */
[----:B------:R-:W3:Y:S01]  /*18310*/  LDL.LU R5, [R1+0xc08] ;  /* 0x000c080001057983 */ /* 0x000ee20000300800 */
[----:B--2---:R-:W-:-:S03]  /*18320*/  IMAD.MOV.U32 R13, RZ, RZ, R3 ;  /* 0x000000ffff0d7224 */ /* 0x004fc600078e0003 */
[----:B------:R-:W2:Y:S01]  /*18330*/  LDL.LU R3, [R1+0x308] ;  /* 0x0003080001037983 */ /* 0x000ea20000300800 */
[----:B------:R-:W-:-:S03]  /*18340*/  IMAD.MOV.U32 R12, RZ, RZ, R2 ;  /* 0x000000ffff0c7224 */ /* 0x000fc600078e0002 */
[----:B------:R-:W2:Y:S04]  /*18350*/  LDL.LU R2, [R1+0xc0c] ;  /* 0x000c0c0001027983 */ /* 0x000ea80000300800 */
[----:B------:R0:W-:Y:S04]  /*18360*/  STL.64 [R1+0x2d0], R12 ;  /* 0x0002d00c01007387 */ /* 0x0001e80000100a00 */
[----:B------:R-:W2:Y:S04]  /*18370*/  LDL.LU R18, [R1+0x310] ;  /* 0x0003100001127983 */ /* 0x000ea80000300800 */
[----:B------:R-:W2:Y:S04]  /*18380*/  LDL.LU R17, [R1+0xc10] ;  /* 0x000c100001117983 */ /* 0x000ea80000300800 */
[----:B0-----:R-:W2:Y:S01]  /*18390*/  LDL.LU R13, [R1+0x88] ;  /* 0x00008800010d7983 */ /* 0x001ea20000300800 */
[----:B------:R-:W-:-:S03]  /*183a0*/  IMAD.MOV.U32 R63, RZ, RZ, R7 ;  /* 0x000000ffff3f7224 */ /* 0x000fc600078e0007 */
[----:B------:R-:W2:Y:S04]  /*183b0*/  LDL.LU R12, [R1+0xc14] ;  /* 0x000c1400010c7983 */ /* 0x000ea80000300800 */
[----:B------:R-:W2:Y:S04]  /*183c0*/  LDL.LU R15, [R1+0x90] ;  /* 0x00009000010f7983 */ /* 0x000ea80000300800 */
[----:B------:R-:W2:Y:S04]  /*183d0*/  LDL.LU R14, [R1+0xc18] ;  /* 0x000c1800010e7983 */ /* 0x000ea80000300800 */
[----:B------:R-:W2:Y:S04]  /*183e0*/  LDL.LU R16, [R1+0x98] ;  /* 0x0000980001107983 */ /* 0x000ea80000300800 */
[----:B------:R-:W2:Y:S04]  /*183f0*/  LDL.LU R7, [R1+0xc1c] ;  /* 0x000c1c0001077983 */ /* 0x000ea80000300800 */
[----:B------:R-:W-:Y:S04]  /*18400*/  STL.64 [R1+0x2b8], R64 ;  /* 0x0002b84001007387 */ /* 0x000fe80000100a00 */
        /* <DEDUP_REMOVED lines=9> */
[----:B------:R-:W-:Y:S02]  /*184a0*/  IMAD.MOV.U32 R71, RZ, RZ, R19 ;  /* 0x000000ffff477224 */ /* 0x000fe400078e0013 */
[----:B----4-:R-:W-:Y:S02]  /*184b0*/  IMAD.MOV.U32 R21, RZ, RZ, R6 ;  /* 0x000000ffff157224 */ /* 0x010fe400078e0006 */
[----:B------:R-:W4:Y:S01]  /*184c0*/  LDL.LU R6, [R1+0xa0] ;  /* 0x0000a00001067983 */ /* 0x000f220000300800 */
[----:B------:R-:W-:-:S03]  /*184d0*/  IMAD.MOV.U32 R20, RZ, RZ, R0 ;  /* 0x000000ffff147224 */ /* 0x000fc600078e0000 */
[----:B------:R-:W4:Y:S01]  /*184e0*/  LDL.LU R0, [R1+0xc20] ;  /* 0x000c200001007983 */ /* 0x000f220000300800 */
[----:B------:R-:W-:-:S03]  /*184f0*/  IMAD.MOV.U32 R70, RZ, RZ, R11 ;  /* 0x000000ffff467224 */ /* 0x000fc600078e000b */
[----:B------:R0:W-:Y:S04]  /*18500*/  STL.64 [R1+0x2f0], R20 ;  /* 0x0002f01401007387 */ /* 0x0001e80000100a00 */
[----:B------:R-:W-:Y:S04]  /*18510*/  STL.64 [R1+0x2d8], R72 ;  /* 0x0002d84801007387 */ /* 0x000fe80000100a00 */
[----:B------:R-:W-:Y:S04]  /*18520*/  STL.64 [R1+0x1438], R72 ;  /* 0x0014384801007387 */ /* 0x000fe80000100a00 */
[----:B------:R-:W-:Y:S04]  /*18530*/  STL.64 [R1+0x2e0], R66 ;  /* 0x0002e04201007387 */ /* 0x000fe80000100a00 */
[----:B------:R-:W-:Y:S04]  /*18540*/  STL.64 [R1+0x1440], R66 ;  /* 0x0014404201007387 */ /* 0x000fe80000100a00 */
[----:B------:R-:W-:Y:S04]  /*18550*/  STL.64 [R1+0x2e8], R70 ;  /* 0x0002e84601007387 */ /* 0x000fe80000100a00 */
[----:B------:R-:W-:Y:S04]  /*18560*/  STL.64 [R1+0x1450], R70 ;  /* 0x0014504601007387 */ /* 0x000fe80000100a00 */
[----:B0-----:R-:W4:Y:S04]  /*18570*/  LDL.LU R20, [R1+0x318] ;  /* 0x0003180001147983 */ /* 0x001f280000300800 */
[----:B------:R-:W4:Y:S01]  /*18580*/  LDL.LU R11, [R1+0xc24] ;  /* 0x000c2400010b7983 */ /* 0x000f220000300800 */
[----:B------:R-:W-:-:S03]  /*18590*/  IMAD.MOV.U32 R77, RZ, RZ, R10 ;  /* 0x000000ffff4d7224 */ /* 0x000fc600078e000a */
[----:B------:R-:W4:Y:S01]  /*185a0*/  LDL.LU R10, [R1+0x320] ;  /* 0x00032000010a7983 */ /* 0x000f220000300800 */
[----:B------:R-:W-:-:S03]  /*185b0*/  IMAD.MOV.U32 R76, RZ, RZ, R9 ;  /* 0x000000ffff4c7224 */ /* 0x000fc600078e0009 */
[----:B------:R-:W4:Y:S01]  /*185c0*/  LDL.LU R9, [R1+0xc28] ;  /* 0x000c280001097983 */ /* 0x000f220000300800 */
[----:B------:R-:W-:-:S03]  /*185d0*/  IMAD.MOV.U32 R79, RZ, RZ, R8 ;  /* 0x000000ffff4f7224 */ /* 0x000fc600078e0008 */
[----:B------:R-:W4:Y:S01]  /*185e0*/  LDL.LU R8, [R1+0x328] ;  /* 0x0003280001087983 */ /* 0x000f220000300800 */
[----:B---3--:R-:W-:-:S03]  /*185f0*/  IMAD.MOV.U32 R78, RZ, RZ, R5 ;  /* 0x000000ffff4e7224 */ /* 0x008fc600078e0005 */
[----:B------:R-:W3:Y:S01]  /*18600*/  LDL.LU R5, [R1+0xc2c] ;  /* 0x000c2c0001057983 */ /* 0x000ee20000300800 */
[----:B--2---:R-:W-:-:S03]  /*18610*/  IMAD.MOV.U32 R23, RZ, RZ, R3 ;  /* 0x000000ffff177224 */ /* 0x004fc600078e0003 */
[----:B------:R-:W2:Y:S01]  /*18620*/  LDL.LU R3, [R1+0x330] ;  /* 0x0003300001037983 */ /* 0x000ea20000300800 */
[----:B------:R-:W-:-:S03]  /*18630*/  IMAD.MOV.U32 R22, RZ, RZ, R2 ;  /* 0x000000ffff167224 */ /* 0x000fc600078e0002 */
[----:B------:R-:W2:Y:S01]  /*18640*/  LDL.LU R2, [R1+0xc30] ;  /* 0x000c300001027983 */ /* 0x000ea20000300800 */
[----:B------:R-:W-:-:S03]  /*18650*/  IMAD.MOV.U32 R19, RZ, RZ, R18 ;  /* 0x000000ffff137224 */ /* 0x000fc600078e0012 */
[----:B------:R0:W-:Y:S01]  /*18660*/  STL.64 [R1+0x308], R22 ;  /* 0x0003081601007387 */ /* 0x0001e20000100a00 */
[----:B------:R-:W-:-:S03]  /*18670*/  IMAD.MOV.U32 R18, RZ, RZ, R17 ;  /* 0x000000ffff127224 */ /* 0x000fc600078e0011 */
[----:B------:R-:W-:Y:S04]  /*18680*/  STL.64 [R1+0x2f8], R76 ;  /* 0x0002f84c01007387 */ /* 0x000fe80000100a00 */
[----:B------:R-:W-:Y:S04]  /*18690*/  STL.64 [R1+0x1528], R76 ;  /* 0x0015284c01007387 */ /* 0x000fe80000100a00 */
[----:B------:R4:W-:Y:S04]  /*186a0*/  STL.64 [R1+0x310], R18 ;  /* 0x0003101201007387 */ /* 0x0009e80000100a00 */
[----:B------:R-:W-:Y:S04]  /*186b0*/  STL.64 [R1+0x300], R78 ;  /* 0x0003004e01007387 */ /* 0x000fe80000100a00 */
[----:B------:R-:W-:Y:S04]  /*186c0*/  STL.64 [R1+0x1538], R78 ;  /* 0x0015384e01007387 */ /* 0x000fe80000100a00 */
[----:B------:R-:W2:Y:S01]  /*186d0*/  LDL.LU R32, [R1+0x338] ;  /* 0x0003380001207983 */ /* 0x000ea20000300800 */
[----:B0-----:R-:W-:-:S03]  /*186e0*/  IMAD.MOV.U32 R23, RZ, RZ, R16 ;  /* 0x000000ffff177224 */ /* 0x001fc600078e0010 */
[----:B------:R-:W2:Y:S01]  /*186f0*/  LDL.LU R29, [R1+0xc34] ;  /* 0x000c3400011d7983 */ /* 0x000ea20000300800 */
[----:B------:R-:W-:-:S03]  /*18700*/  IMAD.MOV.U32 R22, RZ, RZ, R7 ;  /* 0x000000ffff167224 */ /* 0x000fc600078e0007 */
[----:B------:R-:W2:Y:S04]  /*18710*/  LDL.LU R28, [R1+0x340] ;  /* 0x00034000011c7983 */ /* 0x000ea80000300800 */
[----:B------:R-:W2:Y:S04]  /*18720*/  LDL.LU R17, [R1+0xc38] ;  /* 0x000c380001117983 */ /* 0x000ea80000300800 */
[----:B------:R-:W2:Y:S04]  /*18730*/  LDL.LU R16, [R1+0x348] ;  /* 0x0003480001107983 */ /* 0x000ea80000300800 */
[----:B------:R-:W2:Y:S01]  /*18740*/  LDL.LU R7, [R1+0xc3c] ;  /* 0x000c3c0001077983 */ /* 0x000ea20000300800 */
[----:B----4-:R-:W-:-:S03]  /*18750*/  IMAD.MOV.U32 R19, RZ, RZ, R6 ;  /* 0x000000ffff137224 */ /* 0x010fc600078e0006 */
[----:B------:R-:W4:Y:S01]  /*18760*/  LDL.LU R6, [R1+0x350] ;  /* 0x0003500001067983 */ /* 0x000f220000300800 */
[----:B------:R-:W-:-:S03]  /*18770*/  IMAD.MOV.U32 R18, RZ, RZ, R0 ;  /* 0x000000ffff127224 */ /* 0x000fc600078e0000 */
[----:B------:R-:W4:Y:S04]  /*18780*/  LDL.LU R0, [R1+0xc40] ;  /* 0x000c400001007983 */ /* 0x000f280000300800 */
[----:B------:R-:W-:Y:S04]  /*18790*/  STL.64 [R1+0x88], R12 ;  /* 0x0000880c01007387 */ /* 0x000fe80000100a00 */
[----:B------:R0:W-:Y:S04]  /*187a0*/  STL.64 [R1+0x1340], R12 ;  /* 0x0013400c01007387 */ /* 0x0001e80000100a00 */
[----:B------:R-:W-:Y:S04]  /*187b0*/  STL.64 [R1+0x90], R14 ;  /* 0x0000900e01007387 */ /* 0x000fe80000100a00 */
[----:B------:R-:W-:Y:S04]  /*187c0*/  STL.64 [R1+0x13b0], R14 ;  /* 0x0013b00e01007387 */ /* 0x000fe80000100a00 */
[----:B------:R-:W-:Y:S04]  /*187d0*/  STL.64 [R1+0x98], R22 ;  /* 0x0000981601007387 */ /* 0x000fe80000100a00 */
[----:B------:R1:W-:Y:S04]  /*187e0*/  STL.64 [R1+0x13c0], R22 ;  /* 0x0013c01601007387 */ /* 0x0003e80000100a00 */
[----:B------:R-:W-:Y:S01]  /*187f0*/  STL.64 [R1+0xa0], R18 ;  /* 0x0000a01201007387 */ /* 0x000fe20000100a00 */
[----:B------:R-:W-:-:S03]  /*18800*/  IMAD.MOV.U32 R21, RZ, RZ, R20 ;  /* 0x000000ffff157224 */ /* 0x000fc600078e0014 */
[----:B------:R-:W-:Y:S01]  /*18810*/  STL.64 [R1+0x13c8], R18 ;  /* 0x0013c81201007387 */ /* 0x000fe20000100a00 */
[----:B------:R-:W-:Y:S02]  /*18820*/  IMAD.MOV.U32 R20, RZ, RZ, R11 ;  /* 0x000000ffff147224 */ /* 0x000fe400078e000b */
[----:B------:R-:W-:Y:S02]  /*18830*/  IMAD.MOV.U32 R25, RZ, RZ, R10 ;  /* 0x000000ffff197224 */ /* 0x000fe400078e000a */
[----:B------:R-:W-:Y:S02]  /*18840*/  IMAD.MOV.U32 R24, RZ, RZ, R9 ;  /* 0x000000ffff187224 */ /* 0x000fe400078e0009 */
[----:B------:R-:W4:Y:S01]  /*18850*/  LDL.LU R9, [R1+0x358] ;  /* 0x0003580001097983 */ /* 0x000f220000300800 */
[----:B------:R-:W-:-:S03]  /*18860*/  IMAD.MOV.U32 R27, RZ, RZ, R8 ;  /* 0x000000ffff1b7224 */ /* 0x000fc600078e0008 */
[----:B------:R-:W4:Y:S04]  /*18870*/  LDL.LU R8, [R1+0xc44] ;  /* 0x000c440001087983 */ /* 0x000f280000300800 */
[----:B------:R-:W4:Y:S04]  /*18880*/  LDL.LU R11, [R1+0x360] ;  /* 0x00036000010b7983 */ /* 0x000f280000300800 */
[----:B------:R-:W4:Y:S04]  /*18890*/  LDL.LU R10, [R1+0xc48] ;  /* 0x000c4800010a7983 */ /* 0x000f280000300800 */
[----:B0-----:R-:W4:Y:S01]  /*188a0*/  LDL.LU R12, [R1+0x368] ;  /* 0x00036800010c7983 */ /* 0x001f220000300800 */
[----:B---3--:R-:W-:-:S03]  /*188b0*/  IMAD.MOV.U32 R26, RZ, RZ, R5 ;  /* 0x000000ffff1a7224 */ /* 0x008fc600078e0005 */
        /* <DEDUP_REMOVED lines=10> */
[----:B------:R-:W-:Y:S04]  /*18960*/  STL [R1+0x1468], R26 ;  /* 0x0014681a01007387 */ /* 0x000fe80000100800 */
[----:B------:R-:W-:Y:S04]  /*18970*/  STL [R1+0x1458], R27 ;  /* 0x0014581b01007387 */ /* 0x000fe80000100800 */
[----:B------:R-:W-:Y:S04]  /*18980*/  STL.64 [R1+0x330], R30 ;  /* 0x0003301e01007387 */ /* 0x000fe80000100a00 */
[----:B------:R-:W-:Y:S04]  /*18990*/  STL.64 [R1+0x1460], R30 ;  /* 0x0014601e01007387 */ /* 0x000fe80000100a00 */
[----:B-1----:R-:W2:Y:S04]  /*189a0*/  LDL.LU R23, [R1+0x378] ;  /* 0x0003780001177983 */ /* 0x002ea80000300800 */
[----:B------:R-:W2:Y:S04]  /*189b0*/  LDL.LU R22, [R1+0xc54] ;  /* 0x000c540001167983 */ /* 0x000ea80000300800 */
[----:B0-----:R-:W2:Y:S04]  /*189c0*/  LDL.LU R21, [R1+0x380] ;  /* 0x0003800001157983 */ /* 0x001ea80000300800 */
[----:B------:R-:W2:Y:S04]  /*189d0*/  LDL.LU R20, [R1+0xc58] ;  /* 0x000c580001147983 */ /* 0x000ea80000300800 */
[----:B------:R-:W2:Y:S04]  /*189e0*/  LDL.LU R19, [R1+0x388] ;  /* 0x0003880001137983 */ /* 0x000ea80000300800 */
[----:B------:R-:W2:Y:S01]  /*189f0*/  LDL.LU R18, [R1+0xc5c] ;  /* 0x000c5c0001127983 */ /* 0x000ea20000300800 */
[----:B------:R-:W-:-:S02]  /*18a00*/  IMAD.MOV.U32 R33, RZ, RZ, R32 ;  /* 0x000000ffff217224 */ /* 0x000fc400078e0020 */
[----:B------:R-:W-:Y:S01]  /*18a10*/  IMAD.MOV.U32 R32, RZ, RZ, R29 ;  /* 0x000000ffff207224 */ /* 0x000fe200078e001d */
[----:B------:R-:W2:Y:S01]  /*18a20*/  LDL.LU R13, [R1+0x390] ;  /* 0x00039000010d7983 */ /* 0x000ea20000300800 */
[----:B------:R-:W-:Y:S02]  /*18a30*/  IMAD.MOV.U32 R29, RZ, RZ, R28 ;  /* 0x000000ffff1d7224 */ /* 0x000fe400078e001c */
[----:B------:R-:W-:Y:S02]  /*18a40*/  IMAD.MOV.U32 R28, RZ, RZ, R17 ;  /* 0x000000ffff1c7224 */ /* 0x000fe400078e0011 */
[----:B------:R-:W-:Y:S02]  /*18a50*/  IMAD.MOV.U32 R17, RZ, RZ, R16 ;  /* 0x000000ffff117224 */ /* 0x000fe400078e0010 */
[----:B------:R-:W-:Y:S02]  /*18a60*/  IMAD.MOV.U32 R16, RZ, RZ, R7 ;  /* 0x000000ffff107224 */ /* 0x000fe400078e0007 */
[----:B----4-:R-:W-:-:S02]  /*18a70*/  IMAD.MOV.U32 R7, RZ, RZ, R6 ;  /* 0x000000ffff077224 */ /* 0x010fc400078e0006 */
[----:B------:R-:W-:Y:S02]  /*18a80*/  IMAD.MOV.U32 R6, RZ, RZ, R0 ;  /* 0x000000ffff067224 */ /* 0x000fe400078e0000 */
[----:B------:R-:W4:Y:S04]  /*18a90*/  LDL.LU R0, [R1+0xc60] ;  /* 0x000c600001007983 */ /* 0x000f280000300800 */
[----:B------:R-:W-:Y:S04]  /*18aa0*/  STL.64 [R1+0x338], R32 ;  /* 0x0003382001007387 */ /* 0x000fe80000100a00 */
[----:B------:R-:W-:Y:S04]  /*18ab0*/  STL.64 [R1+0x1470], R32 ;  /* 0x0014702001007387 */ /* 0x000fe80000100a00 */
[----:B------:R-:W-:Y:S04]  /*18ac0*/  STL.64 [R1+0x340], R28 ;  /* 0x0003401c01007387 */ /* 0x000fe80000100a00 */
[----:B------:R-:W-:Y:S04]  /*18ad0*/  STL.64 [R1+0x1478], R28 ;  /* 0x0014781c01007387 */ /* 0x000fe80000100a00 */
[----:B------:R-:W-:Y:S04]  /*18ae0*/  STL.64 [R1+0x348], R16 ;  /* 0x0003481001007387 */ /* 0x000fe80000100a00 */
[----:B------:R-:W-:Y:S04]  /*18af0*/  STL [R1+0x1490], R16 ;  /* 0x0014901001007387 */ /* 0x000fe80000100800 */
[----:B------:R-:W-:Y:S04]  /*18b00*/  STL [R1+0x1480], R17 ;  /* 0x0014801101007387 */ /* 0x000fe80000100800 */
[----:B------:R-:W-:Y:S04]  /*18b10*/  STL.64 [R1+0x350], R6 ;  /* 0x0003500601007387 */ /* 0x000fe80000100a00 */
[----:B------:R0:W-:Y:S04]  /*18b20*/  STL.64 [R1+0x1488], R6 ;  /* 0x0014880601007387 */ /* 0x0001e80000100a00 */
[----:B------:R-:W4:Y:S04]  /*18b30*/  LDL.LU R15, [R1+0x398] ;  /* 0x00039800010f7983 */ /* 0x000f280000300800 */
[----:B------:R-:W4:Y:S01]  /*18b40*/  LDL.LU R14, [R1+0xc64] ;  /* 0x000c6400010e7983 */ /* 0x000f220000300800 */
[----:B------:R-:W-:-:S03]  /*18b50*/  IMAD.MOV.U32 R35, RZ, RZ, R12 ;  /* 0x000000ffff237224 */ /* 0x000fc600078e000c */
[----:B------:R-:W4:Y:S01]  /*18b60*/  LDL.LU R12, [R1+0x3a0] ;  /* 0x0003a000010c7983 */ /* 0x000f220000300800 */
[----:B---3--:R-:W-:-:S03]  /*18b70*/  IMAD.MOV.U32 R34, RZ, RZ, R5 ;  /* 0x000000ffff227224 */ /* 0x008fc600078e0005 */
[----:B0-----:R-:W3:Y:S04]  /*18b80*/  LDL.LU R7, [R1+0xc68] ;  /* 0x000c680001077983 */ /* 0x001ee80000300800 */
[----:B------:R-:W3:Y:S04]  /*18b90*/  LDL.LU R6, [R1+0x3a8] ;  /* 0x0003a80001067983 */ /* 0x000ee80000300800 */
[----:B------:R-:W3:Y:S01]  /*18ba0*/  LDL.LU R5, [R1+0xc6c] ;  /* 0x000c6c0001057983 */ /* 0x000ee20000300800 */
[----:B--2---:R-:W-:-:S03]  /*18bb0*/  IMAD.MOV.U32 R37, RZ, RZ, R3 ;  /* 0x000000ffff257224 */ /* 0x004fc600078e0003 */
[----:B------:R-:W2:Y:S01]  /*18bc0*/  LDL.LU R3, [R1+0x3b0] ;  /* 0x0003b00001037983 */ /* 0x000ea20000300800 */
[----:B------:R-:W-:-:S03]  /*18bd0*/  IMAD.MOV.U32 R36, RZ, RZ, R2 ;  /* 0x000000ffff247224 */ /* 0x000fc600078e0002 */
[----:B------:R-:W2:Y:S04]  /*18be0*/  LDL.LU R2, [R1+0xc70] ;  /* 0x000c700001027983 */ /* 0x000ea80000300800 */
[----:B------:R-:W-:Y:S04]  /*18bf0*/  STL.64 [R1+0x358], R8 ;  /* 0x0003580801007387 */ /* 0x000fe80000100a00 */
[----:B------:R-:W-:Y:S04]  /*18c00*/  STL.64 [R1+0x1498], R8 ;  /* 0x0014980801007387 */ /* 0x000fe80000100a00 */
[----:B------:R-:W-:Y:S04]  /*18c10*/  STL.64 [R1+0x360], R10 ;  /* 0x0003600a01007387 */ /* 0x000fe80000100a00 */
[----:B------:R-:W-:Y:S04]  /*18c20*/  STL [R1+0x1548], R10 ;  /* 0x0015480a01007387 */ /* 0x000fe80000100800 */
[----:B------:R0:W-:Y:S04]  /*18c30*/  STL [R1+0x14a0], R11 ;  /* 0x0014a00b01007387 */ /* 0x0001e80000100800 */
[----:B------:R-:W-:Y:S04]  /*18c40*/  STL.64 [R1+0x368], R34 ;  /* 0x0003682201007387 */ /* 0x000fe80000100a00 */
[----:B------:R-:W-:Y:S04]  /*18c50*/  STL.64 [R1+0x14a8], R34 ;  /* 0x0014a82201007387 */ /* 0x000fe80000100a00 */
[----:B------:R-:W-:Y:S04]  /*18c60*/  STL.64 [R1+0x370], R36 ;  /* 0x0003702401007387 */ /* 0x000fe80000100a00 */
[----:B------:R-:W-:Y:S01]  /*18c70*/  STL.64 [R1+0x14b0], R36 ;  /* 0x0014b02401007387 */ /* 0x000fe20000100a00 */
[----:B------:R-:W-:-:S03]  /*18c80*/  IMAD.MOV.U32 R55, RZ, RZ, R19 ;  /* 0x000000ffff377224 */ /* 0x000fc600078e0013 */
[----:B------:R-:W2:Y:S01]  /*18c90*/  LDL.LU R19, [R1+0x3b8] ;  /* 0x0003b80001137983 */ /* 0x000ea20000300800 */
[----:B------:R-:W-:-:S03]  /*18ca0*/  IMAD.MOV.U32 R54, RZ, RZ, R18 ;  /* 0x000000ffff367224 */ /* 0x000fc600078e0012 */
[----:B------:R-:W2:Y:S04]  /*18cb0*/  LDL.LU R18, [R1+0xc74] ;  /* 0x000c740001127983 */ /* 0x000ea80000300800 */
[----:B------:R-:W2:Y:S01]  /*18cc0*/  LDL.LU R17, [R1+0x3c0] ;  /* 0x0003c00001117983 */ /* 0x000ea20000300800 */
[----:B------:R-:W-:-:S03]  /*18cd0*/  IMAD.MOV.U32 R57, RZ, RZ, R13 ;  /* 0x000000ffff397224 */ /* 0x000fc600078e000d */
[----:B------:R-:W2:Y:S04]  /*18ce0*/  LDL.LU R16, [R1+0xc78] ;  /* 0x000c780001107983 */ /* 0x000ea80000300800 */
[----:B------:R-:W2:Y:S04]  /*18cf0*/  LDL.LU R13, [R1+0x3c8] ;  /* 0x0003c800010d7983 */ /* 0x000ea80000300800 */
[----:B0-----:R-:W2:Y:S04]  /*18d00*/  LDL.LU R11, [R1+0xc7c] ;  /* 0x000c7c00010b7983 */ /* 0x001ea80000300800 */
[----:B------:R-:W2:Y:S01]  /*18d10*/  LDL.LU R10, [R1+0x3d0] ;  /* 0x0003d000010a7983 */ /* 0x000ea20000300800 */
[----:B------:R-:W-:-:S02]  /*18d20*/  IMAD.MOV.U32 R46, RZ, RZ, R22 ;  /* 0x000000ffff2e7224 */ /* 0x000fc400078e0016 */
[----:B------:R-:W-:Y:S02]  /*18d30*/  IMAD.MOV.U32 R47, RZ, RZ, R23 ;  /* 0x000000ffff2f7224 */ /* 0x000fe400078e0017 */
[----:B------:R-:W-:Y:S02]  /*18d40*/  IMAD.MOV.U32 R48, RZ, RZ, R20 ;  /* 0x000000ffff307224 */ /* 0x000fe400078e0014 */
        /* <DEDUP_REMOVED lines=11> */
[----:B------:R-:W-:Y:S01]  /*18e00*/  STL [R1+0x1558], R57 ;  /* 0x0015583901007387 */ /* 0x000fe20000100800 */
[----:B------:R-:W-:-:S02]  /*18e10*/  IMAD.MOV.U32 R61, RZ, RZ, R15 ;  /* 0x000000ffff3d7224 */ /* 0x000fc400078e000f */
[----:B------:R-:W-:Y:S02]  /*18e20*/  IMAD.MOV.U32 R60, RZ, RZ, R14 ;  /* 0x000000ffff3c7224 */ /* 0x000fe400078e000e */
[----:B------:R-:W-:Y:S02]  /*18e30*/  IMAD.MOV.U32 R63, RZ, RZ, R12 ;  /* 0x000000ffff3f7224 */ /* 0x000fe400078e000c */
[----:B------:R-:W4:Y:S01]  /*18e40*/  LDL.LU R12, [R1+0x3d8] ;  /* 0x0003d800010c7983 */ /* 0x000f220000300800 */
[----:B---3--:R-:W-:-:S03]  /*18e50*/  IMAD.MOV.U32 R62, RZ, RZ, R7 ;  /* 0x000000ffff3e7224 */ /* 0x008fc600078e0007 */
[----:B------:R-:W3:Y:S01]  /*18e60*/  LDL.LU R9, [R1+0xc84] ;  /* 0x000c840001097983 */ /* 0x000ee20000300800 */
[----:B------:R-:W-:-:S03]  /*18e70*/  IMAD.MOV.U32 R15, RZ, RZ, R6 ;  /* 0x000000ffff0f7224 */ /* 0x000fc600078e0006 */
[----:B------:R-:W3:Y:S01]  /*18e80*/  LDL.LU R8, [R1+0x3e0] ;  /* 0x0003e00001087983 */ /* 0x000ee20000300800 */
[----:B------:R-:W-:-:S03]  /*18e90*/  IMAD.MOV.U32 R14, RZ, RZ, R5 ;  /* 0x000000ffff0e7224 */ /* 0x000fc600078e0005 */
[----:B------:R-:W3:Y:S04]  /*18ea0*/  LDL.LU R7, [R1+0xc88] ;  /* 0x000c880001077983 */ /* 0x000ee80000300800 */
        /* <DEDUP_REMOVED lines=9> */
[----:B------:R-:W-:Y:S04]  /*18f40*/  STL.64 [R1+0x1570], R62 ;  /* 0x0015703e01007387 */ /* 0x000fe80000100a00 */
[----:B------:R-:W-:Y:S04]  /*18f50*/  STL.64 [R1+0x3a8], R14 ;  /* 0x0003a80e01007387 */ /* 0x000fe80000100a00 */
[----:B------:R0:W-:Y:S04]  /*18f60*/  STL.64 [R1+0x1578], R14 ;  /* 0x0015780e01007387 */ /* 0x0001e80000100a00 */
[----:B------:R-:W-:Y:S04]  /*18f70*/  STL.64 [R1+0x3b0], R22 ;  /* 0x0003b01601007387 */ /* 0x000fe80000100a00 */
[----:B------:R-:W-:Y:S04]  /*18f80*/  STL [R1+0x1590], R22 ;  /* 0x0015901601007387 */ /* 0x000fe80000100800 */
[----:B------:R1:W-:Y:S01]  /*18f90*/  STL [R1+0x1580], R23 ;  /* 0x0015801701007387 */ /* 0x0003e20000100800 */
[----:B------:R-:W-:-:S03]  /*18fa0*/  IMAD.MOV.U32 R71, RZ, RZ, R17 ;  /* 0x000000ffff477224 */ /* 0x000fc600078e0011 */
[----:B------:R-:W2:Y:S01]  /*18fb0*/  LDL.LU R17, [R1+0xa8] ;  /* 0x0000a80001117983 */ /* 0x000ea20000300800 */
[----:B------:R-:W-:-:S03]  /*18fc0*/  IMAD.MOV.U32 R70, RZ, RZ, R16 ;  /* 0x000000ffff467224 */ /* 0x000fc600078e0010 */
[----:B------:R-:W2:Y:S01]  /*18fd0*/  LDL.LU R16, [R1+0xc94] ;  /* 0x000c940001107983 */ /* 0x000ea20000300800 */
[----:B------:R-:W-:-:S03]  /*18fe0*/  IMAD.MOV.U32 R31, RZ, RZ, R13 ;  /* 0x000000ffff1f7224 */ /* 0x000fc600078e000d */
[----:B0-----:R-:W2:Y:S01]  /*18ff0*/  LDL.LU R15, [R1+0xb0] ;  /* 0x0000b000010f7983 */ /* 0x001ea20000300800 */
[----:B------:R-:W-:-:S03]  /*19000*/  IMAD.MOV.U32 R30, RZ, RZ, R11 ;  /* 0x000000ffff1e7224 */ /* 0x000fc600078e000b */
[----:B------:R-:W2:Y:S01]  /*19010*/  LDL.LU R14, [R1+0xc98] ;  /* 0x000c9800010e7983 */ /* 0x000ea20000300800 */
[----:B------:R-:W-:-:S03]  /*19020*/  IMAD.MOV.U32 R33, RZ, RZ, R10 ;  /* 0x000000ffff217224 */ /* 0x000fc600078e000a */
[----:B------:R-:W2:Y:S04]  /*19030*/  LDL.LU R13, [R1+0xb8] ;  /* 0x0000b800010d7983 */ /* 0x000ea80000300800 */
[----:B------:R-:W2:Y:S04]  /*19040*/  LDL.LU R11, [R1+0xc9c] ;  /* 0x000c9c00010b7983 */ /* 0x000ea80000300800 */
[----:B------:R-:W2:Y:S01]  /*19050*/  LDL.LU R10, [R1+0xc0] ;  /* 0x0000c000010a7983 */ /* 0x000ea20000300800 */
[----:B------:R-:W-:Y:S02]  /*19060*/  IMAD.MOV.U32 R66, RZ, RZ, R18 ;  /* 0x000000ffff427224 */ /* 0x000fe400078e0012 */
[----:B------:R-:W-:-:S02]  /*19070*/  IMAD.MOV.U32 R67, RZ, RZ, R19 ;  /* 0x000000ffff437224 */ /* 0x000fc400078e0013 */
[----:B----4-:R-:W-:Y:S02]  /*19080*/  IMAD.MOV.U32 R32, RZ, RZ, R0 ;  /* 0x000000ffff207224 */ /* 0x010fe400078e0000 */
        /* <DEDUP_REMOVED lines=9> */
[----:B------:R-:W-:Y:S01]  /*19120*/  STL.64 [R1+0x15a8], R32 ;  /* 0x0015a82001007387 */ /* 0x000fe20000100a00 */
[----:B------:R-:W-:-:S03]  /*19130*/  IMAD.MOV.U32 R49, RZ, RZ, R12 ;  /* 0x000000ffff317224 */ /* 0x000fc600078e000c */
[----:B------:R-:W4:Y:S01]  /*19140*/  LDL.LU R12, [R1+0x3f8] ;  /* 0x0003f800010c7983 */ /* 0x000f220000300800 */
[----:B---3--:R-:W-:-:S03]  /*19150*/  IMAD.MOV.U32 R48, RZ, RZ, R9 ;  /* 0x000000ffff307224 */ /* 0x008fc600078e0009 */
[----:B------:R-:W3:Y:S01]  /*19160*/  LDL.LU R9, [R1+0xca4] ;  /* 0x000ca40001097983 */ /* 0x000ee20000300800 */
[----:B------:R-:W-:-:S03]  /*19170*/  IMAD.MOV.U32 R55, RZ, RZ, R8 ;  /* 0x000000ffff377224 */ /* 0x000fc600078e0008 */
[----:B------:R-:W3:Y:S01]  /*19180*/  LDL.LU R8, [R1+0x400] ;  /* 0x0004000001087983 */ /* 0x000ee20000300800 */
[----:B------:R-:W-:-:S03]  /*19190*/  IMAD.MOV.U32 R54, RZ, RZ, R7 ;  /* 0x000000ffff367224 */ /* 0x000fc600078e0007 */
[----:B------:R-:W3:Y:S01]  /*191a0*/  LDL.LU R7, [R1+0xca8] ;  /* 0x000ca80001077983 */ /* 0x000ee20000300800 */
[----:B------:R-:W-:-:S03]  /*191b0*/  IMAD.MOV.U32 R61, RZ, RZ, R6 ;  /* 0x000000ffff3d7224 */ /* 0x000fc600078e0006 */
[----:B------:R-:W3:Y:S01]  /*191c0*/  LDL.LU R6, [R1+0x408] ;  /* 0x0004080001067983 */ /* 0x000ee20000300800 */
[----:B------:R-:W-:-:S03]  /*191d0*/  IMAD.MOV.U32 R60, RZ, RZ, R5 ;  /* 0x000000ffff3c7224 */ /* 0x000fc600078e0005 */
        /* <DEDUP_REMOVED lines=13> */
[----:B------:R-:W2:Y:S04]  /*192b0*/  LDL.LU R19, [R1+0x418] ;  /* 0x0004180001137983 */ /* 0x000ea80000300800 */
[----:B------:R-:W2:Y:S01]  /*192c0*/  LDL.LU R18, [R1+0xcb4] ;  /* 0x000cb40001127983 */ /* 0x000ea20000300800 */
[----:B------:R-:W-:-:S03]  /*192d0*/  IMAD.MOV.U32 R39, RZ, RZ, R17 ;  /* 0x000000ffff277224 */ /* 0x000fc600078e0011 */
[----:B------:R-:W2:Y:S01]  /*192e0*/  LDL.LU R17, [R1+0x420] ;  /* 0x0004200001117983 */ /* 0x000ea20000300800 */
[----:B------:R-:W-:-:S03]  /*192f0*/  IMAD.MOV.U32 R38, RZ, RZ, R16 ;  /* 0x000000ffff267224 */ /* 0x000fc600078e0010 */
[----:B------:R-:W2:Y:S01]  /*19300*/  LDL.LU R16, [R1+0xcb8] ;  /* 0x000cb80001107983 */ /* 0x000ea20000300800 */
[----:B------:R-:W-:-:S03]  /*19310*/  IMAD.MOV.U32 R51, RZ, RZ, R15 ;  /* 0x000000ffff337224 */ /* 0x000fc600078e000f */
[----:B------:R-:W2:Y:S01]  /*19320*/  LDL.LU R15, [R1+0x428] ;  /* 0x00042800010f7983 */ /* 0x000ea20000300800 */
[----:B------:R-:W-:Y:S02]  /*19330*/  IMAD.MOV.U32 R50, RZ, RZ, R14 ;  /* 0x000000ffff327224 */ /* 0x000fe400078e000e */
[----:B------:R-:W-:Y:S02]  /*19340*/  IMAD.MOV.U32 R40, RZ, RZ, R11 ;  /* 0x000000ffff287224 */ /* 0x000fe400078e000b */
[----:B------:R-:W2:Y:S01]  /*19350*/  LDL.LU R11, [R1+0xcbc] ;  /* 0x000cbc00010b7983 */ /* 0x000ea20000300800 */
[----:B------:R-:W-:-:S03]  /*19360*/  IMAD.MOV.U32 R53, RZ, RZ, R10 ;  /* 0x000000ffff357224 */ /* 0x000fc600078e000a */
        /* <DEDUP_REMOVED lines=12> */
[----:B------:R-:W4:Y:S01]  /*19430*/  LDL.LU R14, [R1+0x438] ;  /* 0x00043800010e7983 */ /* 0x000f220000300800 */
[----:B------:R-:W-:-:S02]  /*19440*/  IMAD.MOV.U32 R43, RZ, RZ, R12 ;  /* 0x000000ffff2b7224 */ /* 0x000fc400078e000c */
[----:B---3--:R-:W-:Y:S02]  /*19450*/  IMAD.MOV.U32 R42, RZ, RZ, R9 ;  /* 0x000000ffff2a7224 */ /* 0x008fe400078e0009 */
[----:B------:R-:W3:Y:S01]  /*19460*/  LDL.LU R9, [R1+0xcc4] ;  /* 0x000cc40001097983 */ /* 0x000ee20000300800 */
[----:B------:R-:W-:Y:S02]  /*19470*/  IMAD.MOV.U32 R45, RZ, RZ, R8 ;  /* 0x000000ffff2d7224 */ /* 0x000fe400078e0008 */
[----:B------:R-:W-:Y:S02]  /*19480*/  IMAD.MOV.U32 R44, RZ, RZ, R7 ;  /* 0x000000ffff2c7224 */ /* 0x000fe400078e0007 */
        /* <DEDUP_REMOVED lines=17> */
[----:B------:R-:W-:Y:S04]  /*195a0*/  STL.64 [R1+0x1618], R58 ;  /* 0x0016183a01007387 */ /* 0x000fe80000100a00 */
[----:B-1----:R-:W2:Y:S04]  /*195b0*/  LDL.LU R23, [R1+0x458] ;  /* 0x0004580001177983 */ /* 0x002ea80000300800 */
[----:B------:R-:W2:Y:S01]  /*195c0*/  LDL.LU R22, [R1+0xcd4] ;  /* 0x000cd40001167983 */ /* 0x000ea20000300800 */
[----:B------:R-:W-:-:S03]  /*195d0*/  IMAD.MOV.U32 R21, RZ, RZ, R17 ;  /* 0x000000ffff157224 */ /* 0x000fc600078e0011 */
[----:B------:R-:W2:Y:S01]  /*195e0*/  LDL.LU R17, [R1+0x460] ;  /* 0x0004600001117983 */ /* 0x000ea20000300800 */
[----:B------:R-:W-:-:S03]  /*195f0*/  IMAD.MOV.U32 R20, RZ, RZ, R16 ;  /* 0x000000ffff147224 */ /* 0x000fc600078e0010 */
[----:B------:R-:W2:Y:S04]  /*19600*/  LDL.LU R16, [R1+0xcd8] ;  /* 0x000cd80001107983 */ /* 0x000ea80000300800 */
[----:B0-----:R-:W2:Y:S01]  /*19610*/  LDL.LU R12, [R1+0x468] ;  /* 0x00046800010c7983 */ /* 0x001ea20000300800 */
[----:B------:R-:W-:Y:S02]  /*19620*/  IMAD.MOV.U32 R25, RZ, RZ, R15 ;  /* 0x000000ffff197224 */ /* 0x000fe400078e000f */
[----:B------:R-:W-:Y:S02]  /*19630*/  IMAD.MOV.U32 R24, RZ, RZ, R11 ;  /* 0x000000ffff187224 */ /* 0x000fe400078e000b */
[----:B------:R-:W2:Y:S01]  /*19640*/  LDL.LU R11, [R1+0xcdc] ;  /* 0x000cdc00010b7983 */ /* 0x000ea20000300800 */
[----:B------:R-:W-:-:S03]  /*19650*/  IMAD.MOV.U32 R65, RZ, RZ, R10 ;  /* 0x000000ffff417224 */ /* 0x000fc600078e000a */
[----:B------:R-:W2:Y:S01]  /*19660*/  LDL.LU R10, [R1+0x470] ;  /* 0x00047000010a7983 */ /* 0x000ea20000300800 */
[----:B----4-:R-:W-:-:S03]  /*19670*/  IMAD.MOV.U32 R64, RZ, RZ, R0 ;  /* 0x000000ffff407224 */ /* 0x010fc600078e0000 */
[----:B------:R-:W4:Y:S04]  /*19680*/  LDL.LU R0, [R1+0xce0] ;  /* 0x000ce00001007983 */ /* 0x000f280000300800 */
[----:B------:R-:W-:Y:S04]  /*19690*/  STL.64 [R1+0x418], R18 ;  /* 0x0004181201007387 */ /* 0x000fe80000100a00 */
[----:B------:R0:W-:Y:S04]  /*196a0*/  STL.64 [R1+0x1620], R18 ;  /* 0x0016201201007387 */ /* 0x0001e80000100a00 */
[----:B------:R-:W-:Y:S04]  /*196b0*/  STL.64 [R1+0x420], R20 ;  /* 0x0004201401007387 */ /* 0x000fe80000100a00 */
[----:B------:R-:W-:Y:S04]  /*196c0*/  STL.64 [R1+0x1630], R20 ;  /* 0x0016301401007387 */ /* 0x000fe80000100a00 */
[----:B------:R-:W-:Y:S04]  /*196d0*/  STL.64 [R1+0x428], R24 ;  /* 0x0004281801007387 */ /* 0x000fe80000100a00 */
[----:B------:R-:W-:Y:S04]  /*196e0*/  STL.64 [R1+0x1640], R24 ;  /* 0x0016401801007387 */ /* 0x000fe80000100a00 */
[----:B------:R-:W-:Y:S04]  /*196f0*/  STL.64 [R1+0x430], R64 ;  /* 0x0004304001007387 */ /* 0x000fe80000100a00 */
[----:B------:R-:W-:Y:S01]  /*19700*/  STL [R1+0x1668], R64 ;  /* 0x0016684001007387 */ /* 0x000fe20000100800 */
[----:B------:R-:W-:-:S03]  /*19710*/  IMAD.MOV.U32 R29, RZ, RZ, R14 ;  /* 0x000000ffff1d7224 */ /* 0x000fc600078e000e */
[----:B------:R-:W-:Y:S04]  /*19720*/  STL [R1+0x1648], R65 ;  /* 0x0016484101007387 */ /* 0x000fe80000100800 */
[----:B------:R-:W4:Y:S04]  /*19730*/  LDL.LU R15, [R1+0x478] ;  /* 0x00047800010f7983 */ /* 0x000f280000300800 */
[----:B------:R-:W4:Y:S04]  /*19740*/  LDL.LU R14, [R1+0xce4] ;  /* 0x000ce400010e7983 */ /* 0x000f280000300800 */
[----:B0-----:R-:W4:Y:S04]  /*19750*/  LDL.LU R19, [R1+0x480] ;  /* 0x0004800001137983 */ /* 0x001f280000300800 */
[----:B------:R-:W4:Y:S04]  /*19760*/  LDL.LU R18, [R1+0xce8] ;  /* 0x000ce80001127983 */ /* 0x000f280000300800 */
[----:B------:R-:W4:Y:S01]  /*19770*/  LDL.LU R13, [R1+0x488] ;  /* 0x00048800010d7983 */ /* 0x000f220000300800 */
[----:B---3--:R-:W-:-:S02]  /*19780*/  IMAD.MOV.U32 R28, RZ, RZ, R9 ;  /* 0x000000ffff1c7224 */ /* 0x008fc400078e0009 */
[----:B------:R-:W-:Y:S02]  /*19790*/  IMAD.MOV.U32 R9, RZ, RZ, R8 ;  /* 0x000000ffff097224 */ /* 0x000fe400078e0008 */
[----:B------:R-:W-:Y:S02]  /*197a0*/  IMAD.MOV.U32 R8, RZ, RZ, R5 ;  /* 0x000000ffff087224 */ /* 0x000fe400078e0005 */
        /* <DEDUP_REMOVED lines=12> */
[----:B------:R-:W-:Y:S01]  /*19870*/  STL.64 [R1+0x1670], R34 ;  /* 0x0016702201007387 */ /* 0x000fe20000100a00 */
[----:B------:R-:W-:-:S02]  /*19880*/  IMAD.MOV.U32 R37, RZ, RZ, R23 ;  /* 0x000000ffff257224 */ /* 0x000fc400078e0017 */
[----:B------:R-:W-:Y:S02]  /*19890*/  IMAD.MOV.U32 R36, RZ, RZ, R22 ;  /* 0x000000ffff247224 */ /* 0x000fe400078e0016 */
[----:B------:R-:W-:Y:S02]  /*198a0*/  IMAD.MOV.U32 R47, RZ, RZ, R17 ;  /* 0x000000ffff2f7224 */ /* 0x000fe400078e0011 */
[----:B------:R-:W-:Y:S02]  /*198b0*/  IMAD.MOV.U32 R46, RZ, RZ, R16 ;  /* 0x000000ffff2e7224 */ /* 0x000fe400078e0010 */
[----:B------:R-:W-:Y:S02]  /*198c0*/  IMAD.MOV.U32 R17, RZ, RZ, R12 ;  /* 0x000000ffff117224 */ /* 0x000fe400078e000c */
[----:B------:R-:W2:Y:S01]  /*198d0*/  LDL.LU R12, [R1+0x498] ;  /* 0x00049800010c7983 */ /* 0x000ea20000300800 */
[----:B------:R-:W-:-:S03]  /*198e0*/  IMAD.MOV.U32 R16, RZ, RZ, R11 ;  /* 0x000000ffff107224 */ /* 0x000fc600078e000b */
[----:B------:R-:W2:Y:S01]  /*198f0*/  LDL.LU R11, [R1+0xcf4] ;  /* 0x000cf400010b7983 */ /* 0x000ea20000300800 */
[----:B------:R-:W-:-:S03]  /*19900*/  IMAD.MOV.U32 R27, RZ, RZ, R10 ;  /* 0x000000ffff1b7224 */ /* 0x000fc600078e000a */
[----:B------:R-:W2:Y:S04]  /*19910*/  LDL.LU R10, [R1+0x4a0] ;  /* 0x0004a000010a7983 */ /* 0x000ea80000300800 */
[----:B0-----:R-:W2:Y:S04]  /*19920*/  LDL.LU R9, [R1+0xcf8] ;  /* 0x000cf80001097983 */ /* 0x001ea80000300800 */
[----:B------:R-:W2:Y:S01]  /*19930*/  LDL.LU R8, [R1+0x4a8] ;  /* 0x0004a80001087983 */ /* 0x000ea20000300800 */
[----:B----4-:R-:W-:-:S03]  /*19940*/  IMAD.MOV.U32 R26, RZ, RZ, R0 ;  /* 0x000000ffff1a7224 */ /* 0x010fc600078e0000 */
[----:B------:R-:W4:Y:S04]  /*19950*/  LDL.LU R7, [R1+0xcfc] ;  /* 0x000cfc0001077983 */ /* 0x000f280000300800 */
[----:B------:R-:W4:Y:S04]  /*19960*/  LDL.LU R6, [R1+0x4b0] ;  /* 0x0004b00001067983 */ /* 0x000f280000300800 */
[----:B------:R-:W4:Y:S04]  /*19970*/  LDL.LU R0, [R1+0xd00] ;  /* 0x000d000001007983 */ /* 0x000f280000300800 */
[----:B------:R-:W-:Y:S04]  /*19980*/  STL.64 [R1+0x458], R36 ;  /* 0x0004582401007387 */ /* 0x000fe80000100a00 */
[----:B------:R-:W-:Y:S04]  /*19990*/  STL [R1+0x1688], R36 ;  /* 0x0016882401007387 */ /* 0x000fe80000100800 */
[----:B------:R-:W-:Y:S04]  /*199a0*/  STL [R1+0x1678], R37 ;  /* 0x0016782501007387 */ /* 0x000fe80000100800 */
[----:B------:R-:W-:Y:S04]  /*199b0*/  STL.64 [R1+0x460], R46 ;  /* 0x0004602e01007387 */ /* 0x000fe80000100a00 */
[----:B------:R-:W-:Y:S04]  /*199c0*/  STL.64 [R1+0x1680], R46 ;  /* 0x0016802e01007387 */ /* 0x000fe80000100a00 */
[----:B------:R-:W-:Y:S04]  /*199d0*/  STL.64 [R1+0x468], R16 ;  /* 0x0004681001007387 */ /* 0x000fe80000100a00 */
[----:B------:R0:W-:Y:S04]  /*199e0*/  STL.64 [R1+0x1690], R16 ;  /* 0x0016901001007387 */ /* 0x0001e80000100a00 */
[----:B------:R-:W-:Y:S04]  /*199f0*/  STL.64 [R1+0x470], R26 ;  /* 0x0004701a01007387 */ /* 0x000fe80000100a00 */
[----:B------:R-:W-:Y:S04]  /*19a00*/  STL [R1+0x16a8], R26 ;  /* 0x0016a81a01007387 */ /* 0x000fe80000100800 */
[----:B------:R-:W-:Y:S01]  /*19a10*/  STL [R1+0x1698], R27 ;  /* 0x0016981b01007387 */ /* 0x000fe20000100800 */
[----:B------:R-:W-:-:S03]  /*19a20*/  IMAD.MOV.U32 R67, RZ, RZ, R19 ;  /* 0x000000ffff437224 */ /* 0x000fc600078e0013 */
        /* <DEDUP_REMOVED lines=11> */
[----:B------:R-:W2:Y:S01]  /*19ae0*/  LDL.LU R2, [R1+0xd10] ;  /* 0x000d100001027983 */ /* 0x000ea20000300800 */
[----:B------:R-:W-:-:S03]  /*19af0*/  IMAD.MOV.U32 R71, RZ, RZ, R13 ;  /* 0x000000ffff477224 */ /* 0x000fc600078e000d */
        /* <DEDUP_REMOVED lines=9> */
[----:B------:R-:W2:Y:S04]  /*19b90*/  LDL.LU R16, [R1+0xc8] ;  /* 0x0000c80001107983 */ /* 0x000ea80000300800 */
        /* <DEDUP_REMOVED lines=8> */
[----:B----4-:R-:W-:-:S03]  /*19c20*/  IMAD.MOV.U32 R54, RZ, RZ, R7 ;  /* 0x000000ffff367224 */ /* 0x010fc600078e0007 */
[----:B------:R-:W4:Y:S01]  /*19c30*/  LDL.LU R7, [R1+0xd1c] ;  /* 0x000d1c0001077983 */ /* 0x000f220000300800 */
[----:B------:R-:W-:-:S03]  /*19c40*/  IMAD.MOV.U32 R11, RZ, RZ, R6 ;  /* 0x000000ffff0b7224 */ /* 0x000fc600078e0006 */
[----:B------:R-:W4:Y:S01]  /*19c50*/  LDL.LU R6, [R1+0x4e0] ;  /* 0x0004e00001067983 */ /* 0x000f220000300800 */
[----:B------:R-:W-:Y:S02]  /*19c60*/  IMAD.MOV.U32 R49, RZ, RZ, R10 ;  /* 0x000000ffff317224 */ /* 0x000fe400078e000a */
[----:B------:R-:W-:Y:S02]  /*19c70*/  IMAD.MOV.U32 R10, RZ, RZ, R0 ;  /* 0x000000ffff0a7224 */ /* 0x000fe400078e0000 */
        /* <DEDUP_REMOVED lines=8> */
[----:B------:R1:W-:Y:S01]  /*19d00*/  STL.64 [R1+0x16e8], R10 ;  /* 0x0016e80a01007387 */ /* 0x0003e20000100a00 */
[----:B------:R-:W-:-:S03]  /*19d10*/  IMAD.MOV.U32 R77, RZ, RZ, R17 ;  /* 0x000000ffff4d7224 */ /* 0x000fc600078e0011 */
[----:B------:R-:W4:Y:S04]  /*19d20*/  LDL.LU R17, [R1+0x4e8] ;  /* 0x0004e80001117983 */ /* 0x000f280000300800 */
[----:B0-----:R-:W4:Y:S04]  /*19d30*/  LDL.LU R15, [R1+0xd24] ;  /* 0x000d2400010f7983 */ /* 0x001f280000300800 */
[----:B------:R-:W4:Y:S04]  /*19d40*/  LDL.LU R14, [R1+0x4f0] ;  /* 0x0004f000010e7983 */ /* 0x000f280000300800 */
[----:B-1----:R-:W4:Y:S04]  /*19d50*/  LDL.LU R11, [R1+0xd28] ;  /* 0x000d2800010b7983 */ /* 0x002f280000300800 */
[----:B------:R-:W4:Y:S01]  /*19d60*/  LDL.LU R10, [R1+0x4f8] ;  /* 0x0004f800010a7983 */ /* 0x000f220000300800 */
[----:B---3--:R-:W-:-:S03]  /*19d70*/  IMAD.MOV.U32 R76, RZ, RZ, R5 ;  /* 0x000000ffff4c7224 */ /* 0x008fc600078e0005 */
        /* <DEDUP_REMOVED lines=12> */
[----:B------:R-:W-:Y:S04]  /*19e40*/  STL.64 [R1+0x16f8], R56 ;  /* 0x0016f83801007387 */ /* 0x000fe80000100a00 */
[----:B------:R-:W-:Y:S04]  /*19e50*/  STL.64 [R1+0x4c8], R76 ;  /* 0x0004c84c01007387 */ /* 0x000fe80000100a00 */
[----:B------:R-:W-:Y:S04]  /*19e60*/  STL.64 [R1+0x1700], R76 ;  /* 0x0017004c01007387 */ /* 0x000fe80000100a00 */
[----:B------:R-:W-:Y:S04]  /*19e70*/  STL.64 [R1+0x4d0], R78 ;  /* 0x0004d04e01007387 */ /* 0x000fe80000100a00 */
[----:B------:R-:W-:Y:S01]  /*19e80*/  STL.64 [R1+0x1708], R78 ;  /* 0x0017084e01007387 */ /* 0x000fe20000100a00 */
        /* <DEDUP_REMOVED lines=10> */
[----:B----4-:R-:W-:-:S03]  /*19f30*/  IMAD.MOV.U32 R38, RZ, RZ, R7 ;  /* 0x000000ffff267224 */ /* 0x010fc600078e0007 */
[----:B------:R-:W4:Y:S01]  /*19f40*/  LDL.LU R7, [R1+0xd3c] ;  /* 0x000d3c0001077983 */ /* 0x000f220000300800 */
[----:B------:R-:W-:-:S03]  /*19f50*/  IMAD.MOV.U32 R51, RZ, RZ, R6 ;  /* 0x000000ffff337224 */ /* 0x000fc600078e0006 */
[----:B------:R-:W4:Y:S01]  /*19f60*/  LDL.LU R6, [R1+0x520] ;  /* 0x0005200001067983 */ /* 0x000f220000300800 */
[----:B------:R-:W-:-:S03]  /*19f70*/  IMAD.MOV.U32 R50, RZ, RZ, R0 ;  /* 0x000000ffff327224 */ /* 0x000fc600078e0000 */
[----:B------:R-:W4:Y:S04]  /*19f80*/  LDL.LU R0, [R1+0xd40] ;  /* 0x000d400001007983 */ /* 0x000f280000300800 */
[----:B------:R-:W-:Y:S04]  /*19f90*/  STL.64 [R1+0xc8], R60 ;  /* 0x0000c83c01007387 */ /* 0x000fe80000100a00 */
[----:B------:R-:W-:Y:S04]  /*19fa0*/  STL.64 [R1+0x1710], R60 ;  /* 0x0017103c01007387 */ /* 0x000fe80000100a00 */
[----:B------:R-:W-:Y:S04]  /*19fb0*/  STL.64 [R1+0xd0], R62 ;  /* 0x0000d03e01007387 */ /* 0x000fe80000100a00 */
[----:B------:R-:W-:Y:S04]  /*19fc0*/  STL [R1+0x1718], R63 ;  /* 0x0017183f01007387 */ /* 0x000fe80000100800 */
[----:B------:R-:W-:Y:S04]  /*19fd0*/  STL [R1+0x1738], R62 ;  /* 0x0017383e01007387 */ /* 0x000fe80000100800 */
[----:B------:R-:W-:Y:S04]  /*19fe0*/  STL.64 [R1+0x4d8], R38 ;  /* 0x0004d82601007387 */ /* 0x000fe80000100a00 */
[----:B------:R-:W-:Y:S04]  /*19ff0*/  STL.64 [R1+0x1720], R38 ;  /* 0x0017202601007387 */ /* 0x000fe80000100a00 */
[----:B------:R-:W-:Y:S04]  /*1a000*/  STL.64 [R1+0x4e0], R50 ;  /* 0x0004e03201007387 */ /* 0x000fe80000100a00 */
[----:B------:R-:W-:Y:S04]  /*1a010*/  STL.64 [R1+0x1728], R50 ;  /* 0x0017283201007387 */ /* 0x000fe80000100a00 */
[----:B------:R-:W4:Y:S01]  /*1a020*/  LDL.LU R20, [R1+0x528] ;  /* 0x0005280001147983 */ /* 0x000f220000300800 */
[----:B------:R-:W-:-:S03]  /*1a030*/  IMAD.MOV.U32 R40, RZ, RZ, R15 ;  /* 0x000000ffff287224 */ /* 0x000fc600078e000f */
        /* <DEDUP_REMOVED lines=13> */
[----:B------:R-:W-:-:S05]  /*1a110*/  IMAD.MOV.U32 R41, RZ, RZ, R17 ;  /* 0x000000ffff297224 */ /* 0x000fca00078e0011 */
        /* <DEDUP_REMOVED lines=8> */
[----:B------:R-:W-:Y:S04]  /*1a1a0*/  STL.64 [R1+0x1750], R90 ;  /* 0x0017505a01007387 */ /* 0x000fe80000100a00 */
[----:B0-----:R-:W2:Y:S01]  /*1a1b0*/  LDL.LU R22, [R1+0x548] ;  /* 0x0005480001167983 */ /* 0x001ea20000300800 */
[----:B------:R-:W-:-:S03]  /*1a1c0*/  IMAD.MOV.U32 R44, RZ, RZ, R13 ;  /* 0x000000ffff2c7224 */ /* 0x000fc600078e000d */
[----:B------:R-:W2:Y:S01]  /*1a1d0*/  LDL.LU R17, [R1+0xd54] ;  /* 0x000d540001117983 */ /* 0x000ea20000300800 */
[----:B------:R-:W-:Y:S02]  /*1a1e0*/  IMAD.MOV.U32 R45, RZ, RZ, R16 ;  /* 0x000000ffff2d7224 */ /* 0x000fe400078e0010 */
[----:B------:R-:W-:Y:S02]  /*1a1f0*/  IMAD.MOV.U32 R13, RZ, RZ, R12 ;  /* 0x000000ffff0d7224 */ /* 0x000fe400078e000c */
[----:B------:R-:W-:Y:S02]  /*1a200*/  IMAD.MOV.U32 R12, RZ, RZ, R9 ;  /* 0x000000ffff0c7224 */ /* 0x000fe400078e0009 */
[----:B------:R-:W-:Y:S02]  /*1a210*/  IMAD.MOV.U32 R59, RZ, RZ, R8 ;  /* 0x000000ffff3b7224 */ /* 0x000fe400078e0008 */
[----:B----4-:R-:W-:Y:S02]  /*1a220*/  IMAD.MOV.U32 R58, RZ, RZ, R7 ;  /* 0x000000ffff3a7224 */ /* 0x010fe400078e0007 */
[----:B------:R-:W4:Y:S01]  /*1a230*/  LDL.LU R7, [R1+0x550] ;  /* 0x0005500001077983 */ /* 0x000f220000300800 */
[----:B------:R-:W-:-:S03]  /*1a240*/  IMAD.MOV.U32 R19, RZ, RZ, R6 ;  /* 0x000000ffff137224 */ /* 0x000fc600078e0006 */
[----:B------:R-:W4:Y:S04]  /*1a250*/  LDL.LU R6, [R1+0xd58] ;  /* 0x000d580001067983 */ /* 0x000f280000300800 */
[----:B------:R-:W4:Y:S01]  /*1a260*/  LDL.LU R9, [R1+0x558] ;  /* 0x0005580001097983 */ /* 0x000f220000300800 */
[----:B------:R-:W-:-:S03]  /*1a270*/  IMAD.MOV.U32 R18, RZ, RZ, R0 ;  /* 0x000000ffff127224 */ /* 0x000fc600078e0000 */
[----:B------:R-:W4:Y:S04]  /*1a280*/  LDL.LU R8, [R1+0xd5c] ;  /* 0x000d5c0001087983 */ /* 0x000f280000300800 */
[----:B------:R-:W4:Y:S04]  /*1a290*/  LDL.LU R16, [R1+0x560] ;  /* 0x0005600001107983 */ /* 0x000f280000300800 */
[----:B------:R-:W4:Y:S04]  /*1a2a0*/  LDL.LU R0, [R1+0xd60] ;  /* 0x000d600001007983 */ /* 0x000f280000300800 */
[----:B------:R-:W-:Y:S04]  /*1a2b0*/  STL.64 [R1+0x508], R44 ;  /* 0x0005082c01007387 */ /* 0x000fe80000100a00 */
[----:B------:R-:W-:Y:S04]  /*1a2c0*/  STL.64 [R1+0x1760], R44 ;  /* 0x0017602c01007387 */ /* 0x000fe80000100a00 */
[----:B------:R-:W-:Y:S04]  /*1a2d0*/  STL.64 [R1+0x510], R12 ;  /* 0x0005100c01007387 */ /* 0x000fe80000100a00 */
[----:B------:R0:W-:Y:S04]  /*1a2e0*/  STL [R1+0x1778], R12 ;  /* 0x0017780c01007387 */ /* 0x0001e80000100800 */
[----:B------:R-:W-:Y:S04]  /*1a2f0*/  STL [R1+0x1768], R13 ;  /* 0x0017680d01007387 */ /* 0x000fe80000100800 */
[----:B------:R-:W-:Y:S01]  /*1a300*/  STL.64 [R1+0x518], R58 ;  /* 0x0005183a01007387 */ /* 0x000fe20000100a00 */
[----:B------:R-:W-:-:S03]  /*1a310*/  IMAD.MOV.U32 R21, RZ, RZ, R20 ;  /* 0x000000ffff157224 */ /* 0x000fc600078e0014 */
        /* <DEDUP_REMOVED lines=8> */
[----:B0-----:R-:W4:Y:S01]  /*1a3a0*/  LDL.LU R12, [R1+0x570] ;  /* 0x00057000010c7983 */ /* 0x001f220000300800 */
[----:B------:R-:W-:-:S03]  /*1a3b0*/  IMAD.MOV.U32 R29, RZ, RZ, R10 ;  /* 0x000000ffff1d7224 */ /* 0x000fc600078e000a */
[----:B------:R-:W4:Y:S04]  /*1a3c0*/  LDL.LU R11, [R1+0xd68] ;  /* 0x000d6800010b7983 */ /* 0x000f280000300800 */
[----:B------:R-:W4:Y:S01]  /*1a3d0*/  LDL.LU R10, [R1+0x578] ;  /* 0x00057800010a7983 */ /* 0x000f220000300800 */
[----:B---3--:R-:W-:-:S03]  /*1a3e0*/  IMAD.MOV.U32 R28, RZ, RZ, R5 ;  /* 0x000000ffff1c7224 */ /* 0x008fc600078e0005 */
[----:B------:R-:W3:Y:S01]  /*1a3f0*/  LDL.LU R5, [R1+0xd6c] ;  /* 0x000d6c0001057983 */ /* 0x000ee20000300800 */
[----:B--2---:R-:W-:-:S03]  /*1a400*/  IMAD.MOV.U32 R75, RZ, RZ, R3 ;  /* 0x000000ffff4b7224 */ /* 0x004fc600078e0003 */
[----:B------:R-:W2:Y:S01]  /*1a410*/  LDL.LU R3, [R1+0x580] ;  /* 0x0005800001037983 */ /* 0x000ea20000300800 */
[----:B------:R-:W-:-:S03]  /*1a420*/  IMAD.MOV.U32 R74, RZ, RZ, R2 ;  /* 0x000000ffff4a7224 */ /* 0x000fc600078e0002 */
[----:B------:R-:W2:Y:S04]  /*1a430*/  LDL.LU R2, [R1+0xd70] ;  /* 0x000d700001027983 */ /* 0x000ea80000300800 */
[----:B------:R-:W-:Y:S04]  /*1a440*/  STL.64 [R1+0x528], R20 ;  /* 0x0005281401007387 */ /* 0x000fe80000100a00 */
[----:B------:R-:W-:Y:S04]  /*1a450*/  STL [R1+0x1798], R20 ;  /* 0x0017981401007387 */ /* 0x000fe80000100800 */
[----:B------:R0:W-:Y:S04]  /*1a460*/  STL [R1+0x1788], R21 ;  /* 0x0017881501007387 */ /* 0x0001e80000100800 */
        /* <DEDUP_REMOVED lines=8> */
[----:B------:R-:W2:Y:S04]  /*1a4f0*/  LDL.LU R23, [R1+0x588] ;  /* 0x0005880001177983 */ /* 0x000ea80000300800 */
[----:B------:R-:W2:Y:S04]  /*1a500*/  LDL.LU R22, [R1+0xd74] ;  /* 0x000d740001167983 */ /* 0x000ea80000300800 */
[----:B0-----:R-:W2:Y:S04]  /*1a510*/  LDL.LU R21, [R1+0x590] ;  /* 0x0005900001157983 */ /* 0x001ea80000300800 */
[----:B------:R-:W2:Y:S04]  /*1a520*/  LDL.LU R20, [R1+0xd78] ;  /* 0x000d780001147983 */ /* 0x000ea80000300800 */
[----:B------:R-:W2:Y:S04]  /*1a530*/  LDL.LU R19, [R1+0x598] ;  /* 0x0005980001137983 */ /* 0x000ea80000300800 */
[----:B------:R-:W2:Y:S01]  /*1a540*/  LDL.LU R18, [R1+0xd7c] ;  /* 0x000d7c0001127983 */ /* 0x000ea20000300800 */
[----:B------:R-:W-:-:S03]  /*1a550*/  IMAD.MOV.U32 R80, RZ, RZ, R17 ;  /* 0x000000ffff507224 */ /* 0x000fc600078e0011 */
[----:B------:R-:W2:Y:S01]  /*1a560*/  LDL.LU R13, [R1+0x5a0] ;  /* 0x0005a000010d7983 */ /* 0x000ea20000300800 */
[----:B----4-:R-:W-:-:S03]  /*1a570*/  IMAD.MOV.U32 R34, RZ, RZ, R0 ;  /* 0x000000ffff227224 */ /* 0x010fc600078e0000 */
[----:B------:R-:W4:Y:S01]  /*1a580*/  LDL.LU R0, [R1+0xd80] ;  /* 0x000d800001007983 */ /* 0x000f220000300800 */
[----:B------:R-:W-:-:S03]  /*1a590*/  IMAD.MOV.U32 R35, RZ, RZ, R16 ;  /* 0x000000ffff237224 */ /* 0x000fc600078e0010 */
[----:B------:R-:W-:Y:S04]  /*1a5a0*/  STL.64 [R1+0x548], R80 ;  /* 0x0005485001007387 */ /* 0x000fe80000100a00 */
[----:B------:R-:W-:Y:S04]  /*1a5b0*/  STL.64 [R1+0x17b0], R80 ;  /* 0x0017b05001007387 */ /* 0x000fe80000100a00 */
[----:B------:R-:W-:Y:S04]  /*1a5c0*/  STL.64 [R1+0x550], R6 ;  /* 0x0005500601007387 */ /* 0x000fe80000100a00 */
[----:B------:R-:W-:Y:S04]  /*1a5d0*/  STL.64 [R1+0x17c0], R6 ;  /* 0x0017c00601007387 */ /* 0x000fe80000100a00 */
[----:B------:R-:W-:Y:S04]  /*1a5e0*/  STL.64 [R1+0x558], R8 ;  /* 0x0005580801007387 */ /* 0x000fe80000100a00 */
[----:B------:R-:W-:Y:S04]  /*1a5f0*/  STL [R1+0x17d8], R8 ;  /* 0x0017d80801007387 */ /* 0x000fe80000100800 */
[----:B------:R0:W-:Y:S04]  /*1a600*/  STL [R1+0x17c8], R9 ;  /* 0x0017c80901007387 */ /* 0x0001e80000100800 */
[----:B------:R-:W-:Y:S04]  /*1a610*/  STL.64 [R1+0x560], R34 ;  /* 0x0005602201007387 */ /* 0x000fe80000100a00 */
[----:B------:R-:W-:Y:S01]  /*1a620*/  STL.64 [R1+0x17d0], R34 ;  /* 0x0017d02201007387 */ /* 0x000fe20000100a00 */
[----:B------:R-:W-:-:S02]  /*1a630*/  IMAD.MOV.U32 R47, RZ, RZ, R15 ;  /* 0x000000ffff2f7224 */ /* 0x000fc400078e000f */
[----:B------:R-:W-:Y:S02]  /*1a640*/  IMAD.MOV.U32 R46, RZ, RZ, R14 ;  /* 0x000000ffff2e7224 */ /* 0x000fe400078e000e */
[----:B------:R-:W-:Y:S02]  /*1a650*/  IMAD.MOV.U32 R17, RZ, RZ, R12 ;  /* 0x000000ffff117224 */ /* 0x000fe400078e000c */
[----:B------:R-:W-:Y:S02]  /*1a660*/  IMAD.MOV.U32 R16, RZ, RZ, R11 ;  /* 0x000000ffff107224 */ /* 0x000fe400078e000b */
[----:B------:R-:W4:Y:S01]  /*1a670*/  LDL.LU R11, [R1+0x5a8] ;  /* 0x0005a800010b7983 */ /* 0x000f220000300800 */
[----:B------:R-:W-:-:S03]  /*1a680*/  IMAD.MOV.U32 R15, RZ, RZ, R10 ;  /* 0x000000ffff0f7224 */ /* 0x000fc600078e000a */
[----:B------:R-:W4:Y:S04]  /*1a690*/  LDL.LU R10, [R1+0xd84] ;  /* 0x000d8400010a7983 */ /* 0x000f280000300800 */
[----:B------:R-:W4:Y:S04]  /*1a6a0*/  LDL.LU R12, [R1+0x5b0] ;  /* 0x0005b000010c7983 */ /* 0x000f280000300800 */
[----:B0-----:R-:W4:Y:S01]  /*1a6b0*/  LDL.LU R9, [R1+0xd88] ;  /* 0x000d880001097983 */ /* 0x001f220000300800 */
[----:B---3--:R-:W-:-:S03]  /*1a6c0*/  IMAD.MOV.U32 R14, RZ, RZ, R5 ;  /* 0x000000ffff0e7224 */ /* 0x008fc600078e0005 */
        /* <DEDUP_REMOVED lines=22> */
[----:B0-----:R-:W2:Y:S04]  /*1a830*/  LDL.LU R17, [R1+0xd94] ;  /* 0x000d940001117983 */ /* 0x001ea80000300800 */
[----:B------:R-:W2:Y:S04]  /*1a840*/  LDL.LU R16, [R1+0x5d0] ;  /* 0x0005d00001107983 */ /* 0x000ea80000300800 */
[----:B-1----:R-:W2:Y:S04]  /*1a850*/  LDL.LU R15, [R1+0xd98] ;  /* 0x000d9800010f7983 */ /* 0x002ea80000300800 */
[----:B------:R-:W2:Y:S01]  /*1a860*/  LDL.LU R13, [R1+0x5d8] ;  /* 0x0005d800010d7983 */ /* 0x000ea20000300800 */
[----:B------:R-:W-:-:S03]  /*1a870*/  IMAD.MOV.U32 R49, RZ, RZ, R19 ;  /* 0x000000ffff317224 */ /* 0x000fc600078e0013 */
[----:B------:R-:W2:Y:S04]  /*1a880*/  LDL.LU R7, [R1+0xd9c] ;  /* 0x000d9c0001077983 */ /* 0x000ea80000300800 */
[----:B------:R-:W2:Y:S01]  /*1a890*/  LDL.LU R6, [R1+0x5e0] ;  /* 0x0005e00001067983 */ /* 0x000ea20000300800 */
[----:B----4-:R-:W-:-:S03]  /*1a8a0*/  IMAD.MOV.U32 R54, RZ, RZ, R0 ;  /* 0x000000ffff367224 */ /* 0x010fc600078e0000 */
[----:B------:R-:W4:Y:S04]  /*1a8b0*/  LDL.LU R0, [R1+0xda0] ;  /* 0x000da00001007983 */ /* 0x000f280000300800 */
[----:B------:R-:W-:Y:S04]  /*1a8c0*/  STL.64 [R1+0x588], R32 ;  /* 0x0005882001007387 */ /* 0x000fe80000100a00 */
[----:B------:R-:W-:Y:S04]  /*1a8d0*/  STL [R1+0x1818], R32 ;  /* 0x0018182001007387 */ /* 0x000fe80000100800 */
[----:B------:R-:W-:Y:S04]  /*1a8e0*/  STL [R1+0x1808], R33 ;  /* 0x0018082101007387 */ /* 0x000fe80000100800 */
[----:B------:R-:W-:Y:S04]  /*1a8f0*/  STL.64 [R1+0x590], R72 ;  /* 0x0005904801007387 */ /* 0x000fe80000100a00 */
[----:B------:R-:W-:Y:S04]  /*1a900*/  STL.64 [R1+0x1810], R72 ;  /* 0x0018104801007387 */ /* 0x000fe80000100a00 */
[----:B------:R-:W-:Y:S04]  /*1a910*/  STL.64 [R1+0x598], R48 ;  /* 0x0005983001007387 */ /* 0x000fe80000100a00 */
[----:B------:R-:W-:Y:S04]  /*1a920*/  STL.64 [R1+0x1820], R48 ;  /* 0x0018203001007387 */ /* 0x000fe80000100a00 */
[----:B------:R-:W-:Y:S04]  /*1a930*/  STL.64 [R1+0x5a0], R54 ;  /* 0x0005a03601007387 */ /* 0x000fe80000100a00 */
[----:B------:R-:W-:Y:S04]  /*1a940*/  STL [R1+0x1828], R55 ;  /* 0x0018283701007387 */ /* 0x000fe80000100800 */
[----:B------:R-:W4:Y:S04]  /*1a950*/  LDL.LU R24, [R1+0x5e8] ;  /* 0x0005e80001187983 */ /* 0x000f280000300800 */
[----:B------:R-:W4:Y:S01]  /*1a960*/  LDL.LU R14, [R1+0xda4] ;  /* 0x000da400010e7983 */ /* 0x000f220000300800 */
[----:B------:R-:W-:-:S03]  /*1a970*/  IMAD.MOV.U32 R23, RZ, RZ, R12 ;  /* 0x000000ffff177224 */ /* 0x000fc600078e000c */
[----:B------:R-:W4:Y:S01]  /*1a980*/  LDL.LU R12, [R1+0x5f0] ;  /* 0x0005f000010c7983 */ /* 0x000f220000300800 */
[----:B------:R-:W-:-:S03]  /*1a990*/  IMAD.MOV.U32 R22, RZ, RZ, R9 ;  /* 0x000000ffff167224 */ /* 0x000fc600078e0009 */
[----:B------:R-:W4:Y:S01]  /*1a9a0*/  LDL.LU R9, [R1+0xda8] ;  /* 0x000da80001097983 */ /* 0x000f220000300800 */
[----:B---3--:R-:W-:Y:S02]  /*1a9b0*/  IMAD.MOV.U32 R57, RZ, RZ, R8 ;  /* 0x000000ffff397224 */ /* 0x008fe400078e0008 */
[----:B--2---:R-:W-:Y:S02]  /*1a9c0*/  IMAD.MOV.U32 R77, RZ, RZ, R3 ;  /* 0x000000ffff4d7224 */ /* 0x004fe400078e0003 */
[----:B------:R-:W2:Y:S01]  /*1a9d0*/  LDL.LU R3, [R1+0x5f8] ;  /* 0x0005f80001037983 */ /* 0x000ea20000300800 */
[----:B------:R-:W-:-:S03]  /*1a9e0*/  IMAD.MOV.U32 R76, RZ, RZ, R2 ;  /* 0x000000ffff4c7224 */ /* 0x000fc600078e0002 */
[----:B------:R-:W2:Y:S04]  /*1a9f0*/  LDL.LU R2, [R1+0xdac] ;  /* 0x000dac0001027983 */ /* 0x000ea80000300800 */
[----:B------:R-:W3:Y:S01]  /*1aa00*/  LDL.LU R8, [R1+0x600] ;  /* 0x0006000001087983 */ /* 0x000ee20000300800 */
[----:B------:R-:W-:-:S03]  /*1aa10*/  IMAD.MOV.U32 R56, RZ, RZ, R5 ;  /* 0x000000ffff387224 */ /* 0x000fc600078e0005 */
[----:B------:R-:W2:Y:S04]  /*1aa20*/  LDL.LU R5, [R1+0xdb0] ;  /* 0x000db00001057983 */ /* 0x000ea80000300800 */
[----:B------:R-:W-:Y:S04]  /*1aa30*/  STL.64 [R1+0x5a8], R10 ;  /* 0x0005a80a01007387 */ /* 0x000fe80000100a00 */
[----:B------:R0:W-:Y:S04]  /*1aa40*/  STL.64 [R1+0x1830], R10 ;  /* 0x0018300a01007387 */ /* 0x0001e80000100a00 */
        /* <DEDUP_REMOVED lines=8> */
[----:B------:R-:W2:Y:S04]  /*1aad0*/  LDL.LU R15, [R1+0x610] ;  /* 0x00061000010f7983 */ /* 0x000ea80000300800 */
[----:B0-----:R-:W2:Y:S01]  /*1aae0*/  LDL.LU R11, [R1+0xdb8] ;  /* 0x000db800010b7983 */ /* 0x001ea20000300800 */
        /* <DEDUP_REMOVED lines=9> */
[----:B----4-:R-:W-:-:S03]  /*1ab80*/  IMAD.MOV.U32 R50, RZ, RZ, R0 ;  /* 0x000000ffff327224 */ /* 0x010fc600078e0000 */
[----:B------:R-:W4:Y:S04]  /*1ab90*/  LDL.LU R0, [R1+0xdc4] ;  /* 0x000dc40001007983 */ /* 0x000f280000300800 */
[----:B------:R-:W4:Y:S04]  /*1aba0*/  LDL.LU R19, [R1+0x630] ;  /* 0x0006300001137983 */ /* 0x000f280000300800 */
[----:B------:R-:W4:Y:S04]  /*1abb0*/  LDL.LU R18, [R1+0xdc8] ;  /* 0x000dc80001127983 */ /* 0x000f280000300800 */
[----:B------:R-:W4:Y:S04]  /*1abc0*/  LDL.LU R13, [R1+0xdcc] ;  /* 0x000dcc00010d7983 */ /* 0x000f280000300800 */
        /* <DEDUP_REMOVED lines=12> */
[----:B------:R-:W-:Y:S02]  /*1ac90*/  IMAD.MOV.U32 R27, RZ, RZ, R24 ;  /* 0x000000ffff1b7224 */ /* 0x000fe400078e0018 */
[----:B--2---:R-:W-:Y:S02]  /*1aca0*/  IMAD.MOV.U32 R70, RZ, RZ, R5 ;  /* 0x000000ffff467224 */ /* 0x004fe400078e0005 */
[----:B------:R-:W2:Y:S04]  /*1acb0*/  LDL.LU R5, [R1+0xdd4] ;  /* 0x000dd40001057983 */ /* 0x000ea80000300800 */
        /* <DEDUP_REMOVED lines=17> */
[----:B------:R-:W-:Y:S01]  /*1add0*/  STL.64 [R1+0x608], R40 ;  /* 0x0006082801007387 */ /* 0x000fe20000100a00 */
[----:B------:R-:W-:-:S03]  /*1ade0*/  IMAD.MOV.U32 R62, RZ, RZ, R20 ;  /* 0x000000ffff3e7224 */ /* 0x000fc600078e0014 */
[----:B------:R-:W-:Y:S01]  /*1adf0*/  STL.64 [R1+0x610], R30 ;  /* 0x0006101e01007387 */ /* 0x000fe20000100a00 */
[----:B------:R-:W-:-:S03]  /*1ae00*/  IMAD.MOV.U32 R53, RZ, RZ, R6 ;  /* 0x000000ffff357224 */ /* 0x000fc600078e0006 */
[----:B------:R-:W-:Y:S04]  /*1ae10*/  STL.64 [R1+0x618], R64 ;  /* 0x0006184001007387 */ /* 0x000fe80000100a00 */
[----:B------:R-:W-:Y:S04]  /*1ae20*/  STL.64 [R1+0x620], R62 ;  /* 0x0006203e01007387 */ /* 0x000fe80000100a00 */
[----:B------:R-:W2:Y:S01]  /*1ae30*/  LDL.LU R6, [R1+0x668] ;  /* 0x0006680001067983 */ /* 0x000ea20000300800 */
[----:B----4-:R-:W-:-:S03]  /*1ae40*/  IMAD.MOV.U32 R52, RZ, RZ, R0 ;  /* 0x000000ffff347224 */ /* 0x010fc600078e0000 */
[----:B------:R-:W4:Y:S01]  /*1ae50*/  LDL.LU R0, [R1+0xde4] ;  /* 0x000de40001007983 */ /* 0x000f220000300800 */
[----:B------:R-:W-:Y:S02]  /*1ae60*/  IMAD.MOV.U32 R91, RZ, RZ, R19 ;  /* 0x000000ffff5b7224 */ /* 0x000fe400078e0013 */
[----:B------:R-:W-:Y:S02]  /*1ae70*/  IMAD.MOV.U32 R90, RZ, RZ, R18 ;  /* 0x000000ffff5a7224 */ /* 0x000fe400078e0012 */
[----:B------:R-:W-:Y:S02]  /*1ae80*/  IMAD.MOV.U32 R44, RZ, RZ, R13 ;  /* 0x000000ffff2c7224 */ /* 0x000fe400078e000d */
[----:B------:R-:W-:Y:S02]  /*1ae90*/  IMAD.MOV.U32 R45, RZ, RZ, R14 ;  /* 0x000000ffff2d7224 */ /* 0x000fe400078e000e */
[----:B------:R-:W4:Y:S04]  /*1aea0*/  LDL.LU R14, [R1+0x670] ;  /* 0x00067000010e7983 */ /* 0x000f280000300800 */
        /* <DEDUP_REMOVED lines=8> */
[----:B------:R-:W-:Y:S01]  /*1af30*/  STL.64 [R1+0x640], R58 ;  /* 0x0006403a01007387 */ /* 0x000fe20000100a00 */
[----:B---3--:R-:W-:-:S03]  /*1af40*/  IMAD.MOV.U32 R19, RZ, RZ, R8 ;  /* 0x000000ffff137224 */ /* 0x008fc600078e0008 */
[----:B------:R-:W3:Y:S01]  /*1af50*/  LDL.LU R8, [R1+0x680] ;  /* 0x0006800001087983 */ /* 0x000ee20000300800 */
[----:B--2---:R-:W-:-:S03]  /*1af60*/  IMAD.MOV.U32 R18, RZ, RZ, R5 ;  /* 0x000000ffff127224 */ /* 0x004fc600078e0005 */
[----:B------:R-:W2:Y:S04]  /*1af70*/  LDL.LU R5, [R1+0xdf0] ;  /* 0x000df00001057983 */ /* 0x000ea80000300800 */
[----:B------:R-:W2:Y:S04]  /*1af80*/  LDL.LU R21, [R1+0xdf4] ;  /* 0x000df40001157983 */ /* 0x000ea80000300800 */
[----:B------:R-:W2:Y:S01]  /*1af90*/  LDL.LU R32, [R1+0x688] ;  /* 0x0006880001207983 */ /* 0x000ea20000300800 */
[----:B------:R-:W-:-:S03]  /*1afa0*/  IMAD.MOV.U32 R25, RZ, RZ, R17 ;  /* 0x000000ffff197224 */ /* 0x000fc600078e0011 */
[----:B------:R-:W2:Y:S01]  /*1afb0*/  LDL.LU R17, [R1+0xdf8] ;  /* 0x000df80001117983 */ /* 0x000ea20000300800 */
[----:B------:R-:W-:-:S03]  /*1afc0*/  IMAD.MOV.U32 R24, RZ, RZ, R16 ;  /* 0x000000ffff187224 */ /* 0x000fc600078e0010 */
[----:B------:R-:W2:Y:S01]  /*1afd0*/  LDL R92, [R1+0x9c0] ;  /* 0x0009c000015c7983 */ /* 0x000ea20000100800 */
[----:B------:R-:W-:Y:S02]  /*1afe0*/  IMAD.MOV.U32 R29, RZ, RZ, R15 ;  /* 0x000000ffff1d7224 */ /* 0x000fe400078e000f */
[----:B------:R-:W-:Y:S01]  /*1aff0*/  IMAD.MOV.U32 R28, RZ, RZ, R11 ;  /* 0x000000ffff1c7224 */ /* 0x000fe200078e000b */
[----:B------:R-:W-:Y:S01]  /*1b000*/  STL.64 [R1+0x648], R18 ;  /* 0x0006481201007387 */ /* 0x000fe20000100a00 */
[----:B------:R-:W-:-:S03]  /*1b010*/  IMAD.MOV.U32 R81, RZ, RZ, R10 ;  /* 0x000000ffff517224 */ /* 0x000fc600078e000a */
[----:B------:R-:W-:Y:S01]  /*1b020*/  STL.64 [R1+0x650], R24 ;  /* 0x0006501801007387 */ /* 0x000fe20000100a00 */
[----:B------:R-:W-:-:S03]  /*1b030*/  IMAD.MOV.U32 R80, RZ, RZ, R7 ;  /* 0x000000ffff507224 */ /* 0x000fc600078e0007 */
[----:B------:R-:W-:Y:S04]  /*1b040*/  STL.64 [R1+0x658], R28 ;  /* 0x0006581c01007387 */ /* 0x000fe80000100a00 */
[----:B------:R-:W-:Y:S04]  /*1b050*/  STL.64 [R1+0x660], R80 ;  /* 0x0006605001007387 */ /* 0x000fe80000100a00 */
        /* <DEDUP_REMOVED lines=15> */
[----:B------:R-:W-:Y:S01]  /*1b150*/  ISETP.GT.AND P3, PT, R4, RZ, PT ;  /* 0x000000ff0400720c */ /* 0x000fe20003f64270 */
[----:B------:R-:W-:Y:S02]  /*1b160*/  IMAD.MOV.U32 R87, RZ, RZ, R86 ;  /* 0x000000ffff577224 */ /* 0x000fe400078e0056 */
[----:B------:R-:W-:Y:S02]  /*1b170*/  IMAD.MOV.U32 R35, RZ, RZ, R14 ;  /* 0x000000ffff237224 */ /* 0x000fe400078e000e */
[----:B--2---:R-:W-:Y:S02]  /*1b180*/  IMAD.MOV.U32 R14, RZ, RZ, R5 ;  /* 0x000000ffff0e7224 */ /* 0x004fe400078e0005 */
[----:B------:R-:W2:Y:S01]  /*1b190*/  LDL R5, [R1+0x9bc] ;  /* 0x0009bc0001057983 */ /* 0x000ea20000100800 */
[----:B---3--:R-:W-:-:S05]  /*1b1a0*/  IMAD.MOV.U32 R86, RZ, RZ, R8 ;  /* 0x000000ffff567224 */ /* 0x008fca00078e0008 */
[----:B------:R-:W3:Y:S01]  /*1b1b0*/  @P3 LDG.E.U16 R92, desc[UR16][R86.64] ;  /* 0x00000010565c3981 */ /* 0x000ee2000c1e1500 */
[----:B------:R-:W-:Y:S02]  /*1b1c0*/  IMAD.MOV.U32 R66, RZ, RZ, R21 ;  /* 0x000000ffff427224 */ /* 0x000fe400078e0015 */
[----:B------:R-:W-:Y:S01]  /*1b1d0*/  IMAD.MOV.U32 R67, RZ, RZ, R32 ;  /* 0x000000ffff437224 */ /* 0x000fe200078e0020 */
[----:B------:R-:W-:Y:S01]  /*1b1e0*/  STL.64 [R1+0x668], R6 ;  /* 0x0006680601007387 */ /* 0x000fe20000100a00 */
[----:B------:R-:W-:Y:S02]  /*1b1f0*/  IMAD.MOV.U32 R72, RZ, RZ, R17 ;  /* 0x000000ffff487224 */ /* 0x000fe400078e0011 */
[----:B------:R-:W-:Y:S01]  /*1b200*/  IMAD.MOV.U32 R73, RZ, RZ, R20 ;  /* 0x000000ffff497224 */ /* 0x000fe200078e0014 */
[----:B------:R-:W-:Y:S01]  /*1b210*/  STL.64 [R1+0x670], R34 ;  /* 0x0006702201007387 */ /* 0x000fe20000100a00 */
[----:B------:R-:W-:Y:S02]  /*1b220*/  IMAD.MOV.U32 R48, RZ, RZ, R11 ;  /* 0x000000ffff307224 */ /* 0x000fe400078e000b */
[----:B------:R-:W-:Y:S01]  /*1b230*/  IMAD.MOV.U32 R49, RZ, RZ, R16 ;  /* 0x000000ffff317224 */ /* 0x000fe200078e0010 */
[----:B------:R-:W-:Y:S01]  /*1b240*/  STL.64 [R1+0x678], R46 ;  /* 0x0006782e01007387 */ /* 0x000fe20000100a00 */
[----:B------:R-:W-:-:S02]  /*1b250*/  IMAD.MOV.U32 R11, RZ, RZ, R10 ;  /* 0x000000ffff0b7224 */ /* 0x000fc400078e000a */
[----:B----4-:R-:W-:Y:S01]  /*1b260*/  IMAD.MOV.U32 R10, RZ, RZ, R0 ;  /* 0x000000ffff0a7224 */ /* 0x010fe200078e0000 */
[----:B------:R-:W-:Y:S04]  /*1b270*/  STL.64 [R1+0x680], R14 ;  /* 0x0006800e01007387 */ /* 0x000fe80000100a00 */
[----:B------:R-:W4:Y:S04]  /*1b280*/  LDL R0, [R1+0x9b8] ;  /* 0x0009b80001007983 */ /* 0x000f280000100800 */
[----:B------:R-:W-:Y:S04]  /*1b290*/  STL.64 [R1+0x688], R66 ;  /* 0x0006884201007387 */ /* 0x000fe80000100a00 */
[----:B------:R-:W-:Y:S04]  /*1b2a0*/  STL.64 [R1+0x690], R72 ;  /* 0x0006904801007387 */ /* 0x000fe80000100a00 */
[----:B------:R-:W-:Y:S04]  /*1b2b0*/  STL.64 [R1+0x698], R48 ;  /* 0x0006983001007387 */ /* 0x000fe80000100a00 */
[----:B------:R-:W-:Y:S04]  /*1b2c0*/  STL.64 [R1+0x6a0], R10 ;  /* 0x0006a00a01007387 */ /* 0x000fe80000100a00 */
[----:B------:R-:W2:Y:S04]  /*1b2d0*/  LDL.LU R93, [R1+0x950] ;  /* 0x00095000015d7983 */ /* 0x000ea80000300800 */
[----:B---3--:R0:W-:Y:S04]  /*1b2e0*/  @P3 STL [R1+0x9c0], R92 ;  /* 0x0009c05c01003387 */ /* 0x0081e80000100800 */
[----:B0-----:R-:W3:Y:S04]  /*1b2f0*/  LDL R92, [R1+0x9b4] ;  /* 0x0009b400015c7983 */ /* 0x001ee80000100800 */
[----:B------:R-:W-:Y:S04]  /*1b300*/  STL [R1+0xf14], R86 ;  /* 0x000f145601007387 */ /* 0x000fe80000100800 */
[----:B------:R0:W-:Y:S01]  /*1b310*/  STL [R1+0x105c], R86 ;  /* 0x00105c5601007387 */ /* 0x0001e20000100800 */
[----:B------:R-:W-:-:S02]  /*1b320*/  IMAD.MOV.U32 R89, RZ, RZ, R88 ;  /* 0x000000ffff597224 */ /* 0x000fc400078e0058 */
[----:B------:R-:W-:Y:S02]  /*1b330*/  IMAD.MOV.U32 R88, RZ, RZ, R9 ;  /* 0x000000ffff587224 */ /* 0x000fe400078e0009 */
[----:B------:R-:W-:Y:S01]  /*1b340*/  IMAD.MOV.U32 R85, RZ, RZ, R84 ;  /* 0x000000ffff557224 */ /* 0x000fe200078e0054 */
[----:B0-----:R-:W3:Y:S04]  /*1b350*/  LDL.LU R86, [R1+0x954] ;  /* 0x0009540001567983 */ /* 0x001ee80000300800 */
[----:B------:R-:W-:Y:S04]  /*1b360*/  STL [R1+0xf10], R87 ;  /* 0x000f105701007387 */ /* 0x000fe80000100800 */
[----:B------:R0:W-:Y:S01]  /*1b370*/  STL [R1+0x1060], R87 ;  /* 0x0010605701007387 */ /* 0x0001e20000100800 */
[----:B------:R-:W-:-:S03]  /*1b380*/  IMAD.MOV.U32 R84, RZ, RZ, R12 ;  /* 0x000000ffff547224 */ /* 0x000fc600078e000c */
[----:B--2---:R-:W2:Y:S01]  /*1b390*/  @P3 LDG.E.U16 R5, desc[UR16][R88.64] ;  /* 0x0000001058053981 */ /* 0x004ea2000c1e1500 */
[----:B------:R-:W-:-:S03]  /*1b3a0*/  IMAD.MOV.U32 R83, RZ, RZ, R82 ;  /* 0x000000ffff537224 */ /* 0x000fc600078e0052 */
[----:B0-----:R-:W2:Y:S04]  /*1b3b0*/  LDL.LU R87, [R1+0x958] ;  /* 0x0009580001577983 */ /* 0x001ea80000300800 */
[----:B------:R-:W2:Y:S04]  /*1b3c0*/  LDL R55, [R1+0x9b0] ;  /* 0x0009b00001377983 */ /* 0x000ea80000100800 */
[----:B------:R-:W2:Y:S04]  /*1b3d0*/  LDL R32, [R1+0x9a8] ;  /* 0x0009a80001207983 */ /* 0x000ea80000100800 */
[----:B------:R-:W2:Y:S01]  /*1b3e0*/  LDL R33, [R1+0x9a4] ;  /* 0x0009a40001217983 */ /* 0x000ea20000100800 */
[----:B------:R-:W-:-:S03]  /*1b3f0*/  IMAD.MOV.U32 R82, RZ, RZ, R13 ;  /* 0x000000ffff527224 */ /* 0x000fc600078e000d */
[----:B------:R-:W2:Y:S04]  /*1b400*/  LDL R16, [R1+0x9a0] ;  /* 0x0009a00001107983 */ /* 0x000ea80000100800 */
[----:B----4-:R-:W4:Y:S04]  /*1b410*/  @P3 LDG.E.U16 R0, desc[UR16][R84.64] ;  /* 0x0000001054003981 */ /* 0x010f28000c1e1500 */
[----:B---3--:R-:W3:Y:S04]  /*1b420*/  @P3 LDG.E.U16 R92, desc[UR16][R82.64] ;  /* 0x00000010525c3981 */ /* 0x008ee8000c1e1500 */
[----:B------:R-:W-:Y:S04]  /*1b430*/  STL [R1+0xf1c], R88 ;  /* 0x000f1c5801007387 */ /* 0x000fe80000100800 */
[----:B------:R0:W-:Y:S04]  /*1b440*/  STL [R1+0x1064], R88 ;  /* 0x0010645801007387 */ /* 0x0001e80000100800 */
[----:B0-----:R-:W3:Y:S04]  /*1b450*/  LDL.LU R88, [R1+0x95c] ;  /* 0x00095c0001587983 */ /* 0x001ee80000300800 */
[----:B------:R-:W-:Y:S04]  /*1b460*/  STL [R1+0xf18], R89 ;  /* 0x000f185901007387 */ /* 0x000fe80000100800 */
[----:B------:R-:W-:Y:S04]  /*1b470*/  STL [R1+0x1068], R89 ;  /* 0x0010685901007387 */ /* 0x000fe80000100800 */
[----:B------:R-:W3:Y:S04]  /*1b480*/  LDL R17, [R1+0x99c] ;  /* 0x00099c0001117983 */ /* 0x000ee80000100800 */
[----:B------:R-:W3:Y:S04]  /*1b490*/  LDL R8, [R1+0x998] ;  /* 0x0009980001087983 */ /* 0x000ee80000100800 */
[----:B------:R-:W3:Y:S04]  /*1b4a0*/  LDL R9, [R1+0x994] ;  /* 0x0009940001097983 */ /* 0x000ee80000100800 */
[----:B------:R-:W3:Y:S04]  /*1b4b0*/  LDL R74, [R1+0x990] ;  /* 0x00099000014a7983 */ /* 0x000ee80000100800 */
[----:B------:R-:W3:Y:S04]  /*1b4c0*/  LDL R75, [R1+0x98c] ;  /* 0x00098c00014b7983 */ /* 0x000ee80000100800 */
[----:B------:R-:W3:Y:S01]  /*1b4d0*/  LDL R20, [R1+0x988] ;  /* 0x0009880001147983 */ /* 0x000ee20000100800 */
[----:B------:R-:W-:-:S03]  /*1b4e0*/  ISETP.GT.AND P2, PT, R4, 0x1, PT ;  /* 0x000000010400780c */ /* 0x000fc60003f44270 */
[----:B------:R-:W3:Y:S04]  /*1b4f0*/  LDL R21, [R1+0x984] ;  /* 0x0009840001157983 */ /* 0x000ee80000100800 */
[----:B------:R-:W3:Y:S04]  /*1b500*/  LDL R12, [R1+0x980] ;  /* 0x00098000010c7983 */ /* 0x000ee80000100800 */
[----:B------:R-:W3:Y:S04]  /*1b510*/  LDL R13, [R1+0x97c] ;  /* 0x00097c00010d7983 */ /* 0x000ee80000100800 */
[----:B------:R-:W3:Y:S04]  /*1b520*/  LDL R42, [R1+0x978] ;  /* 0x00097800012a7983 */ /* 0x000ee80000100800 */
[----:B------:R-:W3:Y:S04]  /*1b530*/  LDL R43, [R1+0x974] ;  /* 0x00097400012b7983 */ /* 0x000ee80000100800 */
[----:B------:R-:W3:Y:S04]  /*1b540*/  LDL R68, [R1+0x970] ;  /* 0x0009700001447983 */ /* 0x000ee80000100800 */
[----:B--2---:R-:W2:Y:S04]  /*1b550*/  @P2 LDG.E.U16 R55, desc[UR16][R10.64] ;  /* 0x000000100a372981 */ /* 0x004ea8000c1e1500 */
[----:B------:R-:W2:Y:S04]  /*1b560*/  @P2 LDG.E.U16 R32, desc[UR16][R48.64] ;  /* 0x0000001030202981 */ /* 0x000ea8000c1e1500 */
[----:B------:R-:W2:Y:S04]  /*1b570*/  @P2 LDG.E.U16 R33, desc[UR16][R72.64] ;  /* 0x0000001048212981 */ /* 0x000ea8000c1e1500 */
[----:B------:R-:W2:Y:S04]  /*1b580*/  LDL R69, [R1+0x96c] ;  /* 0x00096c0001457983 */ /* 0x000ea80000100800 */
[----:B------:R0:W-:Y:S04]  /*1b590*/  @P3 STL [R1+0x9bc], R5 ;  /* 0x0009bc0501003387 */ /* 0x0001e80000100800 */
[----:B------:R-:W2:Y:S04]  /*1b5a0*/  @P2 LDG.E.U16 R16, desc[UR16][R66.64] ;  /* 0x0000001042102981 */ /* 0x000ea8000c1e1500 */
[----:B0-----:R-:W2:Y:S04]  /*1b5b0*/  LDL R5, [R1+0x968] ;  /* 0x0009680001057983 */ /* 0x001ea80000100800 */
[----:B----4-:R0:W-:Y:S04]  /*1b5c0*/  @P3 STL [R1+0x9b8], R0 ;  /* 0x0009b80001003387 */ /* 0x0101e80000100800 */
[----:B0-----:R-:W4:Y:S04]  /*1b5d0*/  LDL R0, [R1+0x964] ;  /* 0x0009640001007983 */ /* 0x001f280000100800 */
[----:B------:R-:W-:Y:S04]  /*1b5e0*/  STL [R1+0xf24], R84 ;  /* 0x000f245401007387 */ /* 0x000fe80000100800 */
[----:B------:R-:W-:Y:S04]  /*1b5f0*/  STL [R1+0x106c], R84 ;  /* 0x00106c5401007387 */ /* 0x000fe80000100800 */
[----:B------:R-:W-:Y:S04]  /*1b600*/  STL [R1+0xf20], R85 ;  /* 0x000f205501007387 */ /* 0x000fe80000100800 */
[----:B------:R-:W-:Y:S04]  /*1b610*/  STL [R1+0x1070], R85 ;  /* 0x0010705501007387 */ /* 0x000fe80000100800 */
[----:B---3--:R0:W-:Y:S04]  /*1b620*/  @P3 STL [R1+0x9b4], R92 ;  /* 0x0009b45c01003387 */ /* 0x0081e80000100800 */
[----:B0-----:R-:W3:Y:S01]  /*1b630*/  LDL R92, [R1+0x960] ;  /* 0x00096000015c7983 */ /* 0x001ee20000100800 */
[----:B------:R-:W-:-:S02]  /*1b640*/  ISETP.GT.AND P6, PT, R4, 0x2, PT ;  /* 0x000000020400780c */ /* 0x000fc40003fc4270 */
[C---:B------:R-:W-:Y:S02]  /*1b650*/  ISETP.GT.AND P5, PT, R4.reuse, 0x3, PT ;  /* 0x000000030400780c */ /* 0x040fe40003fa4270 */
[----:B------:R-:W-:-:S09]  /*1b660*/  ISETP.GT.AND P4, PT, R4, 0x4, PT ;  /* 0x000000040400780c */ /* 0x000fd20003f84270 */
[----:B------:R-:W3:Y:S04]  /*1b670*/  @P6 LDG.E.U16 R17, desc[UR16][R14.64] ;  /* 0x000000100e116981 */ /* 0x000ee8000c1e1500 */
[----:B------:R-:W3:Y:S04]  /*1b680*/  @P6 LDG.E.U16 R8, desc[UR16][R46.64] ;  /* 0x000000102e086981 */ /* 0x000ee8000c1e1500 */
[----:B------:R-:W3:Y:S04]  /*1b690*/  @P6 LDG.E.U16 R9, desc[UR16][R34.64] ;  /* 0x0000001022096981 */ /* 0x000ee8000c1e1500 */
[----:B------:R-:W3:Y:S04]  /*1b6a0*/  @P6 LDG.E.U16 R74, desc[UR16][R6.64] ;  /* 0x00000010064a6981 */ /* 0x000ee8000c1e1500 */
[----:B------:R-:W3:Y:S04]  /*1b6b0*/  @P5 LDG.E.U16 R75, desc[UR16][R80.64] ;  /* 0x00000010504b5981 */ /* 0x000ee8000c1e1500 */
[----:B------:R-:W3:Y:S04]  /*1b6c0*/  @P5 LDG.E.U16 R20, desc[UR16][R28.64] ;  /* 0x000000101c145981 */ /* 0x000ee8000c1e1500 */
[----:B------:R-:W3:Y:S04]  /*1b6d0*/  @P5 LDG.E.U16 R21, desc[UR16][R24.64] ;  /* 0x0000001018155981 */ /* 0x000ee8000c1e1500 */
[----:B------:R-:W3:Y:S04]  /*1b6e0*/  @P5 LDG.E.U16 R12, desc[UR16][R18.64] ;  /* 0x00000010120c5981 */ /* 0x000ee8000c1e1500 */
[----:B------:R-:W3:Y:S01]  /*1b6f0*/  @P4 LDG.E.U16 R13, desc[UR16][R58.64] ;  /* 0x000000103a0d4981 */ /* 0x000ee2000c1e1500 */
[----:B------:R-:W-:-:S03]  /*1b700*/  ISETP.GT.AND P3, PT, R4, 0x5, PT ;  /* 0x000000050400780c */ /* 0x000fc60003f64270 */
[----:B------:R-:W3:Y:S04]  /*1b710*/  @P4 LDG.E.U16 R42, desc[UR16][R44.64] ;  /* 0x000000102c2a4981 */ /* 0x000ee8000c1e1500 */
[----:B------:R-:W-:Y:S04]  /*1b720*/  STL [R1+0xf2c], R82 ;  /* 0x000f2c5201007387 */ /* 0x000fe80000100800 */
[----:B------:R-:W-:Y:S04]  /*1b730*/  STL [R1+0x1074], R82 ;  /* 0x0010745201007387 */ /* 0x000fe80000100800 */
[----:B------:R-:W3:Y:S04]  /*1b740*/  @P4 LDG.E.U16 R43, desc[UR16][R90.64] ;  /* 0x000000105a2b4981 */ /* 0x000ee8000c1e1500 */
[----:B------:R-:W-:Y:S04]  /*1b750*/  STL [R1+0xf28], R83 ;  /* 0x000f285301007387 */ /* 0x000fe80000100800 */
[----:B------:R-:W-:Y:S04]  /*1b760*/  STL [R1+0x1078], R83 ;  /* 0x0010785301007387 */ /* 0x000fe80000100800 */
[----:B------:R-:W3:Y:S04]  /*1b770*/  LDL.LU.64 R10, [R1+0x1830] ;  /* 0x00183000010a7983 */ /* 0x000ee80000300a00 */
[----:B------:R-:W3:Y:S04]  /*1b780*/  @P4 LDG.E.U16 R68, desc[UR16][R52.64] ;  /* 0x0000001034444981 */ /* 0x000ee8000c1e1500 */
[----:B--2---:R0:W-:Y:S04]  /*1b790*/  @P2 STL [R1+0x9b0], R55 ;  /* 0x0009b03701002387 */ /* 0x0041e80000100800 */
[----:B------:R-:W2:Y:S04]  /*1b7a0*/  @P3 LDG.E.U16 R69, desc[UR16][R62.64] ;  /* 0x000000103e453981 */ /* 0x000ea8000c1e1500 */
[----:B------:R-:W2:Y:S04]  /*1b7b0*/  @P3 LDG.E.U16 R5, desc[UR16][R64.64] ;  /* 0x0000001040053981 */ /* 0x000ea8000c1e1500 */
[----:B0-----:R-:W2:Y:S04]  /*1b7c0*/  LDL.LU R55, [R1+0x1828] ;  /* 0x0018280001377983 */ /* 0x001ea80000300800 */
[----:B------:R-:W2:Y:S04]  /*1b7d0*/  LDL.LU.64 R48, [R1+0x1820] ;  /* 0x0018200001307983 */ /* 0x000ea80000300a00 */
[----:B------:R0:W-:Y:S04]  /*1b7e0*/  @P2 STL [R1+0x9a8], R32 ;  /* 0x0009a82001002387 */ /* 0x0001e80000100800 */
[----:B----4-:R-:W4:Y:S04]  /*1b7f0*/  @P3 LDG.E.U16 R0, desc[UR16][R30.64] ;  /* 0x000000101e003981 */ /* 0x010f28000c1e1500 */
[----:B0-----:R-:W2:Y:S04]  /*1b800*/  LDL.LU R32, [R1+0x1818] ;  /* 0x0018180001207983 */ /* 0x001ea80000300800 */
[----:B------:R-:W2:Y:S04]  /*1b810*/  LDL.LU.64 R72, [R1+0x1810] ;  /* 0x0018100001487983 */ /* 0x000ea80000300a00 */
[----:B------:R0:W-:Y:S04]  /*1b820*/  @P2 STL [R1+0x9a4], R33 ;  /* 0x0009a42101002387 */ /* 0x0001e80000100800 */
[----:B0-----:R-:W2:Y:S04]  /*1b830*/  LDL.LU R33, [R1+0x1808] ;  /* 0x0018080001217983 */ /* 0x001ea80000300800 */
[----:B------:R-:W2:Y:S04]  /*1b840*/  LDL.LU.64 R66, [R1+0x1800] ;  /* 0x0018000001427983 */ /* 0x000ea80000300a00 */
[----:B------:R0:W-:Y:S01]  /*1b850*/  @P2 STL [R1+0x9a0], R16 ;  /* 0x0009a01001002387 */ /* 0x0001e20000100800 */
[----:B------:R-:W-:-:S03]  /*1b860*/  ISETP.GT.AND P2, PT, R4, 0x6, PT ;  /* 0x000000060400780c */ /* 0x000fc60003f44270 */
[----:B0-----:R-:W2:Y:S10]  /*1b870*/  LDL.LU R16, [R1+0x17f8] ;  /* 0x0017f80001107983 */ /* 0x001eb40000300800 */
[----:B------:R-:W2:Y:S04]  /*1b880*/  @P2 LDG.E.U16 R88, desc[UR16][R70.64] ;  /* 0x0000001046582981 */ /* 0x000ea8000c1e1500 */
[----:B------:R-:W2:Y:S04]  /*1b890*/  @P2 LDG.E.U16 R87, desc[UR16][R2.64] ;  /* 0x0000001002572981 */ /* 0x000ea8000c1e1500 */
[----:B------:R-:W2:Y:S04]  /*1b8a0*/  LDL.LU.64 R14, [R1+0x17f0] ;  /* 0x0017f000010e7983 */ /* 0x000ea80000300a00 */
[----:B------:R-:W2:Y:S04]  /*1b8b0*/  @P2 LDG.E.U16 R86, desc[UR16][R36.64] ;  /* 0x0000001024562981 */ /* 0x000ea8000c1e1500 */
[----:B------:R-:W2:Y:S04]  /*1b8c0*/  @P2 LDG.E.U16 R93, desc[UR16][R26.64] ;  /* 0x000000101a5d2981 */ /* 0x000ea8000c1e1500 */
[----:B---3--:R-:W3:Y:S04]  /*1b8d0*/  @P3 LDG.E.U16 R92, desc[UR16][R40.64] ;  /* 0x00000010285c3981 */ /* 0x008ee8000c1e1500 */
[----:B------:R0:W-:Y:S04]  /*1b8e0*/  @P6 STL [R1+0x99c], R17 ;  /* 0x00099c1101006387 */ /* 0x0001e80000100800 */
[----:B0-----:R-:W3:Y:S04]  /*1b8f0*/  LDL.LU R17, [R1+0x17e8] ;  /* 0x0017e80001117983 */ /* 0x001ee80000300800 */
[----:B------:R-:W3:Y:S04]  /*1b900*/  LDL.LU.64 R46, [R1+0x17e0] ;  /* 0x0017e000012e7983 */ /* 0x000ee80000300a00 */
        /* <DEDUP_REMOVED lines=31> */
[----:B0-----:R-:W3:Y:S04]  /*1bb00*/  LDL R68, [R1+0xbbc] ;  /* 0x000bbc0001447983 */ /* 0x001ee80000100800 */
[----:B------:R-:W3:Y:S04]  /*1bb10*/  LDL.LU R62, [R1+0x1738] ;  /* 0x00173800013e7983 */ /* 0x000ee80000300800 */
[----:B------:R-:W3:Y:S04]  /*1bb20*/  LDL R63, [R1+0xbb8] ;  /* 0x000bb800013f7983 */ /* 0x000ee80000100800 */
[----:B------:R-:W3:Y:S04]  /*1bb30*/  LDL R65, [R1+0xbb4] ;  /* 0x000bb40001417983 */ /* 0x000ee80000100800 */
[----:B------:R-:W3:Y:S04]  /*1bb40*/  LDL R30, [R1+0xbb0] ;  /* 0x000bb000011e7983 */ /* 0x000ee80000100800 */
[----:B------:R-:W3:Y:S04]  /*1bb50*/  LDL.LU.64 R40, [R1+0x1730] ;  /* 0x0017300001287983 */ /* 0x000ee80000300a00 */
[----:B--2---:R0:W-:Y:S04]  /*1bb60*/  @P3 STL [R1+0x968], R5 ;  /* 0x0009680501003387 */ /* 0x0041e80000100800 */
[----:B0-----:R-:W2:Y:S04]  /*1bb70*/  LDL R5, [R1+0x94c] ;  /* 0x00094c0001057983 */ /* 0x001ea80000100800 */
[----:B------:R0:W-:Y:S04]  /*1bb80*/  @P3 STL [R1+0x96c], R69 ;  /* 0x00096c4501003387 */ /* 0x0001e80000100800 */
[----:B0-----:R-:W2:Y:S04]  /*1bb90*/  LDL R69, [R1+0x948] ;  /* 0x0009480001457983 */ /* 0x001ea80000100800 */
[----:B----4-:R0:W-:Y:S04]  /*1bba0*/  @P3 STL [R1+0x964], R0 ;  /* 0x0009640001003387 */ /* 0x0101e80000100800 */
[----:B0-----:R-:W4:Y:S04]  /*1bbb0*/  LDL R0, [R1+0x944] ;  /* 0x0009440001007983 */ /* 0x001f280000100800 */
[----:B---3--:R0:W-:Y:S04]  /*1bbc0*/  @P3 STL [R1+0x960], R92 ;  /* 0x0009605c01003387 */ /* 0x0081e80000100800 */
[----:B0-----:R-:W3:Y:S04]  /*1bbd0*/  LDL R92, [R1+0x940] ;  /* 0x00094000015c7983 */ /* 0x001ee80000100800 */
[----:B------:R-:W-:Y:S04]  /*1bbe0*/  STL [R1+0x107c], R88 ;  /* 0x00107c5801007387 */ /* 0x000fe80000100800 */
[----:B------:R-:W3:Y:S04]  /*1bbf0*/  LDL R2, [R1+0x93c] ;  /* 0x00093c0001027983 */ /* 0x000ee80000100800 */
[----:B------:R-:W-:Y:S04]  /*1bc00*/  STL [R1+0x1080], R87 ;  /* 0x0010805701007387 */ /* 0x000fe80000100800 */
[----:B------:R-:W3:Y:S01]  /*1bc10*/  LDL R3, [R1+0x938] ;  /* 0x0009380001037983 */ /* 0x000ee20000100800 */
[----:B------:R-:W-:-:S02]  /*1bc20*/  ISETP.GT.AND P6, PT, R4, 0x7, PT ;  /* 0x000000070400780c */ /* 0x000fc40003fc4270 */
[C---:B------:R-:W-:Y:S02]  /*1bc30*/  ISETP.GT.AND P5, PT, R4.reuse, 0x8, PT ;  /* 0x000000080400780c */ /* 0x040fe40003fa4270 */
[----:B------:R-:W-:-:S09]  /*1bc40*/  ISETP.GT.AND P4, PT, R4, 0x9, PT ;  /* 0x000000090400780c */ /* 0x000fd20003f84270 */
[----:B------:R-:W3:Y:S04]  /*1bc50*/  @P6 LDG.E.U16 R68, desc[UR16][R50.64] ;  /* 0x0000001032446981 */ /* 0x000ee8000c1e1500 */
[----:B------:R-:W3:Y:S04]  /*1bc60*/  @P6 LDG.E.U16 R63, desc[UR16][R38.64] ;  /* 0x00000010263f6981 */ /* 0x000ee8000c1e1500 */
[----:B------:R-:W3:Y:S04]  /*1bc70*/  @P6 LDG.E.U16 R65, desc[UR16][R60.64] ;  /* 0x000000103c416981 */ /* 0x000ee8000c1e1500 */
[----:B------:R-:W3:Y:S04]  /*1bc80*/  @P6 LDG.E.U16 R30, desc[UR16][R78.64] ;  /* 0x000000104e1e6981 */ /* 0x000ee8000c1e1500 */
[----:B--2---:R-:W2:Y:S04]  /*1bc90*/  @P5 LDG.E.U16 R5, desc[UR16][R76.64] ;  /* 0x000000104c055981 */ /* 0x004ea8000c1e1500 */
[----:B------:R-:W2:Y:S04]  /*1bca0*/  @P5 LDG.E.U16 R69, desc[UR16][R56.64] ;  /* 0x0000001038455981 */ /* 0x000ea8000c1e1500 */
[----:B----4-:R-:W4:Y:S04]  /*1bcb0*/  @P5 LDG.E.U16 R0, desc[UR16][R22.64] ;  /* 0x0000001016005981 */ /* 0x010f28000c1e1500 */
[----:B---3--:R-:W3:Y:S04]  /*1bcc0*/  @P5 LDG.E.U16 R92, desc[UR16][R10.64] ;  /* 0x000000100a5c5981 */ /* 0x008ee8000c1e1500 */
[----:B------:R-:W-:Y:S04]  /*1bcd0*/  STL [R1+0x1084], R86 ;  /* 0x0010845601007387 */ /* 0x000fe80000100800 */
[----:B------:R-:W4:Y:S04]  /*1bce0*/  LDL R70, [R1+0x934] ;  /* 0x0009340001467983 */ /* 0x000f280000100800 */
[----:B------:R-:W4:Y:S04]  /*1bcf0*/  LDL R71, [R1+0x930] ;  /* 0x0009300001477983 */ /* 0x000f280000100800 */
[----:B------:R-:W4:Y:S04]  /*1bd00*/  @P4 LDG.E.U16 R3, desc[UR16][R48.64] ;  /* 0x0000001030034981 */ /* 0x000f28000c1e1500 */
[----:B------:R-:W4:Y:S04]  /*1bd10*/  LDL R26, [R1+0x92c] ;  /* 0x00092c00011a7983 */ /* 0x000f280000100800 */
[----:B------:R-:W4:Y:S04]  /*1bd20*/  LDL R27, [R1+0x928] ;  /* 0x00092800011b7983 */ /* 0x000f280000100800 */
[----:B------:R-:W4:Y:S04]  /*1bd30*/  LDL R36, [R1+0x924] ;  /* 0x0009240001247983 */ /* 0x000f280000100800 */
[----:B------:R-:W4:Y:S04]  /*1bd40*/  LDL R37, [R1+0x920] ;  /* 0x0009200001257983 */ /* 0x000f280000100800 */
[----:B------:R0:W-:Y:S04]  /*1bd50*/  STL [R1+0x1088], R93 ;  /* 0x0010885d01007387 */ /* 0x0001e80000100800 */
[----:B------:R-:W4:Y:S04]  /*1bd60*/  LDL.LU.64 R50, [R1+0x1728] ;  /* 0x0017280001327983 */ /* 0x000f280000300a00 */
[----:B------:R-:W4:Y:S04]  /*1bd70*/  LDL R64, [R1+0x91c] ;  /* 0x00091c0001407983 */ /* 0x000f280000100800 */
[----:B0-----:R-:W4:Y:S04]  /*1bd80*/  LDL R93, [R1+0x918] ;  /* 0x00091800015d7983 */ /* 0x001f280000100800 */
[----:B------:R-:W4:Y:S04]  /*1bd90*/  LDL R31, [R1+0x914] ;  /* 0x00091400011f7983 */ /* 0x000f280000100800 */
[----:B------:R-:W4:Y:S04]  /*1bda0*/  @P4 LDG.E.U16 R2, desc[UR16][R54.64] ;  /* 0x0000001036024981 */ /* 0x000f28000c1e1500 */
[----:B------:R0:W-:Y:S04]  /*1bdb0*/  @P6 STL [R1+0xbbc], R68 ;  /* 0x000bbc4401006387 */ /* 0x0001e80000100800 */
[----:B0-----:R-:W4:Y:S04]  /*1bdc0*/  LDL R68, [R1+0x910] ;  /* 0x0009100001447983 */ /* 0x001f280000100800 */
[----:B------:R-:W4:Y:S04]  /*1bdd0*/  LDL.LU.64 R38, [R1+0x1720] ;  /* 0x0017200001267983 */ /* 0x000f280000300a00 */
[----:B------:R0:W-:Y:S04]  /*1bde0*/  @P6 STL [R1+0xbb8], R63 ;  /* 0x000bb83f01006387 */ /* 0x0001e80000100800 */
[----:B0-----:R-:W4:Y:S04]  /*1bdf0*/  LDL.LU R63, [R1+0x1718] ;  /* 0x00171800013f7983 */ /* 0x001f280000300800 */
[----:B------:R-:W4:Y:S04]  /*1be00*/  LDL.LU.64 R60, [R1+0x1710] ;  /* 0x00171000013c7983 */ /* 0x000f280000300a00 */
[----:B------:R-:W4:Y:S04]  /*1be10*/  LDL.LU.64 R78, [R1+0x1708] ;  /* 0x00170800014e7983 */ /* 0x000f280000300a00 */
[----:B------:R-:W-:Y:S04]  /*1be20*/  @P6 STL [R1+0xbb0], R30 ;  /* 0x000bb01e01006387 */ /* 0x000fe80000100800 */
[----:B------:R-:W-:Y:S04]  /*1be30*/  @P6 STL [R1+0xbb4], R65 ;  /* 0x000bb44101006387 */ /* 0x000fe80000100800 */
[----:B------:R-:W4:Y:S04]  /*1be40*/  LDL.LU.64 R76, [R1+0x1700] ;  /* 0x00170000014c7983 */ /* 0x000f280000300a00 */
[----:B--2---:R0:W-:Y:S04]  /*1be50*/  @P5 STL [R1+0x94c], R5 ;  /* 0x00094c0501005387 */ /* 0x0041e80000100800 */
[----:B0-----:R-:W2:Y:S04]  /*1be60*/  LDL R5, [R1+0x90c] ;  /* 0x00090c0001057983 */ /* 0x001ea80000100800 */
[----:B------:R-:W2:Y:S04]  /*1be70*/  LDL.LU.64 R56, [R1+0x16f8] ;  /* 0x0016f80001387983 */ /* 0x000ea80000300a00 */
[----:B------:R-:W2:Y:S04]  /*1be80*/  LDL.LU.64 R22, [R1+0x16f0] ;  /* 0x0016f00001167983 */ /* 0x000ea80000300a00 */
[----:B------:R-:W2:Y:S04]  /*1be90*/  LDL.LU.64 R10, [R1+0x16e8] ;  /* 0x0016e800010a7983 */ /* 0x000ea80000300a00 */
[----:B------:R-:W2:Y:S04]  /*1bea0*/  LDL R65, [R1+0x908] ;  /* 0x0009080001417983 */ /* 0x000ea80000100800 */
[----:B------:R-:W2:Y:S04]  /*1beb0*/  LDL R30, [R1+0x904] ;  /* 0x00090400011e7983 */ /* 0x000ea80000100800 */
[----:B---3--:R0:W-:Y:S01]  /*1bec0*/  @P5 STL [R1+0x940], R92 ;  /* 0x0009405c01005387 */ /* 0x0081e20000100800 */
[----:B------:R-:W-:-:S03]  /*1bed0*/  ISETP.GT.AND P3, PT, R4, 0xa, PT ;  /* 0x0000000a0400780c */ /* 0x000fc60003f64270 */
[----:B----4-:R-:W3:Y:S01]  /*1bee0*/  @P4 LDG.E.U16 R70, desc[UR16][R72.64] ;  /* 0x0000001048464981 */ /* 0x010ee2000c1e1500 */
[----:B------:R-:W-:-:S03]  /*1bef0*/  ISETP.GT.AND P2, PT, R4, 0xb, PT ;  /* 0x0000000b0400780c */ /* 0x000fc60003f44270 */
[----:B------:R-:W4:Y:S04]  /*1bf00*/  @P4 LDG.E.U16 R71, desc[UR16][R32.64] ;  /* 0x0000001020474981 */ /* 0x000f28000c1e1500 */
[----:B0-----:R-:W3:Y:S04]  /*1bf10*/  LDL R92, [R1+0x900] ;  /* 0x00090000015c7983 */ /* 0x001ee80000100800 */
[----:B------:R0:W-:Y:S04]  /*1bf20*/  @P5 STL [R1+0x944], R0 ;  /* 0x0009440001005387 */ /* 0x0001e80000100800 */
[----:B------:R-:W-:Y:S04]  /*1bf30*/  @P5 STL [R1+0x948], R69 ;  /* 0x0009484501005387 */ /* 0x000fe80000100800 */
[----:B------:R-:W4:Y:S04]  /*1bf40*/  LDL.LU.64 R54, [R1+0x16e0] ;  /* 0x0016e00001367983 */ /* 0x000f280000300a00 */
[----:B0-----:R-:W4:Y:S04]  /*1bf50*/  LDL R0, [R1+0x8fc] ;  /* 0x0008fc0001007983 */ /* 0x001f280000100800 */
[----:B------:R-:W4:Y:S04]  /*1bf60*/  LDL.LU.64 R48, [R1+0x16d8] ;  /* 0x0016d80001307983 */ /* 0x000f280000300a00 */
[----:B------:R0:W-:Y:S04]  /*1bf70*/  @P4 STL [R1+0x938], R3 ;  /* 0x0009380301004387 */ /* 0x0001e80000100800 */
[----:B------:R-:W4:Y:S04]  /*1bf80*/  @P3 LDG.E.U16 R26, desc[UR16][R66.64] ;  /* 0x00000010421a3981 */ /* 0x000f28000c1e1500 */
[----:B------:R-:W4:Y:S04]  /*1bf90*/  @P3 LDG.E.U16 R27, desc[UR16][R14.64] ;  /* 0x000000100e1b3981 */ /* 0x000f28000c1e1500 */
[----:B0-----:R-:W4:Y:S01]  /*1bfa0*/  LDL R3, [R1+0x8f8] ;  /* 0x0008f80001037983 */ /* 0x001f220000100800 */
[----:B------:R-:W-:-:S03]  /*1bfb0*/  ISETP.GT.AND P6, PT, R4, 0xc, PT ;  /* 0x0000000c0400780c */ /* 0x000fc60003fc4270 */
[----:B------:R-:W4:Y:S04]  /*1bfc0*/  @P3 LDG.E.U16 R36, desc[UR16][R16.64] ;  /* 0x0000001010243981 */ /* 0x000f28000c1e1500 */
[----:B------:R-:W4:Y:S04]  /*1bfd0*/  @P3 LDG.E.U16 R37, desc[UR16][R46.64] ;  /* 0x000000102e253981 */ /* 0x000f28000c1e1500 */
[----:B------:R-:W4:Y:S01]  /*1bfe0*/  @P2 LDG.E.U16 R64, desc[UR16][R34.64] ;  /* 0x0000001022402981 */ /* 0x000f22000c1e1500 */
[----:B------:R-:W-:-:S03]  /*1bff0*/  ISETP.GT.AND P5, PT, R4, 0xd, PT ;  /* 0x0000000d0400780c */ /* 0x000fc60003fa4270 */
[----:B------:R-:W4:Y:S04]  /*1c000*/  @P2 LDG.E.U16 R93, desc[UR16][R8.64] ;  /* 0x00000010085d2981 */ /* 0x000f28000c1e1500 */
[----:B------:R-:W4:Y:S04]  /*1c010*/  @P2 LDG.E.U16 R31, desc[UR16][R6.64] ;  /* 0x00000010061f2981 */ /* 0x000f28000c1e1500 */
[----:B------:R-:W4:Y:S04]  /*1c020*/  LDL R69, [R1+0x8f4] ;  /* 0x0008f40001457983 */ /* 0x000f280000100800 */
[----:B------:R0:W-:Y:S04]  /*1c030*/  @P4 STL [R1+0x93c], R2 ;  /* 0x00093c0201004387 */ /* 0x0001e80000100800 */
[----:B0-----:R-:W4:Y:S04]  /*1c040*/  LDL R2, [R1+0x8f0] ;  /* 0x0008f00001027983 */ /* 0x001f280000100800 */
[----:B------:R-:W4:Y:S04]  /*1c050*/  LDL.LU.64 R72, [R1+0x16d0] ;  /* 0x0016d00001487983 */ /* 0x000f280000300a00 */
[----:B------:R-:W4:Y:S04]  /*1c060*/  @P2 LDG.E.U16 R68, desc[UR16][R80.64] ;  /* 0x0000001050442981 */ /* 0x000f28000c1e1500 */
[----:B--2---:R-:W2:Y:S04]  /*1c070*/  @P6 LDG.E.U16 R5, desc[UR16][R74.64] ;  /* 0x000000104a056981 */ /* 0x004ea8000c1e1500 */
[----:B------:R-:W2:Y:S04]  /*1c080*/  @P6 LDG.E.U16 R65, desc[UR16][R28.64] ;  /* 0x000000101c416981 */ /* 0x000ea8000c1e1500 */
[----:B------:R-:W2:Y:S04]  /*1c090*/  @P6 LDG.E.U16 R30, desc[UR16][R24.64] ;  /* 0x00000010181e6981 */ /* 0x000ea8000c1e1500 */
[----:B---3--:R-:W3:Y:S04]  /*1c0a0*/  @P6 LDG.E.U16 R92, desc[UR16][R20.64] ;  /* 0x00000010145c6981 */ /* 0x008ee8000c1e1500 */
[----:B----4-:R-:W4:Y:S04]  /*1c0b0*/  @P5 LDG.E.U16 R0, desc[UR16][R18.64] ;  /* 0x0000001012005981 */ /* 0x010f28000c1e1500 */
[----:B------:R-:W4:Y:S04]  /*1c0c0*/  @P5 LDG.E.U16 R3, desc[UR16][R58.64] ;  /* 0x000000103a035981 */ /* 0x000f28000c1e1500 */
[----:B------:R0:W-:Y:S04]  /*1c0d0*/  @P4 STL [R1+0x934], R70 ;  /* 0x0009344601004387 */ /* 0x0001e80000100800 */
[----:B0-----:R-:W4:Y:S04]  /*1c0e0*/  LDL.LU R70, [R1+0x16c8] ;  /* 0x0016c80001467983 */ /* 0x001f280000300800 */
[----:B------:R-:W4:Y:S04]  /*1c0f0*/  LDL.LU.64 R32, [R1+0x16c0] ;  /* 0x0016c00001207983 */ /* 0x000f280000300a00 */
[----:B------:R0:W-:Y:S04]  /*1c100*/  @P4 STL [R1+0x930], R71 ;  /* 0x0009304701004387 */ /* 0x0001e80000100800 */
[----:B------:R-:W4:Y:S04]  /*1c110*/  @P5 LDG.E.U16 R69, desc[UR16][R12.64] ;  /* 0x000000100c455981 */ /* 0x000f28000c1e1500 */
[----:B0-----:R-:W4:Y:S04]  /*1c120*/  LDL.LU R71, [R1+0x16b8] ;  /* 0x0016b80001477983 */ /* 0x001f280000300800 */
[----:B------:R-:W4:Y:S04]  /*1c130*/  LDL.LU.64 R66, [R1+0x16b0] ;  /* 0x0016b00001427983 */ /* 0x000f280000300a00 */
[----:B------:R0:W-:Y:S04]  /*1c140*/  @P3 STL [R1+0x92c], R26 ;  /* 0x00092c1a01003387 */ /* 0x0001e80000100800 */
[----:B------:R-:W4:Y:S04]  /*1c150*/  @P5 LDG.E.U16 R2, desc[UR16][R44.64] ;  /* 0x000000102c025981 */ /* 0x000f28000c1e1500 */
[----:B0-----:R-:W4:Y:S04]  /*1c160*/  LDL.LU R26, [R1+0x16a8] ;  /* 0x0016a800011a7983 */ /* 0x001f280000300800 */
[----:B------:R-:W4:Y:S04]  /*1c170*/  LDL.LU.64 R14, [R1+0x16a0] ;  /* 0x0016a000010e7983 */ /* 0x000f280000300a00 */
[----:B------:R0:W-:Y:S04]  /*1c180*/  @P3 STL [R1+0x928], R27 ;  /* 0x0009281b01003387 */ /* 0x0001e80000100800 */
        /* <DEDUP_REMOVED lines=11> */
[----:B------:R-:W4:Y:S04]  /*1c240*/  LDL.LU.64 R6, [R1+0x1658] ;  /* 0x0016580001067983 */ /* 0x000f280000300a00 */
[----:B------:R0:W-:Y:S04]  /*1c250*/  @P2 STL [R1+0x910], R68 ;  /* 0x0009104401002387 */ /* 0x0001e80000100800 */
[----:B0-----:R-:W4:Y:S04]  /*1c260*/  LDL R68, [R1+0xbac] ;  /* 0x000bac0001447983 */ /* 0x001f280000100800 */
[----:B------:R0:W-:Y:S04]  /*1c270*/  @P2 STL [R1+0x918], R93 ;  /* 0x0009185d01002387 */ /* 0x0001e80000100800 */
[----:B0-----:R-:W4:Y:S04]  /*1c280*/  LDL R93, [R1+0xba8] ;  /* 0x000ba800015d7983 */ /* 0x001f280000100800 */
[----:B------:R0:W-:Y:S04]  /*1c290*/  @P2 STL [R1+0x914], R31 ;  /* 0x0009141f01002387 */ /* 0x0001e80000100800 */
[----:B------:R-:W4:Y:S04]  /*1c2a0*/  LDL R81, [R1+0xba0] ;  /* 0x000ba00001517983 */ /* 0x000f280000100800 */
[----:B------:R-:W4:Y:S04]  /*1c2b0*/  LDL R80, [R1+0x8e4] ;  /* 0x0008e40001507983 */ /* 0x000f280000100800 */
[----:B0-----:R-:W4:Y:S04]  /*1c2c0*/  LDL R31, [R1+0xba4] ;  /* 0x000ba400011f7983 */ /* 0x001f280000100800 */
[----:B------:R-:W4:Y:S04]  /*1c2d0*/  LDL R75, [R1+0x8e0] ;  /* 0x0008e000014b7983 */ /* 0x000f280000100800 */
[----:B------:R-:W4:Y:S04]  /*1c2e0*/  LDL R74, [R1+0x8dc] ;  /* 0x0008dc00014a7983 */ /* 0x000f280000100800 */
[----:B--2---:R0:W-:Y:S04]  /*1c2f0*/  @P6 STL [R1+0x90c], R5 ;  /* 0x00090c0501006387 */ /* 0x0041e80000100800 */
[----:B0-----:R-:W2:Y:S04]  /*1c300*/  LDL R5, [R1+0x8d8] ;  /* 0x0008d80001057983 */ /* 0x001ea80000100800 */
[----:B------:R-:W2:Y:S04]  /*1c310*/  LDL.LU.64 R28, [R1+0x1650] ;  /* 0x00165000011c7983 */ /* 0x000ea80000300a00 */
[----:B------:R0:W-:Y:S04]  /*1c320*/  @P6 STL [R1+0x908], R65 ;  /* 0x0009084101006387 */ /* 0x0001e80000100800 */
[----:B0-----:R-:W2:Y:S04]  /*1c330*/  LDL.LU R65, [R1+0x1648] ;  /* 0x0016480001417983 */ /* 0x001ea80000300800 */
[----:B------:R-:W2:Y:S04]  /*1c340*/  LDL.LU.64 R24, [R1+0x1640] ;  /* 0x0016400001187983 */ /* 0x000ea80000300a00 */
[----:B------:R0:W-:Y:S04]  /*1c350*/  @P6 STL [R1+0x904], R30 ;  /* 0x0009041e01006387 */ /* 0x0001e80000100800 */
[----:B0-----:R-:W2:Y:S04]  /*1c360*/  LDL.LU R30, [R1+0x1638] ;  /* 0x00163800011e7983 */ /* 0x001ea80000300800 */
[----:B------:R-:W2:Y:S04]  /*1c370*/  LDL.LU.64 R20, [R1+0x1630] ;  /* 0x0016300001147983 */ /* 0x000ea80000300a00 */
[----:B---3--:R0:W-:Y:S04]  /*1c380*/  @P6 STL [R1+0x900], R92 ;  /* 0x0009005c01006387 */ /* 0x0081e80000100800 */
[----:B0-----:R-:W3:Y:S04]  /*1c390*/  LDL.LU R92, [R1+0x1628] ;  /* 0x00162800015c7983 */ /* 0x001ee80000300800 */
[----:B------:R-:W3:Y:S04]  /*1c3a0*/  LDL.LU.64 R18, [R1+0x1620] ;  /* 0x0016200001127983 */ /* 0x000ee80000300a00 */
[----:B----4-:R0:W-:Y:S04]  /*1c3b0*/  @P5 STL [R1+0x8fc], R0 ;  /* 0x0008fc0001005387 */ /* 0x0101e80000100800 */
[----:B0-----:R-:W4:Y:S04]  /*1c3c0*/  LDL R0, [R1+0x8d4] ;  /* 0x0008d40001007983 */ /* 0x001f280000100800 */
[----:B------:R-:W4:Y:S04]  /*1c3d0*/  LDL.LU.64 R58, [R1+0x1618] ;  /* 0x00161800013a7983 */ /* 0x000f280000300a00 */
[----:B------:R0:W-:Y:S04]  /*1c3e0*/  @P5 STL [R1+0x8f8], R3 ;  /* 0x0008f80301005387 */ /* 0x0001e80000100800 */
[----:B0-----:R-:W4:Y:S01]  /*1c3f0*/  LDL.LU R3, [R1+0x1610] ;  /* 0x0016100001037983 */ /* 0x001f220000300800 */
[----:B------:R-:W-:-:S03]  /*1c400*/  ISETP.GT.AND P4, PT, R4, 0xe, PT ;  /* 0x0000000e0400780c */ /* 0x000fc60003f84270 */
[----:B------:R-:W4:Y:S04]  /*1c410*/  LDL.LU.64 R12, [R1+0x1608] ;  /* 0x00160800010c7983 */ /* 0x000f280000300a00 */
[----:B------:R-:W4:Y:S04]  /*1c420*/  LDL.LU.64 R44, [R1+0x1600] ;  /* 0x00160000012c7983 */ /* 0x000f280000300a00 */
[----:B------:R0:W-:Y:S04]  /*1c430*/  @P5 STL [R1+0x8f0], R2 ;  /* 0x0008f00201005387 */ /* 0x0001e80000100800 */
[----:B------:R1:W-:Y:S01]  /*1c440*/  @P5 STL [R1+0x8f4], R69 ;  /* 0x0008f44501005387 */ /* 0x0003e20000100800 */
[----:B------:R-:W-:-:S02]  /*1c450*/  ISETP.GT.AND P3, PT, R4, 0xf, PT ;  /* 0x0000000f0400780c */ /* 0x000fc40003f64270 */
[C---:B------:R-:W-:Y:S02]  /*1c460*/  ISETP.GT.AND P2, PT, R4.reuse, 0x10, PT ;  /* 0x000000100400780c */ /* 0x040fe40003f44270 */
[----:B------:R-:W-:-:S09]  /*1c470*/  ISETP.GT.AND P6, PT, R4, 0x11, PT ;  /* 0x000000110400780c */ /* 0x000fd20003fc4270 */
[----:B------:R-:W4:Y:S04]  /*1c480*/  @P3 LDG.E.U16 R68, desc[UR16][R50.64] ;  /* 0x0000001032443981 */ /* 0x000f28000c1e1500 */
[----:B------:R-:W4:Y:S04]  /*1c490*/  @P3 LDG.E.U16 R93, desc[UR16][R38.64] ;  /* 0x00000010265d3981 */ /* 0x000f28000c1e1500 */
[----:B------:R-:W4:Y:S04]  /*1c4a0*/  @P3 LDG.E.U16 R81, desc[UR16][R60.64] ;  /* 0x000000103c513981 */ /* 0x000f28000c1e1500 */
[----:B------:R-:W4:Y:S04]  /*1c4b0*/  @P2 LDG.E.U16 R80, desc[UR16][R78.64] ;  /* 0x000000104e502981 */ /* 0x000f28000c1e1500 */
[----:B------:R-:W4:Y:S04]  /*1c4c0*/  @P3 LDG.E.U16 R31, desc[UR16][R62.64] ;  /* 0x000000103e1f3981 */ /* 0x000f28000c1e1500 */
[----:B------:R-:W4:Y:S04]  /*1c4d0*/  @P2 LDG.E.U16 R75, desc[UR16][R76.64] ;  /* 0x000000104c4b2981 */ /* 0x000f28000c1e1500 */
[----:B------:R-:W4:Y:S04]  /*1c4e0*/  @P2 LDG.E.U16 R74, desc[UR16][R56.64] ;  /* 0x00000010384a2981 */ /* 0x000f28000c1e1500 */
[----:B--2---:R-:W2:Y:S04]  /*1c4f0*/  @P2 LDG.E.U16 R5, desc[UR16][R22.64] ;  /* 0x0000001016052981 */ /* 0x004ea8000c1e1500 */
[----:B---3--:R-:W3:Y:S04]  /*1c500*/  @P4 LDG.E.U16 R92, desc[UR16][R40.64] ;  /* 0x00000010285c4981 */ /* 0x008ee8000c1e1500 */
[----:B----4-:R-:W4:Y:S04]  /*1c510*/  @P6 LDG.E.U16 R0, desc[UR16][R10.64] ;  /* 0x000000100a006981 */ /* 0x010f28000c1e1500 */
[----:B------:R-:W2:Y:S04]  /*1c520*/  @P4 LDG.E.U16 R3, desc[UR16][R90.64] ;  /* 0x000000105a034981 */ /* 0x000ea8000c1e1500 */
[----:B------:R-:W2:Y:S04]  /*1c530*/  LDL.LU.64 R90, [R1+0x15f8] ;  /* 0x0015f800015a7983 */ /* 0x000ea80000300a00 */
[----:B--2---:R-:W2:Y:S04]  /*1c540*/  @P4 LDG.E.U16 R90, desc[UR16][R42.64] ;  /* 0x000000102a5a4981 */ /* 0x004ea8000c1e1500 */
[----:B------:R-:W-:Y:S04]  /*1c550*/  STL [R1+0x108c], R3 ;  /* 0x00108c0301007387 */ /* 0x000fe80000100800 */
[----:B------:R-:W3:Y:S04]  /*1c560*/  @P4 LDG.E.U16 R91, desc[UR16][R52.64] ;  /* 0x00000010345b4981 */ /* 0x000ee8000c1e1500 */
[----:B------:R-:W3:Y:S04]  /*1c570*/  LDL.LU.64 R42, [R1+0x15f0] ;  /* 0x0015f000012a7983 */ /* 0x000ee80000300a00 */
[----:B--2---:R-:W-:Y:S04]  /*1c580*/  STL [R1+0x1090], R90 ;  /* 0x0010905a01007387 */ /* 0x004fe80000100800 */
[----:B------:R-:W2:Y:S04]  /*1c590*/  LDL.LU.64 R52, [R1+0x15e8] ;  /* 0x0015e80001347983 */ /* 0x000ea80000300a00 */
[----:B0-----:R-:W2:Y:S04]  /*1c5a0*/  LDL R2, [R1+0x8d0] ;  /* 0x0008d00001027983 */ /* 0x001ea80000100800 */
[----:B---3--:R-:W-:Y:S04]  /*1c5b0*/  STL [R1+0x1094], R91 ;  /* 0x0010945b01007387 */ /* 0x008fe80000100800 */
[----:B------:R-:W3:Y:S04]  /*1c5c0*/  LDL.LU.64 R40, [R1+0x15e0] ;  /* 0x0015e00001287983 */ /* 0x000ee80000300a00 */
[----:B-1----:R-:W3:Y:S04]  /*1c5d0*/  LDL R69, [R1+0x8cc] ;  /* 0x0008cc0001457983 */ /* 0x002ee80000100800 */
[----:B------:R-:W-:Y:S04]  /*1c5e0*/  STL [R1+0x1098], R92 ;  /* 0x0010985c01007387 */ /* 0x000fe80000100800 */
[----:B------:R-:W3:Y:S04]  /*1c5f0*/  LDL.LU.64 R50, [R1+0x15d8] ;  /* 0x0015d80001327983 */ /* 0x000ee80000300a00 */
[----:B------:R0:W-:Y:S04]  /*1c600*/  @P3 STL [R1+0xbac], R68 ;  /* 0x000bac4401003387 */ /* 0x0001e80000100800 */
[----:B0-----:R-:W4:Y:S04]  /*1c610*/  LDL R68, [R1+0x8c8] ;  /* 0x0008c80001447983 */ /* 0x001f280000100800 */
[----:B------:R-:W4:Y:S04]  /*1c620*/  LDL.LU.64 R38, [R1+0x15d0] ;  /* 0x0015d00001267983 */ /* 0x000f280000300a00 */
[----:B------:R-:W4:Y:S04]  /*1c630*/  LDL.LU.64 R62, [R1+0x15c8] ;  /* 0x0015c800013e7983 */ /* 0x000f280000300a00 */
[----:B------:R-:W4:Y:S04]  /*1c640*/  LDL.LU.64 R60, [R1+0x15c0] ;  /* 0x0015c000013c7983 */ /* 0x000f280000300a00 */
[----:B--2---:R-:W2:Y:S04]  /*1c650*/  @P6 LDG.E.U16 R2, desc[UR16][R54.64] ;  /* 0x0000001036026981 */ /* 0x004ea8000c1e1500 */
[----:B------:R-:W-:Y:S04]  /*1c660*/  @P3 STL [R1+0xba0], R81 ;  /* 0x000ba05101003387 */ /* 0x000fe80000100800 */
[----:B------:R0:W-:Y:S04]  /*1c670*/  @P3 STL [R1+0xba4], R31 ;  /* 0x000ba41f01003387 */ /* 0x0001e80000100800 */
[----:B------:R-:W-:Y:S04]  /*1c680*/  @P3 STL [R1+0xba8], R93 ;  /* 0x000ba85d01003387 */ /* 0x000fe80000100800 */
[----:B------:R-:W2:Y:S04]  /*1c690*/  LDL R22, [R1+0x8c0] ;  /* 0x0008c00001167983 */ /* 0x000ea80000100800 */
[----:B0-----:R-:W2:Y:S04]  /*1c6a0*/  LDL R31, [R1+0x8c4] ;  /* 0x0008c400011f7983 */ /* 0x001ea80000100800 */
[----:B------:R-:W2:Y:S04]  /*1c6b0*/  LDL R23, [R1+0x8bc] ;  /* 0x0008bc0001177983 */ /* 0x000ea80000100800 */
[----:B------:R0:W-:Y:S04]  /*1c6c0*/  @P2 STL [R1+0x8d8], R5 ;  /* 0x0008d80501002387 */ /* 0x0001e80000100800 */
[----:B---3--:R-:W3:Y:S01]  /*1c6d0*/  @P6 LDG.E.U16 R69, desc[UR16][R48.64] ;  /* 0x0000001030456981 */ /* 0x008ee2000c1e1500 */
[----:B------:R-:W-:-:S03]  /*1c6e0*/  ISETP.GT.AND P5, PT, R4, 0x12, PT ;  /* 0x000000120400780c */ /* 0x000fc60003fa4270 */
[----:B----4-:R-:W4:Y:S04]  /*1c6f0*/  @P6 LDG.E.U16 R68, desc[UR16][R72.64] ;  /* 0x0000001048446981 */ /* 0x010f28000c1e1500 */
[----:B0-----:R-:W3:Y:S04]  /*1c700*/  LDL R5, [R1+0x8b8] ;  /* 0x0008b80001057983 */ /* 0x001ee80000100800 */
[----:B------:R-:W-:Y:S04]  /*1c710*/  @P2 STL [R1+0x8dc], R74 ;  /* 0x0008dc4a01002387 */ /* 0x000fe80000100800 */
[----:B------:R-:W-:Y:S04]  /*1c720*/  @P2 STL [R1+0x8e0], R75 ;  /* 0x0008e04b01002387 */ /* 0x000fe80000100800 */
[----:B------:R0:W-:Y:S04]  /*1c730*/  @P2 STL [R1+0x8e4], R80 ;  /* 0x0008e45001002387 */ /* 0x0001e80000100800 */
[----:B------:R-:W4:Y:S04]  /*1c740*/  LDL R56, [R1+0x884] ;  /* 0x0008840001387983 */ /* 0x000f280000100800 */
[----:B------:R-:W4:Y:S04]  /*1c750*/  LDL R57, [R1+0x880] ;  /* 0x0008800001397983 */ /* 0x000f280000100800 */
[----:B------:R-:W4:Y:S04]  /*1c760*/  LDL R10, [R1+0x87c] ;  /* 0x00087c00010a7983 */ /* 0x000f280000100800 */
[----:B------:R1:W-:Y:S04]  /*1c770*/  @P6 STL [R1+0x8d4], R0 ;  /* 0x0008d40001006387 */ /* 0x0003e80000100800 */
[----:B------:R-:W4:Y:S04]  /*1c780*/  LDL.64 R78, [R1+0x310] ;  /* 0x00031000014e7983 */ /* 0x000f280000100a00 */
[----:B0-----:R-:W4:Y:S04]  /*1c790*/  LDL R80, [R1+0x824] ;  /* 0x0008240001507983 */ /* 0x001f280000100800 */
[----:B-1----:R-:W4:Y:S04]  /*1c7a0*/  LDL R0, [R1+0x878] ;  /* 0x0008780001007983 */ /* 0x002f280000100800 */
[----:B------:R-:W4:Y:S04]  /*1c7b0*/  LDL.64 R76, [R1+0x308] ;  /* 0x00030800014c7983 */ /* 0x000f280000100a00 */
[----:B------:R-:W4:Y:S04]  /*1c7c0*/  LDL R81, [R1+0x820] ;  /* 0x0008200001517983 */ /* 0x000f280000100800 */
[----:B------:R-:W4:Y:S04]  /*1c7d0*/  LDL R74, [R1+0x81c] ;  /* 0x00081c00014a7983 */ /* 0x000f280000100800 */
[----:B------:R-:W4:Y:S04]  /*1c7e0*/  LDL R75, [R1+0x818] ;  /* 0x00081800014b7983 */ /* 0x000f280000100800 */
[----:B------:R-:W4:Y:S04]  /*1c7f0*/  LDL.LU.64 R54, [R1+0x15b8] ;  /* 0x0015b80001367983 */ /* 0x000f280000300a00 */
[----:B------:R-:W4:Y:S04]  /*1c800*/  LDL R92, [R1+0x7c4] ;  /* 0x0007c400015c7983 */ /* 0x000f280000100800 */
[----:B------:R-:W4:Y:S04]  /*1c810*/  LDL R91, [R1+0x7c0] ;  /* 0x0007c000015b7983 */ /* 0x000f280000100800 */
[----:B--2---:R0:W-:Y:S04]  /*1c820*/  @P6 STL [R1+0x8d0], R2 ;  /* 0x0008d00201006387 */ /* 0x0041e80000100800 */
[----:B0-----:R-:W2:Y:S04]  /*1c830*/  LDL R2, [R1+0x7bc] ;  /* 0x0007bc0001027983 */ /* 0x001ea80000100800 */
[----:B------:R-:W2:Y:S01]  /*1c840*/  LDL.LU.64 R48, [R1+0x15b0] ;  /* 0x0015b00001307983 */ /* 0x000ea20000300a00 */
[----:B------:R-:W-:-:S03]  /*1c850*/  ISETP.GT.AND P3, PT, R4, 0x18, PT ;  /* 0x000000180400780c */ /* 0x000fc60003f64270 */
[----:B------:R-:W2:Y:S04]  /*1c860*/  @P5 LDG.E.U16 R22, desc[UR16][R70.64] ;  /* 0x0000001046165981 */ /* 0x000ea8000c1e1500 */
[----:B------:R-:W2:Y:S04]  /*1c870*/  @P5 LDG.E.U16 R31, desc[UR16][R32.64] ;  /* 0x00000010201f5981 */ /* 0x000ea8000c1e1500 */
[----:B------:R-:W2:Y:S04]  /*1c880*/  @P5 LDG.E.U16 R23, desc[UR16][R66.64] ;  /* 0x0000001042175981 */ /* 0x000ea8000c1e1500 */
[----:B---3--:R-:W3:Y:S01]  /*1c890*/  @P5 LDG.E.U16 R5, desc[UR16][R14.64] ;  /* 0x000000100e055981 */ /* 0x008ee2000c1e1500 */
[----:B------:R-:W-:-:S03]  /*1c8a0*/  ISETP.GT.AND P2, PT, R4, 0x20, PT ;  /* 0x000000200400780c */ /* 0x000fc60003f44270 */
[----:B------:R-:W3:Y:S04]  /*1c8b0*/  LDL R90, [R1+0x7b8] ;  /* 0x0007b800015a7983 */ /* 0x000ee80000100800 */
[----:B------:R-:W3:Y:S04]  /*1c8c0*/  LDL R3, [R1+0x764] ;  /* 0x0007640001037983 */ /* 0x000ee80000100800 */
[----:B------:R-:W3:Y:S04]  /*1c8d0*/  LDL R93, [R1+0x760] ;  /* 0x00076000015d7983 */ /* 0x000ee80000100800 */
[----:B----4-:R-:W4:Y:S04]  /*1c8e0*/  @P3 LDG.E.U16 R56, desc[UR16][R62.64] ;  /* 0x000000103e383981 */ /* 0x010f28000c1e1500 */
[----:B------:R-:W3:Y:S04]  /*1c8f0*/  @P3 LDG.E.U16 R57, desc[UR16][R60.64] ;  /* 0x000000103c393981 */ /* 0x000ee8000c1e1500 */
[----:B------:R-:W3:Y:S04]  /*1c900*/  LDL R11, [R1+0x75c] ;  /* 0x00075c00010b7983 */ /* 0x000ee80000100800 */
[----:B------:R-:W3:Y:S04]  /*1c910*/  LDL R72, [R1+0x758] ;  /* 0x0007580001487983 */ /* 0x000ee80000100800 */
[----:B------:R-:W3:Y:S04]  /*1c920*/  LDL R73, [R1+0x8b4] ;  /* 0x0008b40001497983 */ /* 0x000ee80000100800 */
[----:B------:R-:W3:Y:S04]  /*1c930*/  @P2 LDG.E.U16 R80, desc[UR16][R78.64] ;  /* 0x000000104e502981 */ /* 0x000ee8000c1e1500 */
[----:B------:R-:W3:Y:S04]  /*1c940*/  @P3 LDG.E.U16 R10, desc[UR16][R54.64] ;  /* 0x00000010360a3981 */ /* 0x000ee8000c1e1500 */
[----:B--2---:R-:W2:Y:S04]  /*1c950*/  @P3 LDG.E.U16 R0, desc[UR16][R48.64] ;  /* 0x0000001030003981 */ /* 0x004ea8000c1e1500 */
[----:B------:R0:W-:Y:S04]  /*1c960*/  @P6 STL [R1+0x8cc], R69 ;  /* 0x0008cc4501006387 */ /* 0x0001e80000100800 */
[----:B------:R-:W2:Y:S04]  /*1c970*/  @P2 LDG.E.U16 R81, desc[UR16][R76.64] ;  /* 0x000000104c512981 */ /* 0x000ea8000c1e1500 */
[----:B0-----:R-:W2:Y:S04]  /*1c980*/  LDL R69, [R1+0x8b0] ;  /* 0x0008b00001457983 */ /* 0x001ea80000100800 */
[----:B------:R0:W-:Y:S04]  /*1c990*/  @P6 STL [R1+0x8c8], R68 ;  /* 0x0008c84401006387 */ /* 0x0001e80000100800 */
        /* <DEDUP_REMOVED lines=12> */
[----:B0-----:R-:W3:Y:S04]  /*1ca60*/  LDL R5, [R1+0x700] ;  /* 0x0007000001057983 */ /* 0x001ee80000100800 */
[----:B------:R-:W3:Y:S04]  /*1ca70*/  LDL.LU.64 R62, [R1+0x1570] ;  /* 0x00157000013e7983 */ /* 0x000ee80000300a00 */
[----:B----4-:R0:W-:Y:S04]  /*1ca80*/  @P3 STL [R1+0x884], R56 ;  /* 0x0008843801003387 */ /* 0x0101e80000100800 */
[----:B0-----:R-:W4:Y:S04]  /*1ca90*/  LDL.LU R56, [R1+0x1568] ;  /* 0x0015680001387983 */ /* 0x001f280000300800 */
[----:B------:R-:W3:Y:S04]  /*1caa0*/  LDL.LU.64 R60, [R1+0x1560] ;  /* 0x00156000013c7983 */ /* 0x000ee80000300a00 */
[----:B------:R0:W-:Y:S04]  /*1cab0*/  @P3 STL [R1+0x880], R57 ;  /* 0x0008803901003387 */ /* 0x0001e80000100800 */
[----:B0-----:R-:W4:Y:S04]  /*1cac0*/  LDL.LU R57, [R1+0x1558] ;  /* 0x0015580001397983 */ /* 0x001f280000300800 */
[----:B------:R-:W3:Y:S04]  /*1cad0*/  LDL.LU.64 R54, [R1+0x1550] ;  /* 0x0015500001367983 */ /* 0x000ee80000300a00 */
[----:B------:R0:W-:Y:S04]  /*1cae0*/  @P3 STL [R1+0x87c], R10 ;  /* 0x00087c0a01003387 */ /* 0x0001e80000100800 */
[----:B0-----:R-:W3:Y:S04]  /*1caf0*/  LDL.LU R10, [R1+0x1548] ;  /* 0x00154800010a7983 */ /* 0x001ee80000300800 */
[----:B------:R-:W3:Y:S04]  /*1cb00*/  LDL.LU.64 R48, [R1+0x1540] ;  /* 0x0015400001307983 */ /* 0x000ee80000300a00 */
[----:B--2---:R0:W-:Y:S04]  /*1cb10*/  @P3 STL [R1+0x878], R0 ;  /* 0x0008780001003387 */ /* 0x0041e80000100800 */
[----:B0-----:R-:W2:Y:S04]  /*1cb20*/  LDL R0, [R1+0x6fc] ;  /* 0x0006fc0001007983 */ /* 0x001ea80000100800 */
[----:B------:R-:W2:Y:S04]  /*1cb30*/  LDL.LU.64 R78, [R1+0x1538] ;  /* 0x00153800014e7983 */ /* 0x000ea80000300a00 */
[----:B------:R0:W-:Y:S04]  /*1cb40*/  @P2 STL [R1+0x824], R80 ;  /* 0x0008245001002387 */ /* 0x0001e80000100800 */
[----:B0-----:R-:W3:Y:S04]  /*1cb50*/  LDL.LU R80, [R1+0x1530] ;  /* 0x0015300001507983 */ /* 0x001ee80000300800 */
[----:B------:R-:W3:Y:S04]  /*1cb60*/  LDL.LU.64 R76, [R1+0x1528] ;  /* 0x00152800014c7983 */ /* 0x000ee80000300a00 */
[----:B--2---:R-:W2:Y:S04]  /*1cb70*/  @P2 LDG.E.U16 R74, desc[UR16][R78.64] ;  /* 0x000000104e4a2981 */ /* 0x004ea8000c1e1500 */
[----:B---3--:R-:W3:Y:S04]  /*1cb80*/  @P2 LDG.E.U16 R75, desc[UR16][R76.64] ;  /* 0x000000104c4b2981 */ /* 0x008ee8000c1e1500 */
[----:B------:R0:W-:Y:S04]  /*1cb90*/  @P2 STL [R1+0x820], R81 ;  /* 0x0008205101002387 */ /* 0x0001e80000100800 */
[----:B0-----:R-:W4:Y:S04]  /*1cba0*/  LDL.LU R81, [R1+0x1520] ;  /* 0x0015200001517983 */ /* 0x001f280000300800 */
[----:B------:R-:W4:Y:S04]  /*1cbb0*/  LDL.LU.64 R78, [R1+0x1518] ;  /* 0x00151800014e7983 */ /* 0x000f280000300a00 */
[----:B--2---:R0:W-:Y:S04]  /*1cbc0*/  @P2 STL [R1+0x81c], R74 ;  /* 0x00081c4a01002387 */ /* 0x0041e80000100800 */
[----:B0-----:R-:W2:Y:S04]  /*1cbd0*/  LDL.LU R74, [R1+0x1510] ;  /* 0x00151000014a7983 */ /* 0x001ea80000300800 */
[----:B------:R-:W2:Y:S04]  /*1cbe0*/  LDL.LU.64 R76, [R1+0x1508] ;  /* 0x00150800014c7983 */ /* 0x000ea80000300a00 */
[----:B---3--:R0:W-:Y:S04]  /*1cbf0*/  @P2 STL [R1+0x818], R75 ;  /* 0x0008184b01002387 */ /* 0x0081e80000100800 */
[----:B0-----:R-:W3:Y:S01]  /*1cc00*/  LDL.LU R75, [R1+0x1500] ;  /* 0x00150000014b7983 */ /* 0x001ee20000300800 */
[----:B------:R-:W-:-:S13]  /*1cc10*/  ISETP.GT.AND P6, PT, R4, 0x28, PT ;  /* 0x000000280400780c */ /* 0x000fda0003fc4270 */
[----:B----4-:R-:W4:Y:S04]  /*1cc20*/  @P6 LDG.E.U16 R92, desc[UR16][R80.64] ;  /* 0x00000010505c6981 */ /* 0x010f28000c1e1500 */
[----:B------:R-:W4:Y:S04]  /*1cc30*/  @P6 LDG.E.U16 R91, desc[UR16][R78.64] ;  /* 0x000000104e5b6981 */ /* 0x000f28000c1e1500 */
[----:B------:R-:W4:Y:S04]  /*1cc40*/  LDL.LU.64 R80, [R1+0x14f8] ;  /* 0x0014f80001507983 */ /* 0x000f280000300a00 */
[----:B------:R-:W4:Y:S04]  /*1cc50*/  LDL.LU.64 R78, [R1+0x14f0] ;  /* 0x0014f000014e7983 */ /* 0x000f280000300a00 */
[----:B--2---:R-:W2:Y:S04]  /*1cc60*/  @P6 LDG.E.U16 R2, desc[UR16][R76.64] ;  /* 0x000000104c026981 */ /* 0x004ea8000c1e1500 */
[----:B------:R-:W2:Y:S04]  /*1cc70*/  LDL.LU.64 R76, [R1+0x14e8] ;  /* 0x0014e800014c7983 */ /* 0x000ea80000300a00 */
[----:B---3--:R-:W3:Y:S01]  /*1cc80*/  @P6 LDG.E.U16 R90, desc[UR16][R74.64] ;  /* 0x000000104a5a6981 */ /* 0x008ee2000c1e1500 */
[----:B------:R-:W-:-:S13]  /*1cc90*/  ISETP.GT.AND P5, PT, R4, 0x30, PT ;  /* 0x000000300400780c */ /* 0x000fda0003fa4270 */
[----:B----4-:R-:W4:Y:S04]  /*1cca0*/  @P5 LDG.E.U16 R3, desc[UR16][R80.64] ;  /* 0x0000001050035981 */ /* 0x010f28000c1e1500 */
[----:B------:R-:W4:Y:S04]  /*1ccb0*/  @P5 LDG.E.U16 R93, desc[UR16][R78.64] ;  /* 0x000000104e5d5981 */ /* 0x000f28000c1e1500 */
[----:B--2---:R0:W-:Y:S04]  /*1ccc0*/  @P6 STL [R1+0x7bc], R2 ;  /* 0x0007bc0201006387 */ /* 0x0041e80000100800 */
[----:B0-----:R-:W2:Y:S04]  /*1ccd0*/  LDL R2, [R1+0x6f8] ;  /* 0x0006f80001027983 */ /* 0x001ea80000100800 */
[----:B------:R-:W2:Y:S04]  /*1cce0*/  LDL.LU.64 R74, [R1+0x14e0] ;  /* 0x0014e000014a7983 */ /* 0x000ea80000300a00 */
[----:B---3--:R-:W-:Y:S04]  /*1ccf0*/  @P6 STL [R1+0x7b8], R90 ;  /* 0x0007b85a01006387 */ /* 0x008fe80000100800 */
[----:B------:R-:W-:Y:S04]  /*1cd00*/  @P6 STL [R1+0x7c0], R91 ;  /* 0x0007c05b01006387 */ /* 0x000fe80000100800 */
[----:B------:R-:W-:Y:S04]  /*1cd10*/  @P6 STL [R1+0x7c4], R92 ;  /* 0x0007c45c01006387 */ /* 0x000fe80000100800 */
[----:B------:R-:W3:Y:S04]  /*1cd20*/  LDL.LU.64 R80, [R1+0x14d8] ;  /* 0x0014d80001507983 */ /* 0x000ee80000300a00 */
[----:B------:R-:W3:Y:S04]  /*1cd30*/  LDL.LU.64 R78, [R1+0x14d0] ;  /* 0x0014d000014e7983 */ /* 0x000ee80000300a00 */
[----:B------:R-:W4:Y:S01]  /*1cd40*/  @P5 LDG.E.U16 R11, desc[UR16][R76.64] ;  /* 0x000000104c0b5981 */ /* 0x000f22000c1e1500 */
[----:B------:R-:W-:-:S03]  /*1cd50*/  ISETP.GT.AND P2, PT, R4, 0x38, PT ;  /* 0x000000380400780c */ /* 0x000fc60003f44270 */
[----:B------:R-:W4:Y:S04]  /*1cd60*/  LDL.LU.64 R76, [R1+0x14c8] ;  /* 0x0014c800014c7983 */ /* 0x000f280000300a00 */
[----:B--2---:R-:W2:Y:S01]  /*1cd70*/  @P5 LDG.E.U16 R72, desc[UR16][R74.64] ;  /* 0x000000104a485981 */ /* 0x004ea2000c1e1500 */
[----:B------:R-:W-:-:S03]  /*1cd80*/  ISETP.GT.AND P4, PT, R4, 0x13, PT ;  /* 0x000000130400780c */ /* 0x000fc60003f84270 */
[----:B------:R-:W2:Y:S10]  /*1cd90*/  LDL.LU.64 R74, [R1+0x14c0] ;  /* 0x0014c000014a7983 */ /* 0x000eb40000300a00 */
[----:B------:R-:W2:Y:S04]  /*1cda0*/  @P4 LDG.E.U16 R69, desc[UR16][R16.64] ;  /* 0x0000001010454981 */ /* 0x000ea8000c1e1500 */
[----:B------:R-:W2:Y:S04]  /*1cdb0*/  @P4 LDG.E.U16 R73, desc[UR16][R26.64] ;  /* 0x000000101a494981 */ /* 0x000ea8000c1e1500 */
[----:B---3--:R-:W3:Y:S04]  /*1cdc0*/  @P2 LDG.E.U16 R5, desc[UR16][R78.64] ;  /* 0x000000104e052981 */ /* 0x008ee8000c1e1500 */
[----:B------:R-:W3:Y:S04]  /*1cdd0*/  @P2 LDG.E.U16 R68, desc[UR16][R80.64] ;  /* 0x0000001050442981 */ /* 0x000ee8000c1e1500 */
[----:B----4-:R-:W4:Y:S04]  /*1cde0*/  @P2 LDG.E.U16 R0, desc[UR16][R76.64] ;  /* 0x000000104c002981 */ /* 0x010f28000c1e1500 */
[----:B--2---:R-:W-:Y:S04]  /*1cdf0*/  @P5 STL [R1+0x758], R72 ;  /* 0x0007584801005387 */ /* 0x004fe80000100800 */
[----:B------:R-:W-:Y:S04]  /*1ce00*/  @P5 STL [R1+0x75c], R11 ;  /* 0x00075c0b01005387 */ /* 0x000fe80000100800 */
[----:B------:R-:W-:Y:S04]  /*1ce10*/  @P5 STL [R1+0x760], R93 ;  /* 0x0007605d01005387 */ /* 0x000fe80000100800 */
[----:B------:R0:W-:Y:S04]  /*1ce20*/  @P5 STL [R1+0x764], R3 ;  /* 0x0007640301005387 */ /* 0x0001e80000100800 */
[----:B------:R-:W-:Y:S04]  /*1ce30*/  STL [R1+0xf34], R80 ;  /* 0x000f345001007387 */ /* 0x000fe80000100800 */
[----:B------:R-:W-:Y:S04]  /*1ce40*/  STL [R1+0x109c], R80 ;  /* 0x00109c5001007387 */ /* 0x000fe80000100800 */
[----:B------:R-:W-:Y:S04]  /*1ce50*/  STL [R1+0xf30], R81 ;  /* 0x000f305101007387 */ /* 0x000fe80000100800 */
[----:B------:R-:W-:Y:S04]  /*1ce60*/  STL [R1+0x10a0], R81 ;  /* 0x0010a05101007387 */ /* 0x000fe80000100800 */
[----:B0-----:R-:W2:Y:S04]  /*1ce70*/  LDL R3, [R1+0x8ac] ;  /* 0x0008ac0001037983 */ /* 0x001ea80000100800 */
[----:B------:R-:W-:Y:S04]  /*1ce80*/  STL [R1+0xf3c], R78 ;  /* 0x000f3c4e01007387 */ /* 0x000fe80000100800 */
[----:B------:R-:W-:Y:S04]  /*1ce90*/  STL [R1+0x10a4], R78 ;  /* 0x0010a44e01007387 */ /* 0x000fe80000100800 */
[----:B------:R-:W-:Y:S04]  /*1cea0*/  STL [R1+0xf38], R79 ;  /* 0x000f384f01007387 */ /* 0x000fe80000100800 */
[----:B------:R-:W-:Y:S04]  /*1ceb0*/  STL [R1+0x10a8], R79 ;  /* 0x0010a84f01007387 */ /* 0x000fe80000100800 */
[----:B------:R-:W2:Y:S04]  /*1cec0*/  LDL R93, [R1+0x8a8] ;  /* 0x0008a800015d7983 */ /* 0x000ea80000100800 */
[----:B------:R-:W2:Y:S04]  /*1ced0*/  LDL R11, [R1+0x8a4] ;  /* 0x0008a400010b7983 */ /* 0x000ea80000100800 */
[----:B------:R-:W2:Y:S04]  /*1cee0*/  LDL R16, [R1+0x8a0] ;  /* 0x0008a00001107983 */ /* 0x000ea80000100800 */
[----:B------:R-:W2:Y:S04]  /*1cef0*/  LDL R17, [R1+0x89c] ;  /* 0x00089c0001117983 */ /* 0x000ea80000100800 */
[----:B---3--:R0:W-:Y:S01]  /*1cf00*/  @P2 STL [R1+0x700], R5 ;  /* 0x0007000501002387 */ /* 0x0081e20000100800 */
[----:B------:R-:W-:-:S03]  /*1cf10*/  ISETP.GT.AND P3, PT, R4, 0x14, PT ;  /* 0x000000140400780c */ /* 0x000fc60003f64270 */
[----:B------:R-:W3:Y:S04]  /*1cf20*/  @P2 LDG.E.U16 R2, desc[UR16][R74.64] ;  /* 0x000000104a022981 */ /* 0x000ee8000c1e1500 */
[----:B0-----:R-:W3:Y:S04]  /*1cf30*/  LDL R5, [R1+0x898] ;  /* 0x0008980001057983 */ /* 0x001ee80000100800 */
[----:B------:R-:W-:Y:S04]  /*1cf40*/  STL [R1+0xf44], R76 ;  /* 0x000f444c01007387 */ /* 0x000fe80000100800 */
[----:B------:R-:W-:Y:S04]  /*1cf50*/  STL [R1+0x10ac], R76 ;  /* 0x0010ac4c01007387 */ /* 0x000fe80000100800 */
[----:B------:R-:W-:Y:S04]  /*1cf60*/  STL [R1+0xf40], R77 ;  /* 0x000f404d01007387 */ /* 0x000fe80000100800 */
[----:B------:R-:W-:Y:S04]  /*1cf70*/  STL [R1+0x10b0], R77 ;  /* 0x0010b04d01007387 */ /* 0x000fe80000100800 */
[----:B------:R-:W3:Y:S04]  /*1cf80*/  LDL R26, [R1+0x874] ;  /* 0x00087400011a7983 */ /* 0x000ee80000100800 */
[----:B------:R-:W3:Y:S01]  /*1cf90*/  LDL R27, [R1+0x870] ;  /* 0x00087000011b7983 */ /* 0x000ee20000100800 */
[----:B------:R-:W-:-:S03]  /*1cfa0*/  ISETP.GT.AND P6, PT, R4, 0x19, PT ;  /* 0x000000190400780c */ /* 0x000fc60003fc4270 */
[----:B------:R0:W-:Y:S04]  /*1cfb0*/  @P2 STL [R1+0x704], R68 ;  /* 0x0007044401002387 */ /* 0x0001e80000100800 */
[----:B0-----:R-:W3:Y:S04]  /*1cfc0*/  LDL R68, [R1+0x86c] ;  /* 0x00086c0001447983 */ /* 0x001ee80000100800 */
[----:B----4-:R0:W-:Y:S04]  /*1cfd0*/  @P2 STL [R1+0x6fc], R0 ;  /* 0x0006fc0001002387 */ /* 0x0101e80000100800 */
[----:B0-----:R-:W4:Y:S04]  /*1cfe0*/  LDL R0, [R1+0x868] ;  /* 0x0008680001007983 */ /* 0x001f280000100800 */
[----:B--2---:R-:W2:Y:S04]  /*1cff0*/  @P4 LDG.E.U16 R3, desc[UR16][R46.64] ;  /* 0x000000102e034981 */ /* 0x004ea8000c1e1500 */
[----:B------:R-:W2:Y:S04]  /*1d000*/  @P4 LDG.E.U16 R93, desc[UR16][R36.64] ;  /* 0x00000010245d4981 */ /* 0x000ea8000c1e1500 */
[----:B------:R-:W2:Y:S04]  /*1d010*/  @P3 LDG.E.U16 R11, desc[UR16][R34.64] ;  /* 0x00000010220b3981 */ /* 0x000ea8000c1e1500 */
[----:B------:R-:W2:Y:S04]  /*1d020*/  @P3 LDG.E.U16 R16, desc[UR16][R8.64] ;  /* 0x0000001008103981 */ /* 0x000ea8000c1e1500 */
[----:B------:R-:W2:Y:S04]  /*1d030*/  @P3 LDG.E.U16 R17, desc[UR16][R6.64] ;  /* 0x0000001006113981 */ /* 0x000ea8000c1e1500 */
[----:B---3--:R-:W3:Y:S04]  /*1d040*/  @P3 LDG.E.U16 R5, desc[UR16][R28.64] ;  /* 0x000000101c053981 */ /* 0x008ee8000c1e1500 */
[----:B------:R-:W3:Y:S04]  /*1d050*/  @P6 LDG.E.U16 R26, desc[UR16][R32.64] ;  /* 0x00000010201a6981 */ /* 0x000ee8000c1e1500 */
[----:B------:R-:W3:Y:S04]  /*1d060*/  @P6 LDG.E.U16 R27, desc[UR16][R30.64] ;  /* 0x000000101e1b6981 */ /* 0x000ee8000c1e1500 */
[----:B------:R0:W-:Y:S04]  /*1d070*/  @P4 STL [R1+0x8b4], R73 ;  /* 0x0008b44901004387 */ /* 0x0001e80000100800 */
[----:B0-----:R-:W3:Y:S04]  /*1d080*/  LDL.64 R72, [R1+0x2f0] ;  /* 0x0002f00001487983 */ /* 0x001ee80000100a00 */
[----:B------:R0:W-:Y:S04]  /*1d090*/  @P4 STL [R1+0x8b0], R69 ;  /* 0x0008b04501004387 */ /* 0x0001e80000100800 */
[----:B------:R-:W3:Y:S04]  /*1d0a0*/  @P6 LDG.E.U16 R68, desc[UR16][R70.64] ;  /* 0x0000001046446981 */ /* 0x000ee8000c1e1500 */
[----:B0-----:R-:W3:Y:S04]  /*1d0b0*/  LDL R69, [R1+0x810] ;  /* 0x0008100001457983 */ /* 0x001ee80000100800 */
[----:B------:R0:W-:Y:S04]  /*1d0c0*/  @P2 STL [R1+0x6f8], R2 ;  /* 0x0006f80201002387 */ /* 0x0001e80000100800 */
[----:B------:R-:W3:Y:S04]  /*1d0d0*/  LDL R77, [R1+0x7b4] ;  /* 0x0007b400014d7983 */ /* 0x000ee80000100800 */
[----:B------:R-:W3:Y:S04]  /*1d0e0*/  LDL R76, [R1+0x7b0] ;  /* 0x0007b000014c7983 */ /* 0x000ee80000100800 */
[----:B0-----:R-:W3:Y:S04]  /*1d0f0*/  LDL R2, [R1+0x80c] ;  /* 0x00080c0001027983 */ /* 0x001ee80000100800 */
[----:B------:R-:W3:Y:S04]  /*1d100*/  LDL R81, [R1+0x7ac] ;  /* 0x0007ac0001517983 */ /* 0x000ee80000100800 */
[----:B------:R-:W3:Y:S04]  /*1d110*/  LDL.64 R78, [R1+0x1f8] ;  /* 0x0001f800014e7983 */ /* 0x000ee80000100a00 */
[----:B------:R-:W3:Y:S04]  /*1d120*/  LDL R80, [R1+0x7a8] ;  /* 0x0007a80001507983 */ /* 0x000ee80000100800 */
[----:B------:R-:W-:Y:S04]  /*1d130*/  STL [R1+0xf4c], R74 ;  /* 0x000f4c4a01007387 */ /* 0x000fe80000100800 */
[----:B------:R0:W-:Y:S04]  /*1d140*/  STL [R1+0x10b4], R74 ;  /* 0x0010b44a01007387 */ /* 0x0001e80000100800 */
[----:B----4-:R-:W4:Y:S04]  /*1d150*/  @P6 LDG.E.U16 R0, desc[UR16][R66.64] ;  /* 0x0000001042006981 */ /* 0x010f28000c1e1500 */
[----:B0-----:R-:W4:Y:S04]  /*1d160*/  LDL R74, [R1+0x808] ;  /* 0x00080800014a7983 */ /* 0x001f280000100800 */
[----:B------:R-:W-:Y:S04]  /*1d170*/  STL [R1+0xf48], R75 ;  /* 0x000f484b01007387 */ /* 0x000fe80000100800 */
[----:B------:R0:W-:Y:S04]  /*1d180*/  STL [R1+0x10b8], R75 ;  /* 0x0010b84b01007387 */ /* 0x0001e80000100800 */
[----:B0-----:R-:W4:Y:S04]  /*1d190*/  LDL R75, [R1+0x814] ;  /* 0x00081400014b7983 */ /* 0x001f280000100800 */
[----:B------:R-:W4:Y:S04]  /*1d1a0*/  LDL.LU.64 R46, [R1+0x14b8] ;  /* 0x0014b800012e7983 */ /* 0x000f280000300a00 */
[----:B------:R-:W4:Y:S04]  /*1d1b0*/  LDL R92, [R1+0x754] ;  /* 0x00075400015c7983 */ /* 0x000f280000100800 */
[----:B------:R-:W4:Y:S04]  /*1d1c0*/  LDL R91, [R1+0x750] ;  /* 0x00075000015b7983 */ /* 0x000f280000100800 */
[----:B------:R-:W4:Y:S04]  /*1d1d0*/  LDL R90, [R1+0x74c] ;  /* 0x00074c00015a7983 */ /* 0x000f280000100800 */
[----:B--2---:R0:W-:Y:S04]  /*1d1e0*/  @P4 STL [R1+0x8ac], R3 ;  /* 0x0008ac0301004387 */ /* 0x0041e80000100800 */
[----:B0-----:R-:W2:Y:S04]  /*1d1f0*/  LDL R3, [R1+0x748] ;  /* 0x0007480001037983 */ /* 0x001ea80000100800 */
[----:B------:R-:W2:Y:S04]  /*1d200*/  LDL.LU.64 R36, [R1+0x14b0] ;  /* 0x0014b00001247983 */ /* 0x000ea80000300a00 */
        /* <DEDUP_REMOVED lines=14> */
[----:B------:R-:W2:Y:S04]  /*1d2f0*/  LDL.LU.64 R32, [R1+0x1470] ;  /* 0x0014700001207983 */ /* 0x000ea80000300a00 */
[----:B------:R0:W-:Y:S04]  /*1d300*/  @P6 STL [R1+0x874], R26 ;  /* 0x0008741a01006387 */ /* 0x0001e80000100800 */
[----:B0-----:R-:W2:Y:S04]  /*1d310*/  LDL.LU R26, [R1+0x1468] ;  /* 0x00146800011a7983 */ /* 0x001ea80000300800 */
[----:B------:R-:W2:Y:S04]  /*1d320*/  LDL.LU.64 R30, [R1+0x1460] ;  /* 0x00146000011e7983 */ /* 0x000ea80000300a00 */
[----:B------:R0:W-:Y:S04]  /*1d330*/  @P6 STL [R1+0x870], R27 ;  /* 0x0008701b01006387 */ /* 0x0001e80000100800 */
[----:B0-----:R-:W2:Y:S04]  /*1d340*/  LDL.LU R27, [R1+0x1458] ;  /* 0x00145800011b7983 */ /* 0x001ea80000300800 */
[----:B------:R-:W2:Y:S01]  /*1d350*/  LDL.LU.64 R70, [R1+0x1450] ;  /* 0x0014500001467983 */ /* 0x000ea20000300a00 */
[----:B------:R-:W-:-:S03]  /*1d360*/  ISETP.GT.AND P5, PT, R4, 0x21, PT ;  /* 0x000000210400780c */ /* 0x000fc60003fa4270 */
[----:B------:R0:W-:Y:S04]  /*1d370*/  @P6 STL [R1+0x86c], R68 ;  /* 0x00086c4401006387 */ /* 0x0001e80000100800 */
[----:B0-----:R-:W3:Y:S04]  /*1d380*/  LDL.LU R68, [R1+0x1448] ;  /* 0x0014480001447983 */ /* 0x001ee80000300800 */
[----:B------:R-:W3:Y:S04]  /*1d390*/  LDL.LU.64 R66, [R1+0x1440] ;  /* 0x0014400001427983 */ /* 0x000ee80000300a00 */
[----:B----4-:R-:W4:Y:S04]  /*1d3a0*/  @P5 LDG.E.U16 R75, desc[UR16][R72.64] ;  /* 0x00000010484b5981 */ /* 0x010f28000c1e1500 */
[----:B------:R0:W-:Y:S04]  /*1d3b0*/  @P6 STL [R1+0x868], R0 ;  /* 0x0008680001006387 */ /* 0x0001e80000100800 */
[----:B0-----:R-:W4:Y:S04]  /*1d3c0*/  LDL R0, [R1+0x6ec] ;  /* 0x0006ec0001007983 */ /* 0x001f280000100800 */
[----:B------:R-:W4:Y:S04]  /*1d3d0*/  LDL.LU.64 R72, [R1+0x1438] ;  /* 0x0014380001487983 */ /* 0x000f280000300a00 */
[----:B--2---:R-:W2:Y:S04]  /*1d3e0*/  @P5 LDG.E.U16 R69, desc[UR16][R70.64] ;  /* 0x0000001046455981 */ /* 0x004ea8000c1e1500 */
[----:B---3--:R-:W3:Y:S04]  /*1d3f0*/  @P5 LDG.E.U16 R2, desc[UR16][R66.64] ;  /* 0x0000001042025981 */ /* 0x008ee8000c1e1500 */
[----:B----4-:R0:W-:Y:S04]  /*1d400*/  @P5 STL [R1+0x814], R75 ;  /* 0x0008144b01005387 */ /* 0x0101e80000100800 */
[----:B0-----:R-:W4:Y:S04]  /*1d410*/  LDL.LU R75, [R1+0x888] ;  /* 0x00088800014b7983 */ /* 0x001f280000300800 */
[----:B------:R-:W4:Y:S04]  /*1d420*/  LDL.LU.64 R70, [R1+0x1430] ;  /* 0x0014300001467983 */ /* 0x000f280000300a00 */
[----:B------:R-:W4:Y:S04]  /*1d430*/  @P5 LDG.E.U16 R74, desc[UR16][R72.64] ;  /* 0x00000010484a5981 */ /* 0x000f28000c1e1500 */
[----:B--2---:R0:W-:Y:S04]  /*1d440*/  @P5 STL [R1+0x810], R69 ;  /* 0x0008104501005387 */ /* 0x0041e80000100800 */
[----:B0-----:R-:W2:Y:S04]  /*1d450*/  LDL.LU R69, [R1+0x1428] ;  /* 0x0014280001457983 */ /* 0x001ea80000300800 */
[----:B------:R-:W2:Y:S01]  /*1d460*/  LDL.LU.64 R66, [R1+0x1420] ;  /* 0x0014200001427983 */ /* 0x000ea20000300a00 */
[----:B------:R-:W-:-:S03]  /*1d470*/  ISETP.GT.AND P2, PT, R4, 0x29, PT ;  /* 0x000000290400780c */ /* 0x000fc60003f44270 */
[----:B---3--:R0:W-:Y:S04]  /*1d480*/  @P5 STL [R1+0x80c], R2 ;  /* 0x00080c0201005387 */ /* 0x0081e80000100800 */
[----:B0-----:R-:W3:Y:S04]  /*1d490*/  LDL R2, [R1+0x6e8] ;  /* 0x0006e80001027983 */ /* 0x001ee80000100800 */
[----:B------:R-:W3:Y:S04]  /*1d4a0*/  LDL.LU.64 R72, [R1+0x1418] ;  /* 0x0014180001487983 */ /* 0x000ee80000300a00 */
[----:B----4-:R-:W4:Y:S04]  /*1d4b0*/  @P2 LDG.E.U16 R77, desc[UR16][R70.64] ;  /* 0x00000010464d2981 */ /* 0x010f28000c1e1500 */
[----:B------:R-:W-:Y:S04]  /*1d4c0*/  @P5 STL [R1+0x808], R74 ;  /* 0x0008084a01005387 */ /* 0x000fe80000100800 */
[----:B------:R-:W4:Y:S04]  /*1d4d0*/  @P2 LDG.E.U16 R80, desc[UR16][R78.64] ;  /* 0x000000104e502981 */ /* 0x000f28000c1e1500 */
[----:B------:R-:W4:Y:S04]  /*1d4e0*/  LDL.LU.64 R70, [R1+0x1410] ;  /* 0x0014100001467983 */ /* 0x000f280000300a00 */
[----:B--2---:R-:W2:Y:S04]  /*1d4f0*/  @P2 LDG.E.U16 R76, desc[UR16][R68.64] ;  /* 0x00000010444c2981 */ /* 0x004ea8000c1e1500 */
[----:B------:R-:W2:Y:S04]  /*1d500*/  @P2 LDG.E.U16 R81, desc[UR16][R66.64] ;  /* 0x0000001042512981 */ /* 0x000ea8000c1e1500 */
[----:B------:R-:W2:Y:S04]  /*1d510*/  LDL.LU.64 R68, [R1+0x1408] ;  /* 0x0014080001447983 */ /* 0x000ea80000300a00 */
[----:B------:R-:W2:Y:S01]  /*1d520*/  LDL.LU.64 R66, [R1+0x1400] ;  /* 0x0014000001427983 */ /* 0x000ea20000300a00 */
[----:B------:R-:W-:-:S13]  /*1d530*/  ISETP.GT.AND P3, PT, R4, 0x31, PT ;  /* 0x000000310400780c */ /* 0x000fda0003f64270 */
[----:B---3--:R-:W3:Y:S04]  /*1d540*/  @P3 LDG.E.U16 R92, desc[UR16][R72.64] ;  /* 0x00000010485c3981 */ /* 0x008ee8000c1e1500 */
[----:B----4-:R-:W-:Y:S04]  /*1d550*/  @P2 STL [R1+0x7a8], R80 ;  /* 0x0007a85001002387 */ /* 0x010fe80000100800 */
[----:B------:R-:W4:Y:S04]  /*1d560*/  @P3 LDG.E.U16 R91, desc[UR16][R70.64] ;  /* 0x00000010465b3981 */ /* 0x000f28000c1e1500 */
[----:B--2---:R-:W-:Y:S04]  /*1d570*/  @P2 STL [R1+0x7ac], R81 ;  /* 0x0007ac5101002387 */ /* 0x004fe80000100800 */
[----:B------:R-:W-:Y:S04]  /*1d580*/  @P2 STL [R1+0x7b0], R76 ;  /* 0x0007b04c01002387 */ /* 0x000fe80000100800 */
[----:B------:R-:W2:Y:S04]  /*1d590*/  @P3 LDG.E.U16 R90, desc[UR16][R68.64] ;  /* 0x00000010445a3981 */ /* 0x000ea8000c1e1500 */
[----:B------:R-:W2:Y:S04]  /*1d5a0*/  @P3 LDG.E.U16 R3, desc[UR16][R66.64] ;  /* 0x0000001042033981 */ /* 0x000ea8000c1e1500 */
[----:B------:R-:W-:Y:S04]  /*1d5b0*/  @P2 STL [R1+0x7b4], R77 ;  /* 0x0007b44d01002387 */ /* 0x000fe80000100800 */
[----:B------:R-:W3:Y:S04]  /*1d5c0*/  LDL.LU.64 R72, [R1+0x13f8] ;  /* 0x0013f80001487983 */ /* 0x000ee80000300a00 */
[----:B------:R-:W3:Y:S04]  /*1d5d0*/  LDL.LU.64 R70, [R1+0x13f0] ;  /* 0x0013f00001467983 */ /* 0x000ee80000300a00 */
[----:B------:R-:W3:Y:S01]  /*1d5e0*/  LDL.LU.64 R68, [R1+0x13e8] ;  /* 0x0013e80001447983 */ /* 0x000ee20000300a00 */
[----:B------:R-:W-:-:S03]  /*1d5f0*/  ISETP.GT.AND P4, PT, R4, 0x39, PT ;  /* 0x000000390400780c */ /* 0x000fc60003f84270 */
[----:B------:R-:W3:Y:S04]  /*1d600*/  LDL.LU.64 R66, [R1+0x13e0] ;  /* 0x0013e00001427983 */ /* 0x000ee80000300a00 */
[----:B--2---:R-:W-:Y:S04]  /*1d610*/  @P3 STL [R1+0x748], R3 ;  /* 0x0007480301003387 */ /* 0x004fe80000100800 */
[----:B------:R-:W-:Y:S04]  /*1d620*/  @P3 STL [R1+0x74c], R90 ;  /* 0x00074c5a01003387 */ /* 0x000fe80000100800 */
[----:B----4-:R-:W-:Y:S04]  /*1d630*/  @P3 STL [R1+0x750], R91 ;  /* 0x0007505b01003387 */ /* 0x010fe80000100800 */
[----:B---3--:R-:W-:Y:S04]  /*1d640*/  @P3 STL [R1+0x754], R92 ;  /* 0x0007545c01003387 */ /* 0x008fe80000100800 */
[----:B------:R-:W-:Y:S04]  /*1d650*/  STL [R1+0xf54], R72 ;  /* 0x000f544801007387 */ /* 0x000fe80000100800 */
[----:B------:R-:W2:Y:S04]  /*1d660*/  @P4 LDG.E.U16 R93, desc[UR16][R72.64] ;  /* 0x00000010485d4981 */ /* 0x000ea8000c1e1500 */
[----:B------:R0:W-:Y:S04]  /*1d670*/  STL [R1+0x10bc], R72 ;  /* 0x0010bc4801007387 */ /* 0x0001e80000100800 */
[----:B------:R-:W3:Y:S04]  /*1d680*/  @P4 LDG.E.U16 R5, desc[UR16][R70.64] ;  /* 0x0000001046054981 */ /* 0x000ee8000c1e1500 */
[----:B------:R-:W4:Y:S04]  /*1d690*/  @P4 LDG.E.U16 R0, desc[UR16][R68.64] ;  /* 0x0000001044004981 */ /* 0x000f28000c1e1500 */
[----:B0-----:R-:W2:Y:S04]  /*1d6a0*/  LDL.LU R72, [R1+0x88c] ;  /* 0x00088c0001487983 */ /* 0x001ea80000300800 */
[----:B------:R-:W-:Y:S04]  /*1d6b0*/  STL [R1+0xf50], R73 ;  /* 0x000f504901007387 */ /* 0x000fe80000100800 */
[----:B------:R0:W-:Y:S01]  /*1d6c0*/  STL [R1+0x10c0], R73 ;  /* 0x0010c04901007387 */ /* 0x0001e20000100800 */
[----:B------:R-:W-:-:S03]  /*1d6d0*/  ISETP.GT.AND P5, PT, R4, 0x15, PT ;  /* 0x000000150400780c */ /* 0x000fc60003fa4270 */
[----:B------:R-:W4:Y:S04]  /*1d6e0*/  @P4 LDG.E.U16 R2, desc[UR16][R66.64] ;  /* 0x0000001042024981 */ /* 0x000f28000c1e1500 */
[----:B0-----:R-:W4:Y:S04]  /*1d6f0*/  LDL.LU R73, [R1+0x890] ;  /* 0x0008900001497983 */ /* 0x001f280000300800 */
[----:B------:R-:W-:Y:S04]  /*1d700*/  STL [R1+0xf5c], R70 ;  /* 0x000f5c4601007387 */ /* 0x000fe80000100800 */
[----:B------:R0:W-:Y:S04]  /*1d710*/  STL [R1+0x10c4], R70 ;  /* 0x0010c44601007387 */ /* 0x0001e80000100800 */
[----:B------:R-:W4:Y:S04]  /*1d720*/  @P5 LDG.E.U16 R75, desc[UR16][R18.64] ;  /* 0x00000010124b5981 */ /* 0x000f28000c1e1500 */
[----:B0-----:R-:W4:Y:S04]  /*1d730*/  LDL.LU R70, [R1+0x894] ;  /* 0x0008940001467983 */ /* 0x001f280000300800 */
[----:B------:R-:W-:Y:S04]  /*1d740*/  STL [R1+0xf58], R71 ;  /* 0x000f584701007387 */ /* 0x000fe80000100800 */
[----:B------:R-:W-:Y:S04]  /*1d750*/  STL [R1+0x10c8], R71 ;  /* 0x0010c84701007387 */ /* 0x000fe80000100800 */
[----:B------:R-:W-:Y:S04]  /*1d760*/  STL [R1+0xf64], R68 ;  /* 0x000f644401007387 */ /* 0x000fe80000100800 */
[----:B------:R-:W-:Y:S04]  /*1d770*/  STL [R1+0x10cc], R68 ;  /* 0x0010cc4401007387 */ /* 0x000fe80000100800 */
[----:B------:R-:W-:Y:S04]  /*1d780*/  STL [R1+0xf60], R69 ;  /* 0x000f604501007387 */ /* 0x000fe80000100800 */
[----:B------:R-:W-:Y:S04]  /*1d790*/  STL [R1+0x10d0], R69 ;  /* 0x0010d04501007387 */ /* 0x000fe80000100800 */
[----:B---3--:R0:W-:Y:S04]  /*1d7a0*/  @P4 STL [R1+0x6f0], R5 ;  /* 0x0006f00501004387 */ /* 0x0081e80000100800 */
[----:B--2---:R-:W2:Y:S04]  /*1d7b0*/  @P5 LDG.E.U16 R72, desc[UR16][R20.64] ;  /* 0x0000001014485981 */ /* 0x004ea8000c1e1500 */
[----:B0-----:R-:W3:Y:S04]  /*1d7c0*/  LDL R5, [R1+0x864] ;  /* 0x0008640001057983 */ /* 0x001ee80000100800 */
[----:B----4-:R0:W-:Y:S04]  /*1d7d0*/  @P4 STL [R1+0x6ec], R0 ;  /* 0x0006ec0001004387 */ /* 0x0101e80000100800 */
[----:B------:R-:W4:Y:S04]  /*1d7e0*/  LDL R3, [R1+0x85c] ;  /* 0x00085c0001037983 */ /* 0x000f280000100800 */
[----:B------:R-:W2:Y:S04]  /*1d7f0*/  @P5 LDG.E.U16 R73, desc[UR16][R24.64] ;  /* 0x0000001018495981 */ /* 0x000ea8000c1e1500 */
[----:B0-----:R-:W2:Y:S04]  /*1d800*/  LDL R0, [R1+0x860] ;  /* 0x0008600001007983 */ /* 0x001ea80000100800 */
[----:B------:R-:W2:Y:S04]  /*1d810*/  @P5 LDG.E.U16 R70, desc[UR16][R64.64] ;  /* 0x0000001040465981 */ /* 0x000ea8000c1e1500 */
[----:B------:R-:W-:Y:S01]  /*1d820*/  STL [R1+0xf6c], R66 ;  /* 0x000f6c4201007387 */ /* 0x000fe20000100800 */
[----:B------:R-:W-:-:S03]  /*1d830*/  ISETP.GT.AND P2, PT, R4, 0x1a, PT ;  /* 0x0000001a0400780c */ /* 0x000fc60003f44270 */
[----:B------:R-:W-:Y:S04]  /*1d840*/  STL [R1+0x10d4], R66 ;  /* 0x0010d44201007387 */ /* 0x000fe80000100800 */
[----:B------:R-:W-:Y:S04]  /*1d850*/  STL [R1+0xf68], R67 ;  /* 0x000f684301007387 */ /* 0x000fe80000100800 */
[----:B------:R-:W-:Y:S04]  /*1d860*/  STL [R1+0x10d8], R67 ;  /* 0x0010d84301007387 */ /* 0x000fe80000100800 */
[----:B------:R0:W-:Y:S04]  /*1d870*/  @P4 STL [R1+0x6e8], R2 ;  /* 0x0006e80201004387 */ /* 0x0001e80000100800 */
[----:B------:R1:W-:Y:S04]  /*1d880*/  @P4 STL [R1+0x6f4], R93 ;  /* 0x0006f45d01004387 */ /* 0x0003e80000100800 */
[----:B------:R-:W2:Y:S04]  /*1d890*/  LDL.64 R64, [R1+0x2d0] ;  /* 0x0002d00001407983 */ /* 0x000ea80000100a00 */
[----:B0-----:R-:W2:Y:S04]  /*1d8a0*/  LDL R2, [R1+0x7a4] ;  /* 0x0007a40001027983 */ /* 0x001ea80000100800 */
[----:B-1----:R-:W2:Y:S04]  /*1d8b0*/  LDL R93, [R1+0x7fc] ;  /* 0x0007fc00015d7983 */ /* 0x002ea80000100800 */
[----:B------:R-:W2:Y:S04]  /*1d8c0*/  LDL R71, [R1+0x7a0] ;  /* 0x0007a00001477983 */ /* 0x000ea80000100800 */
[----:B------:R-:W2:Y:S04]  /*1d8d0*/  LDL.64 R66, [R1+0x1e0] ;  /* 0x0001e00001427983 */ /* 0x000ea80000100a00 */
[----:B------:R-:W2:Y:S04]  /*1d8e0*/  LDL R74, [R1+0x79c] ;  /* 0x00079c00014a7983 */ /* 0x000ea80000100800 */
[----:B------:R-:W2:Y:S04]  /*1d8f0*/  LDL.64 R68, [R1+0x1d8] ;  /* 0x0001d80001447983 */ /* 0x000ea80000100a00 */
[----:B------:R-:W2:Y:S04]  /*1d900*/  LDL R79, [R1+0x798] ;  /* 0x00079800014f7983 */ /* 0x000ea80000100800 */
[----:B------:R-:W2:Y:S04]  /*1d910*/  LDL.64 R76, [R1+0x110] ;  /* 0x00011000014c7983 */ /* 0x000ea80000100a00 */
[----:B------:R-:W2:Y:S04]  /*1d920*/  LDL R78, [R1+0x744] ;  /* 0x00074400014e7983 */ /* 0x000ea80000100800 */
[----:B------:R-:W2:Y:S04]  /*1d930*/  LDL R81, [R1+0x740] ;  /* 0x0007400001517983 */ /* 0x000ea80000100800 */
[----:B------:R-:W2:Y:S04]  /*1d940*/  LDL R80, [R1+0x73c] ;  /* 0x00073c0001507983 */ /* 0x000ea80000100800 */
[----:B------:R-:W2:Y:S04]  /*1d950*/  LDL R92, [R1+0x738] ;  /* 0x00073800015c7983 */ /* 0x000ea80000100800 */
[----:B---3--:R-:W3:Y:S04]  /*1d960*/  @P2 LDG.E.U16 R5, desc[UR16][R22.64] ;  /* 0x0000001016052981 */ /* 0x008ee8000c1e1500 */
[----:B----4-:R-:W4:Y:S04]  /*1d970*/  @P2 LDG.E.U16 R3, desc[UR16][R62.64] ;  /* 0x000000103e032981 */ /* 0x010f28000c1e1500 */
[----:B--2---:R-:W2:Y:S04]  /*1d980*/  @P2 LDG.E.U16 R0, desc[UR16][R14.64] ;  /* 0x000000100e002981 */ /* 0x004ea8000c1e1500 */
[----:B------:R0:W-:Y:S04]  /*1d990*/  STL [R1+0x10dc], R70 ;  /* 0x0010dc4601007387 */ /* 0x0001e80000100800 */
[----:B0-----:R-:W4:Y:S04]  /*1d9a0*/  LDL R70, [R1+0x7f8] ;  /* 0x0007f80001467983 */ /* 0x001f280000100800 */
[----:B------:R-:W4:Y:S04]  /*1d9b0*/  LDL.LU.64 R24, [R1+0x13d8] ;  /* 0x0013d80001187983 */ /* 0x000f280000300a00 */
[----:B------:R-:W4:Y:S04]  /*1d9c0*/  LDL R91, [R1+0xb9c] ;  /* 0x000b9c00015b7983 */ /* 0x000f280000100800 */
[----:B------:R-:W4:Y:S04]  /*1d9d0*/  LDL R90, [R1+0x6e4] ;  /* 0x0006e400015a7983 */ /* 0x000f280000100800 */
[----:B------:R0:W-:Y:S04]  /*1d9e0*/  STL [R1+0x10e0], R73 ;  /* 0x0010e04901007387 */ /* 0x0001e80000100800 */
[----:B0-----:R-:W4:Y:S04]  /*1d9f0*/  LDL R73, [R1+0x800] ;  /* 0x0008000001497983 */ /* 0x001f280000100800 */
[----:B------:R-:W4:Y:S04]  /*1da00*/  LDL.LU.64 R20, [R1+0x13d0] ;  /* 0x0013d00001147983 */ /* 0x000f280000300a00 */
[----:B------:R0:W-:Y:S04]  /*1da10*/  STL [R1+0x10e4], R72 ;  /* 0x0010e44801007387 */ /* 0x0001e80000100800 */
[----:B0-----:R-:W4:Y:S04]  /*1da20*/  LDL R72, [R1+0x804] ;  /* 0x0008040001487983 */ /* 0x001f280000100800 */
[----:B------:R-:W4:Y:S04]  /*1da30*/  LDL.LU.64 R18, [R1+0x13c8] ;  /* 0x0013c80001127983 */ /* 0x000f280000300a00 */
[----:B------:R0:W-:Y:S04]  /*1da40*/  STL [R1+0x10e8], R75 ;  /* 0x0010e84b01007387 */ /* 0x0001e80000100800 */
[----:B0-----:R-:W4:Y:S04]  /*1da50*/  LDL R75, [R1+0x858] ;  /* 0x00085800014b7983 */ /* 0x001f280000100800 */
[----:B------:R-:W4:Y:S04]  /*1da60*/  LDL.LU.64 R22, [R1+0x13c0] ;  /* 0x0013c00001167983 */ /* 0x000f280000300a00 */
[----:B---3--:R0:W-:Y:S04]  /*1da70*/  @P2 STL [R1+0x864], R5 ;  /* 0x0008640501002387 */ /* 0x0081e80000100800 */
[----:B0-----:R-:W3:Y:S04]  /*1da80*/  LDL.LU R5, [R1+0x13b8] ;  /* 0x0013b80001057983 */ /* 0x001ee80000300800 */
[----:B------:R-:W3:Y:S04]  /*1da90*/  LDL.LU.64 R14, [R1+0x13b0] ;  /* 0x0013b000010e7983 */ /* 0x000ee80000300a00 */
[----:B--2---:R0:W-:Y:S04]  /*1daa0*/  @P2 STL [R1+0x860], R0 ;  /* 0x0008600001002387 */ /* 0x0041e80000100800 */
[----:B0-----:R-:W2:Y:S04]  /*1dab0*/  LDL.LU R0, [R1+0x13a8] ;  /* 0x0013a80001007983 */ /* 0x001ea80000300800 */
[----:B------:R-:W2:Y:S04]  /*1dac0*/  LDL.LU.64 R62, [R1+0x13a0] ;  /* 0x0013a000013e7983 */ /* 0x000ea80000300a00 */
[----:B----4-:R-:W4:Y:S01]  /*1dad0*/  @P2 LDG.E.U16 R75, desc[UR16][R60.64] ;  /* 0x000000103c4b2981 */ /* 0x010f22000c1e1500 */
[----:B------:R-:W-:-:S03]  /*1dae0*/  ISETP.GT.AND P3, PT, R4, 0x22, PT ;  /* 0x000000220400780c */ /* 0x000fc60003f64270 */
[----:B------:R0:W-:Y:S04]  /*1daf0*/  @P2 STL [R1+0x85c], R3 ;  /* 0x00085c0301002387 */ /* 0x0001e80000100800 */
[----:B0-----:R-:W3:Y:S04]  /*1db00*/  LDL R3, [R1+0x6e0] ;  /* 0x0006e00001037983 */ /* 0x001ee80000100800 */
[----:B------:R-:W3:Y:S04]  /*1db10*/  LDL.LU.64 R60, [R1+0x1398] ;  /* 0x00139800013c7983 */ /* 0x000ee80000300a00 */
[----:B------:R-:W3:Y:S04]  /*1db20*/  @P3 LDG.E.U16 R72, desc[UR16][R64.64] ;  /* 0x0000001040483981 */ /* 0x000ee8000c1e1500 */
[----:B--2---:R-:W2:Y:S04]  /*1db30*/  @P3 LDG.E.U16 R73, desc[UR16][R62.64] ;  /* 0x000000103e493981 */ /* 0x004ea8000c1e1500 */
[----:B----4-:R-:W-:Y:S04]  /*1db40*/  @P2 STL [R1+0x858], R75 ;  /* 0x0008584b01002387 */ /* 0x010fe80000100800 */
[----:B------:R-:W4:Y:S04]  /*1db50*/  LDL.LU.64 R64, [R1+0x1390] ;  /* 0x0013900001407983 */ /* 0x000f280000300a00 */
[----:B------:R-:W2:Y:S01]  /*1db60*/  LDL.LU.64 R62, [R1+0x1388] ;  /* 0x00138800013e7983 */ /* 0x000ea20000300a00 */
[----:B------:R-:W-:-:S03]  /*1db70*/  ISETP.GT.AND P4, PT, R4, 0x2a, PT ;  /* 0x0000002a0400780c */ /* 0x000fc60003f84270 */
[----:B---3--:R-:W3:Y:S01]  /*1db80*/  @P3 LDG.E.U16 R93, desc[UR16][R60.64] ;  /* 0x000000103c5d3981 */ /* 0x008ee2000c1e1500 */
[----:B------:R-:W-:-:S09]  /*1db90*/  ISETP.GT.AND P5, PT, R4, 0x32, PT ;  /* 0x000000320400780c */ /* 0x000fd20003fa4270 */
[----:B------:R-:W3:Y:S04]  /*1dba0*/  @P4 LDG.E.U16 R79, desc[UR16][R68.64] ;  /* 0x00000010444f4981 */ /* 0x000ee8000c1e1500 */
[----:B------:R-:W3:Y:S04]  /*1dbb0*/  @P4 LDG.E.U16 R74, desc[UR16][R66.64] ;  /* 0x00000010424a4981 */ /* 0x000ee8000c1e1500 */
[----:B------:R-:W3:Y:S04]  /*1dbc0*/  LDL.LU.64 R60, [R1+0x1380] ;  /* 0x00138000013c7983 */ /* 0x000ee80000300a00 */
[----:B------:R-:W3:Y:S04]  /*1dbd0*/  @P5 LDG.E.U16 R78, desc[UR16][R76.64] ;  /* 0x000000104c4e5981 */ /* 0x000ee8000c1e1500 */
[----:B----4-:R-:W4:Y:S04]  /*1dbe0*/  @P3 LDG.E.U16 R70, desc[UR16][R64.64] ;  /* 0x0000001040463981 */ /* 0x010f28000c1e1500 */
[----:B--2---:R-:W2:Y:S04]  /*1dbf0*/  @P4 LDG.E.U16 R2, desc[UR16][R62.64] ;  /* 0x000000103e024981 */ /* 0x004ea8000c1e1500 */
[----:B---3--:R0:W-:Y:S04]  /*1dc00*/  @P3 STL [R1+0x7fc], R93 ;  /* 0x0007fc5d01003387 */ /* 0x0081e80000100800 */
[----:B0-----:R-:W3:Y:S04]  /*1dc10*/  LDL R93, [R1+0x6dc] ;  /* 0x0006dc00015d7983 */ /* 0x001ee80000100800 */
[----:B------:R-:W3:Y:S04]  /*1dc20*/  LDL.LU.64 R64, [R1+0x1378] ;  /* 0x0013780001407983 */ /* 0x000ee80000300a00 */
[----:B------:R-:W3:Y:S04]  /*1dc30*/  @P4 LDG.E.U16 R71, desc[UR16][R60.64] ;  /* 0x000000103c474981 */ /* 0x000ee8000c1e1500 */
[----:B----4-:R-:W-:Y:S04]  /*1dc40*/  @P3 STL [R1+0x7f8], R70 ;  /* 0x0007f84601003387 */ /* 0x010fe80000100800 */
[----:B------:R-:W-:Y:S04]  /*1dc50*/  @P3 STL [R1+0x800], R73 ;  /* 0x0008004901003387 */ /* 0x000fe80000100800 */
[----:B------:R-:W-:Y:S04]  /*1dc60*/  @P3 STL [R1+0x804], R72 ;  /* 0x0008044801003387 */ /* 0x000fe80000100800 */
[----:B------:R-:W4:Y:S04]  /*1dc70*/  LDL.LU.64 R62, [R1+0x1370] ;  /* 0x00137000013e7983 */ /* 0x000f280000300a00 */
[----:B--2---:R0:W-:Y:S04]  /*1dc80*/  @P4 STL [R1+0x7a4], R2 ;  /* 0x0007a40201004387 */ /* 0x0041e80000100800 */
[----:B0-----:R-:W2:Y:S04]  /*1dc90*/  LDL R2, [R1+0x6d8] ;  /* 0x0006d80001027983 */ /* 0x001ea80000100800 */
[----:B------:R-:W2:Y:S04]  /*1dca0*/  LDL.LU.64 R60, [R1+0x1368] ;  /* 0x00136800013c7983 */ /* 0x000ea80000300a00 */
[----:B---3--:R-:W3:Y:S04]  /*1dcb0*/  @P5 LDG.E.U16 R81, desc[UR16][R64.64] ;  /* 0x0000001040515981 */ /* 0x008ee8000c1e1500 */
[----:B----4-:R-:W4:Y:S04]  /*1dcc0*/  @P5 LDG.E.U16 R80, desc[UR16][R62.64] ;  /* 0x000000103e505981 */ /* 0x010f28000c1e1500 */
[----:B--2---:R-:W2:Y:S01]  /*1dcd0*/  @P5 LDG.E.U16 R92, desc[UR16][R60.64] ;  /* 0x000000103c5c5981 */ /* 0x004ea2000c1e1500 */
[----:B------:R-:W-:-:S03]  /*1dce0*/  ISETP.GT.AND P2, PT, R4, 0x16, PT ;  /* 0x000000160400780c */ /* 0x000fc60003f44270 */
[----:B------:R0:W-:Y:S04]  /*1dcf0*/  @P4 STL [R1+0x798], R79 ;  /* 0x0007984f01004387 */ /* 0x0001e80000100800 */
[----:B------:R-:W-:Y:S04]  /*1dd00*/  @P4 STL [R1+0x79c], R74 ;  /* 0x00079c4a01004387 */ /* 0x000fe80000100800 */
[----:B------:R1:W-:Y:S04]  /*1dd10*/  @P4 STL [R1+0x7a0], R71 ;  /* 0x0007a04701004387 */ /* 0x0003e80000100800 */
[----:B------:R-:W3:Y:S04]  /*1dd20*/  LDL.LU.64 R64, [R1+0x1360] ;  /* 0x0013600001407983 */ /* 0x000ee80000300a00 */
[----:B------:R-:W3:Y:S04]  /*1dd30*/  LDL.LU.64 R62, [R1+0x1358] ;  /* 0x00135800013e7983 */ /* 0x000ee80000300a00 */
[----:B------:R-:W3:Y:S04]  /*1dd40*/  LDL.LU.64 R60, [R1+0x1350] ;  /* 0x00135000013c7983 */ /* 0x000ee80000300a00 */
[----:B------:R-:W3:Y:S04]  /*1dd50*/  @P2 LDG.E.U16 R91, desc[UR16][R58.64] ;  /* 0x000000103a5b2981 */ /* 0x000ee8000c1e1500 */
[----:B--2---:R-:W-:Y:S04]  /*1dd60*/  @P5 STL [R1+0x738], R92 ;  /* 0x0007385c01005387 */ /* 0x004fe80000100800 */
[----:B----4-:R-:W-:Y:S04]  /*1dd70*/  @P5 STL [R1+0x73c], R80 ;  /* 0x00073c5001005387 */ /* 0x010fe80000100800 */
[----:B---3--:R-:W-:Y:S04]  /*1dd80*/  @P5 STL [R1+0x740], R81 ;  /* 0x0007405101005387 */ /* 0x008fe80000100800 */
[----:B------:R2:W-:Y:S04]  /*1dd90*/  @P5 STL [R1+0x744], R78 ;  /* 0x0007444e01005387 */ /* 0x0005e80000100800 */
[----:B------:R-:W3:Y:S01]  /*1dda0*/  LDL.LU.64 R58, [R1+0x1348] ;  /* 0x00134800013a7983 */ /* 0x000ee20000300a00 */
[----:B------:R-:W-:-:S03]  /*1ddb0*/  ISETP.GT.AND P3, PT, R4, 0x3a, PT ;  /* 0x0000003a0400780c */ /* 0x000fc60003f64270 */
[----:B------:R-:W4:Y:S04]  /*1ddc0*/  LDL R76, [R1+0xb98] ;  /* 0x000b9800014c7983 */ /* 0x000f280000100800 */
[----:B0-----:R-:W4:Y:S04]  /*1ddd0*/  LDL R79, [R1+0xb94] ;  /* 0x000b9400014f7983 */ /* 0x001f280000100800 */
[----:B-1----:R-:W4:Y:S04]  /*1dde0*/  LDL R71, [R1+0xb90] ;  /* 0x000b900001477983 */ /* 0x002f280000100800 */
[----:B------:R-:W4:Y:S04]  /*1ddf0*/  @P3 LDG.E.U16 R90, desc[UR16][R64.64] ;  /* 0x00000010405a3981 */ /* 0x000f28000c1e1500 */
[----:B------:R-:W4:Y:S04]  /*1de00*/  @P3 LDG.E.U16 R3, desc[UR16][R62.64] ;  /* 0x000000103e033981 */ /* 0x000f28000c1e1500 */
[----:B------:R-:W4:Y:S04]  /*1de10*/  @P3 LDG.E.U16 R93, desc[UR16][R60.64] ;  /* 0x000000103c5d3981 */ /* 0x000f28000c1e1500 */
[----:B--2---:R-:W2:Y:S04]  /*1de20*/  LDL R78, [R1+0x854] ;  /* 0x00085400014e7983 */ /* 0x004ea80000100800 */
[----:B---3--:R-:W3:Y:S04]  /*1de30*/  @P3 LDG.E.U16 R2, desc[UR16][R58.64] ;  /* 0x000000103a023981 */ /* 0x008ee8000c1e1500 */
[----:B------:R-:W-:Y:S04]  /*1de40*/  STL [R1+0xf74], R64 ;  /* 0x000f744001007387 */ /* 0x000fe80000100800 */
[----:B------:R-:W-:Y:S04]  /*1de50*/  STL [R1+0x10ec], R64 ;  /* 0x0010ec4001007387 */ /* 0x000fe80000100800 */
[----:B------:R-:W-:Y:S04]  /*1de60*/  STL [R1+0xf70], R65 ;  /* 0x000f704101007387 */ /* 0x000fe80000100800 */
[----:B------:R-:W-:Y:S04]  /*1de70*/  STL [R1+0x10f0], R65 ;  /* 0x0010f04101007387 */ /* 0x000fe80000100800 */
[----:B------:R-:W2:Y:S04]  /*1de80*/  LDL R81, [R1+0x850] ;  /* 0x0008500001517983 */ /* 0x000ea80000100800 */
[----:B------:R-:W2:Y:S04]  /*1de90*/  LDL R80, [R1+0x84c] ;  /* 0x00084c0001507983 */ /* 0x000ea80000100800 */
[----:B------:R-:W-:Y:S04]  /*1dea0*/  STL [R1+0xf80], R62 ;  /* 0x000f803e01007387 */ /* 0x000fe80000100800 */
[----:B------:R-:W-:Y:S04]  /*1deb0*/  STL [R1+0xf78], R63 ;  /* 0x000f783f01007387 */ /* 0x000fe80000100800 */
[----:B------:R0:W-:Y:S04]  /*1dec0*/  STL [R1+0x10f4], R63 ;  /* 0x0010f43f01007387 */ /* 0x0001e80000100800 */
[----:B------:R-:W2:Y:S04]  /*1ded0*/  LDL R92, [R1+0x848] ;  /* 0x00084800015c7983 */ /* 0x000ea80000100800 */
[----:B------:R-:W-:Y:S04]  /*1dee0*/  STL [R1+0xf88], R60 ;  /* 0x000f883c01007387 */ /* 0x000fe80000100800 */
[----:B------:R-:W-:Y:S04]  /*1def0*/  STL [R1+0xf84], R61 ;  /* 0x000f843d01007387 */ /* 0x000fe80000100800 */
[----:B----4-:R-:W4:Y:S04]  /*1df00*/  @P2 LDG.E.U16 R76, desc[UR16][R12.64] ;  /* 0x000000100c4c2981 */ /* 0x010f28000c1e1500 */
[----:B------:R-:W2:Y:S04]  /*1df10*/  @P2 LDG.E.U16 R79, desc[UR16][R44.64] ;  /* 0x000000102c4f2981 */ /* 0x000ea8000c1e1500 */
[----:B------:R-:W2:Y:S04]  /*1df20*/  @P2 LDG.E.U16 R71, desc[UR16][R42.64] ;  /* 0x000000102a472981 */ /* 0x000ea8000c1e1500 */
[----:B---3--:R1:W-:Y:S04]  /*1df30*/  @P3 STL [R1+0x6d8], R2 ;  /* 0x0006d80201003387 */ /* 0x0083e80000100800 */
[----:B0-----:R-:W3:Y:S04]  /*1df40*/  LDL R63, [R1+0x7f0] ;  /* 0x0007f000013f7983 */ /* 0x001ee80000100800 */
[----:B------:R-:W3:Y:S04]  /*1df50*/  LDL R70, [R1+0x7ec] ;  /* 0x0007ec0001467983 */ /* 0x000ee80000100800 */
[----:B-1----:R-:W3:Y:S04]  /*1df60*/  LDL R2, [R1+0x7f4] ;  /* 0x0007f40001027983 */ /* 0x002ee80000100800 */
[----:B------:R-:W3:Y:S04]  /*1df70*/  LDL R67, [R1+0x7e8] ;  /* 0x0007e80001437983 */ /* 0x000ee80000100800 */
[----:B------:R-:W3:Y:S04]  /*1df80*/  LDL.64 R64, [R1+0x1d0] ;  /* 0x0001d00001407983 */ /* 0x000ee80000100a00 */
[----:B------:R0:W-:Y:S04]  /*1df90*/  @P2 STL [R1+0xb9c], R91 ;  /* 0x000b9c5b01002387 */ /* 0x0001e80000100800 */
[----:B------:R-:W3:Y:S04]  /*1dfa0*/  LDL.64 R74, [R1+0x1c8] ;  /* 0x0001c800014a7983 */ /* 0x000ee80000100a00 */
[----:B0-----:R-:W3:Y:S04]  /*1dfb0*/  LDL R91, [R1+0x794] ;  /* 0x00079400015b7983 */ /* 0x001ee80000100800 */
[----:B------:R0:W-:Y:S04]  /*1dfc0*/  @P3 STL [R1+0x6e4], R90 ;  /* 0x0006e45a01003387 */ /* 0x0001e80000100800 */
[----:B0-----:R-:W3:Y:S04]  /*1dfd0*/  LDL R90, [R1+0x790] ;  /* 0x00079000015a7983 */ /* 0x001ee80000100800 */
[----:B------:R0:W-:Y:S04]  /*1dfe0*/  @P3 STL [R1+0x6e0], R3 ;  /* 0x0006e00301003387 */ /* 0x0001e80000100800 */
[----:B0-----:R-:W3:Y:S04]  /*1dff0*/  LDL R3, [R1+0x78c] ;  /* 0x00078c0001037983 */ /* 0x001ee80000100800 */
[----:B------:R0:W-:Y:S04]  /*1e000*/  @P3 STL [R1+0x6dc], R93 ;  /* 0x0006dc5d01003387 */ /* 0x0001e80000100800 */
[----:B0-----:R-:W3:Y:S04]  /*1e010*/  LDL R93, [R1+0x788] ;  /* 0x00078800015d7983 */ /* 0x001ee80000100800 */
[----:B------:R-:W-:Y:S04]  /*1e020*/  STL [R1+0xf90], R58 ;  /* 0x000f903a01007387 */ /* 0x000fe80000100800 */
[----:B------:R-:W-:Y:S04]  /*1e030*/  STL [R1+0xf8c], R59 ;  /* 0x000f8c3b01007387 */ /* 0x000fe80000100800 */
[----:B------:R-:W3:Y:S04]  /*1e040*/  LDL.LU.64 R12, [R1+0x1340] ;  /* 0x00134000010c7983 */ /* 0x000ee80000300a00 */
[----:B------:R-:W3:Y:S01]  /*1e050*/  LDL.LU.64 R44, [R1+0x1338] ;  /* 0x00133800012c7983 */ /* 0x000ee20000300a00 */
[----:B------:R-:W-:-:S02]  /*1e060*/  ISETP.GT.AND P4, PT, R4, 0x1b, PT ;  /* 0x0000001b0400780c */ /* 0x000fc40003f84270 */
[C---:B------:R-:W-:Y:S01]  /*1e070*/  ISETP.GT.AND P5, PT, R4.reuse, 0x23, PT ;  /* 0x000000230400780c */ /* 0x040fe20003fa4270 */
[----:B----4-:R0:W-:Y:S10]  /*1e080*/  @P2 STL [R1+0xb98], R76 ;  /* 0x000b984c01002387 */ /* 0x0101f40000100800 */
[----:B--2---:R-:W2:Y:S04]  /*1e090*/  @P4 LDG.E.U16 R78, desc[UR16][R56.64] ;  /* 0x00000010384e4981 */ /* 0x004ea8000c1e1500 */
[----:B------:R-:W4:Y:S04]  /*1e0a0*/  @P4 LDG.E.U16 R81, desc[UR16][R54.64] ;  /* 0x0000001036514981 */ /* 0x000f28000c1e1500 */
[----:B------:R-:W2:Y:S04]  /*1e0b0*/  @P4 LDG.E.U16 R80, desc[UR16][R48.64] ;  /* 0x0000001030504981 */ /* 0x000ea8000c1e1500 */
[----:B0-----:R-:W2:Y:S04]  /*1e0c0*/  LDL.64 R76, [R1+0xf0] ;  /* 0x0000f000014c7983 */ /* 0x001ea80000100a00 */
[----:B------:R-:W2:Y:S04]  /*1e0d0*/  @P4 LDG.E.U16 R92, desc[UR16][R46.64] ;  /* 0x000000102e5c4981 */ /* 0x000ea8000c1e1500 */
[----:B------:R0:W-:Y:S04]  /*1e0e0*/  @P2 STL [R1+0xb94], R79 ;  /* 0x000b944f01002387 */ /* 0x0001e80000100800 */
[----:B0-----:R-:W2:Y:S04]  /*1e0f0*/  LDL R79, [R1+0x734] ;  /* 0x00073400014f7983 */ /* 0x001ea80000100800 */
[----:B------:R-:W2:Y:S04]  /*1e100*/  LDL.LU.64 R42, [R1+0x1330] ;  /* 0x00133000012a7983 */ /* 0x000ea80000300a00 */
[----:B------:R0:W-:Y:S04]  /*1e110*/  @P2 STL [R1+0xb90], R71 ;  /* 0x000b904701002387 */ /* 0x0001e80000100800 */
[----:B------:R-:W4:Y:S04]  /*1e120*/  LDL.LU.64 R56, [R1+0x1328] ;  /* 0x0013280001387983 */ /* 0x000f280000300a00 */
[----:B------:R-:W4:Y:S04]  /*1e130*/  LDL.64 R72, [R1+0xe8] ;  /* 0x0000e80001487983 */ /* 0x000f280000100a00 */
[----:B------:R-:W4:Y:S04]  /*1e140*/  LDL R66, [R1+0x730] ;  /* 0x0007300001427983 */ /* 0x000f280000100800 */
[----:B------:R-:W4:Y:S04]  /*1e150*/  LDL R69, [R1+0x72c] ;  /* 0x00072c0001457983 */ /* 0x000f280000100800 */
[----:B------:R-:W4:Y:S04]  /*1e160*/  LDL R68, [R1+0x728] ;  /* 0x0007280001447983 */ /* 0x000f280000100800 */
[----:B------:R-:W4:Y:S04]  /*1e170*/  LDL.LU.64 R54, [R1+0x1320] ;  /* 0x0013200001367983 */ /* 0x000f280000300a00 */
[----:B------:R-:W4:Y:S01]  /*1e180*/  LDL.LU.64 R48, [R1+0x1318] ;  /* 0x0013180001307983 */ /* 0x000f220000300a00 */
[----:B------:R-:W-:-:S03]  /*1e190*/  ISETP.GT.AND P6, PT, R4, 0x2b, PT ;  /* 0x0000002b0400780c */ /* 0x000fc60003fc4270 */
[----:B0-----:R-:W4:Y:S10]  /*1e1a0*/  LDL R71, [R1+0xb8c] ;  /* 0x000b8c0001477983 */ /* 0x001f340000100800 */
[----:B---3--:R-:W3:Y:S04]  /*1e1b0*/  @P6 LDG.E.U16 R91, desc[UR16][R64.64] ;  /* 0x00000010405b6981 */ /* 0x008ee8000c1e1500 */
[----:B------:R-:W3:Y:S04]  /*1e1c0*/  @P5 LDG.E.U16 R2, desc[UR16][R44.64] ;  /* 0x000000102c025981 */ /* 0x000ee8000c1e1500 */
[----:B--2---:R-:W2:Y:S04]  /*1e1d0*/  @P5 LDG.E.U16 R63, desc[UR16][R42.64] ;  /* 0x000000102a3f5981 */ /* 0x004ea8000c1e1500 */
[----:B------:R0:W-:Y:S04]  /*1e1e0*/  @P4 STL [R1+0x854], R78 ;  /* 0x0008544e01004387 */ /* 0x0001e80000100800 */
[----:B----4-:R-:W4:Y:S01]  /*1e1f0*/  @P5 LDG.E.U16 R70, desc[UR16][R56.64] ;  /* 0x0000001038465981 */ /* 0x010f22000c1e1500 */
[----:B------:R-:W-:-:S03]  /*1e200*/  ISETP.GT.AND P2, PT, R4, 0x33, PT ;  /* 0x000000330400780c */ /* 0x000fc60003f44270 */
[----:B------:R-:W2:Y:S04]  /*1e210*/  @P6 LDG.E.U16 R90, desc[UR16][R74.64] ;  /* 0x000000104a5a6981 */ /* 0x000ea8000c1e1500 */
[----:B0-----:R-:W2:Y:S04]  /*1e220*/  LDL R78, [R1+0xb88] ;  /* 0x000b8800014e7983 */ /* 0x001ea80000100800 */
[----:B------:R0:W-:Y:S04]  /*1e230*/  @P4 STL [R1+0x850], R81 ;  /* 0x0008505101004387 */ /* 0x0001e80000100800 */
[----:B------:R-:W2:Y:S04]  /*1e240*/  @P2 LDG.E.U16 R79, desc[UR16][R76.64] ;  /* 0x000000104c4f2981 */ /* 0x000ea8000c1e1500 */
[----:B------:R-:W2:Y:S04]  /*1e250*/  @P5 LDG.E.U16 R67, desc[UR16][R54.64] ;  /* 0x0000001036435981 */ /* 0x000ea8000c1e1500 */
[----:B0-----:R-:W2:Y:S04]  /*1e260*/  LDL R81, [R1+0xb84] ;  /* 0x000b840001517983 */ /* 0x001ea80000100800 */
[----:B------:R0:W-:Y:S04]  /*1e270*/  @P4 STL [R1+0x84c], R80 ;  /* 0x00084c5001004387 */ /* 0x0001e80000100800 */
[----:B------:R-:W2:Y:S04]  /*1e280*/  @P2 LDG.E.U16 R66, desc[UR16][R72.64] ;  /* 0x0000001048422981 */ /* 0x000ea8000c1e1500 */
[----:B0-----:R-:W2:Y:S04]  /*1e290*/  LDL R80, [R1+0x6d4] ;  /* 0x0006d40001507983 */ /* 0x001ea80000100800 */
[----:B------:R-:W2:Y:S04]  /*1e2a0*/  LDL.LU.64 R46, [R1+0x1310] ;  /* 0x00131000012e7983 */ /* 0x000ea80000300a00 */
[----:B------:R0:W-:Y:S04]  /*1e2b0*/  @P4 STL [R1+0x848], R92 ;  /* 0x0008485c01004387 */ /* 0x0001e80000100800 */
[----:B0-----:R-:W2:Y:S04]  /*1e2c0*/  LDL R92, [R1+0x6d0] ;  /* 0x0006d000015c7983 */ /* 0x001ea80000100800 */
[----:B------:R-:W2:Y:S04]  /*1e2d0*/  LDL.LU.64 R44, [R1+0x1308] ;  /* 0x00130800012c7983 */ /* 0x000ea80000300a00 */
[----:B---3--:R0:W-:Y:S04]  /*1e2e0*/  @P5 STL [R1+0x7f4], R2 ;  /* 0x0007f40201005387 */ /* 0x0081e80000100800 */
[----:B0-----:R-:W3:Y:S04]  /*1e2f0*/  LDL.LU R2, [R1+0x1300] ;  /* 0x0013000001027983 */ /* 0x001ee80000300800 */
[----:B------:R-:W2:Y:S04]  /*1e300*/  LDL.LU.64 R42, [R1+0x12f8] ;  /* 0x0012f800012a7983 */ /* 0x000ea80000300a00 */
[----:B------:R-:W2:Y:S04]  /*1e310*/  LDL.LU.64 R56, [R1+0x12f0] ;  /* 0x0012f00001387983 */ /* 0x000ea80000300a00 */
[----:B------:R-:W3:Y:S04]  /*1e320*/  LDL.LU.64 R54, [R1+0x12e8] ;  /* 0x0012e80001367983 */ /* 0x000ee80000300a00 */
[----:B--2---:R-:W2:Y:S04]  /*1e330*/  @P6 LDG.E.U16 R3, desc[UR16][R56.64] ;  /* 0x0000001038036981 */ /* 0x004ea8000c1e1500 */
[----:B---3--:R-:W3:Y:S04]  /*1e340*/  @P6 LDG.E.U16 R93, desc[UR16][R54.64] ;  /* 0x00000010365d6981 */ /* 0x008ee8000c1e1500 */
[----:B------:R-:W2:Y:S04]  /*1e350*/  LDL.LU.64 R56, [R1+0x12e0] ;  /* 0x0012e00001387983 */ /* 0x000ea80000300a00 */
[----:B------:R0:W-:Y:S04]  /*1e360*/  @P6 STL [R1+0x794], R91 ;  /* 0x0007945b01006387 */ /* 0x0001e80000100800 */
[----:B0-----:R-:W3:Y:S04]  /*1e370*/  LDL R91, [R1+0xb80] ;  /* 0x000b8000015b7983 */ /* 0x001ee80000100800 */
[----:B------:R-:W3:Y:S04]  /*1e380*/  LDL.LU.64 R54, [R1+0x12d8] ;  /* 0x0012d80001367983 */ /* 0x000ee80000300a00 */
[----:B--2---:R-:W2:Y:S04]  /*1e390*/  @P2 LDG.E.U16 R69, desc[UR16][R56.64] ;  /* 0x0000001038452981 */ /* 0x004ea8000c1e1500 */
[----:B---3--:R-:W3:Y:S04]  /*1e3a0*/  @P2 LDG.E.U16 R68, desc[UR16][R54.64] ;  /* 0x0000001036442981 */ /* 0x008ee8000c1e1500 */
[----:B------:R0:W-:Y:S01]  /*1e3b0*/  @P6 STL [R1+0x790], R90 ;  /* 0x0007905a01006387 */ /* 0x0001e20000100800 */
[----:B------:R-:W-:-:S03]  /*1e3c0*/  ISETP.GT.AND P3, PT, R4, 0x17, PT ;  /* 0x000000170400780c */ /* 0x000fc60003f64270 */
[----:B0-----:R-:W2:Y:S04]  /*1e3d0*/  LDL R90, [R1+0x844] ;  /* 0x00084400015a7983 */ /* 0x001ea80000100800 */
[----:B------:R0:W-:Y:S06]  /*1e3e0*/  @P6 STL [R1+0x78c], R3 ;  /* 0x00078c0301006387 */ /* 0x0001ec0000100800 */
[----:B------:R-:W2:Y:S04]  /*1e3f0*/  @P3 LDG.E.U16 R71, desc[UR16][R52.64] ;  /* 0x0000001034473981 */ /* 0x000ea8000c1e1500 */
[----:B------:R-:W2:Y:S04]  /*1e400*/  @P3 LDG.E.U16 R78, desc[UR16][R40.64] ;  /* 0x00000010284e3981 */ /* 0x000ea8000c1e1500 */
[----:B0-----:R-:W2:Y:S04]  /*1e410*/  LDL R3, [R1+0x840] ;  /* 0x0008400001037983 */ /* 0x001ea80000100800 */
[----:B------:R0:W-:Y:S04]  /*1e420*/  @P6 STL [R1+0x788], R93 ;  /* 0x0007885d01006387 */ /* 0x0001e80000100800 */
[----:B------:R-:W2:Y:S01]  /*1e430*/  @P3 LDG.E.U16 R81, desc[UR16][R50.64] ;  /* 0x0000001032513981 */ /* 0x000ea2000c1e1500 */
[----:B------:R-:W-:-:S03]  /*1e440*/  ISETP.GT.AND P4, PT, R4, 0x3b, PT ;  /* 0x0000003b0400780c */ /* 0x000fc60003f84270 */
[----:B------:R-:W2:Y:S04]  /*1e450*/  @P3 LDG.E.U16 R91, desc[UR16][R38.64] ;  /* 0x00000010265b3981 */ /* 0x000ea8000c1e1500 */
[----:B0-----:R-:W2:Y:S04]  /*1e460*/  LDL R93, [R1+0x83c] ;  /* 0x00083c00015d7983 */ /* 0x001ea80000100800 */
[----:B------:R-:W-:Y:S04]  /*1e470*/  @P5 STL [R1+0x7e8], R67 ;  /* 0x0007e84301005387 */ /* 0x000fe80000100800 */
[----:B----4-:R-:W-:Y:S04]  /*1e480*/  @P5 STL [R1+0x7ec], R70 ;  /* 0x0007ec4601005387 */ /* 0x010fe80000100800 */
[----:B------:R-:W-:Y:S04]  /*1e490*/  @P5 STL [R1+0x7f0], R63 ;  /* 0x0007f03f01005387 */ /* 0x000fe80000100800 */
[----:B------:R-:W4:Y:S04]  /*1e4a0*/  LDL.LU R74, [R1+0x834] ;  /* 0x00083400014a7983 */ /* 0x000f280000300800 */
[----:B------:R-:W4:Y:S04]  /*1e4b0*/  LDL.LU R77, [R1+0x830] ;  /* 0x00083000014d7983 */ /* 0x000f280000300800 */
[----:B------:R-:W4:Y:S04]  /*1e4c0*/  LDL.LU R76, [R1+0x82c] ;  /* 0x00082c00014c7983 */ /* 0x000f280000300800 */
[----:B------:R0:W-:Y:S04]  /*1e4d0*/  @P2 STL [R1+0x734], R79 ;  /* 0x0007344f01002387 */ /* 0x0001e80000100800 */
[----:B0-----:R-:W4:Y:S04]  /*1e4e0*/  LDL.LU R79, [R1+0x828] ;  /* 0x00082800014f7983 */ /* 0x001f280000300800 */
[----:B------:R-:W4:Y:S04]  /*1e4f0*/  LDL.LU.64 R56, [R1+0x12d0] ;  /* 0x0012d00001387983 */ /* 0x000f280000300a00 */
[----:B------:R-:W4:Y:S04]  /*1e500*/  LDL.LU.64 R54, [R1+0x12c8] ;  /* 0x0012c80001367983 */ /* 0x000f280000300a00 */
[----:B---3--:R-:W-:Y:S04]  /*1e510*/  @P2 STL [R1+0x728], R68 ;  /* 0x0007284401002387 */ /* 0x008fe80000100800 */
[----:B--2---:R-:W-:Y:S04]  /*1e520*/  @P2 STL [R1+0x72c], R69 ;  /* 0x00072c4501002387 */ /* 0x004fe80000100800 */
[----:B------:R-:W-:Y:S04]  /*1e530*/  @P2 STL [R1+0x730], R66 ;  /* 0x0007304201002387 */ /* 0x000fe80000100800 */
[----:B------:R-:W2:Y:S04]  /*1e540*/  LDL.LU.64 R52, [R1+0x12c0] ;  /* 0x0012c00001347983 */ /* 0x000ea80000300a00 */
[----:B------:R-:W3:Y:S04]  /*1e550*/  LDL.LU.64 R40, [R1+0x12b8] ;  /* 0x0012b80001287983 */ /* 0x000ee80000300a00 */
[----:B------:R-:W3:Y:S01]  /*1e560*/  LDL.LU.64 R50, [R1+0x12b0] ;  /* 0x0012b00001327983 */ /* 0x000ee20000300a00 */
[----:B------:R-:W-:-:S02]  /*1e570*/  ISETP.GT.AND P5, PT, R4, 0x1c, PT ;  /* 0x0000001c0400780c */ /* 0x000fc40003fa4270 */
[----:B------:R-:W-:-:S11]  /*1e580*/  ISETP.GT.AND P2, PT, R4, 0x1d, PT ;  /* 0x0000001d0400780c */ /* 0x000fd60003f44270 */
[----:B------:R-:W3:Y:S04]  /*1e590*/  @P5 LDG.E.U16 R90, desc[UR16][R36.64] ;  /* 0x00000010245a5981 */ /* 0x000ee8000c1e1500 */
[----:B------:R-:W3:Y:S04]  /*1e5a0*/  @P5 LDG.E.U16 R3, desc[UR16][R34.64] ;  /* 0x0000001022035981 */ /* 0x000ee8000c1e1500 */
[----:B------:R-:W3:Y:S04]  /*1e5b0*/  @P5 LDG.E.U16 R93, desc[UR16][R10.64] ;  /* 0x000000100a5d5981 */ /* 0x000ee8000c1e1500 */
[----:B----4-:R-:W4:Y:S04]  /*1e5c0*/  @P2 LDG.E.U16 R74, desc[UR16][R6.64] ;  /* 0x00000010064a2981 */ /* 0x010f28000c1e1500 */
[----:B------:R-:W4:Y:S04]  /*1e5d0*/  @P2 LDG.E.U16 R77, desc[UR16][R16.64] ;  /* 0x00000010104d2981 */ /* 0x000f28000c1e1500 */
[----:B------:R-:W4:Y:S01]  /*1e5e0*/  @P2 LDG.E.U16 R76, desc[UR16][R28.64] ;  /* 0x000000101c4c2981 */ /* 0x000f22000c1e1500 */
[----:B------:R-:W-:-:S03]  /*1e5f0*/  ISETP.GT.AND P6, PT, R4, 0x24, PT ;  /* 0x000000240400780c */ /* 0x000fc60003fc4270 */
[----:B------:R-:W4:Y:S04]  /*1e600*/  @P2 LDG.E.U16 R79, desc[UR16][R32.64] ;  /* 0x00000010204f2981 */ /* 0x000f28000c1e1500 */
[----:B------:R-:W4:Y:S04]  /*1e610*/  @P4 LDG.E.U16 R80, desc[UR16][R56.64] ;  /* 0x0000001038504981 */ /* 0x000f28000c1e1500 */
[----:B------:R-:W4:Y:S04]  /*1e620*/  @P4 LDG.E.U16 R92, desc[UR16][R54.64] ;  /* 0x00000010365c4981 */ /* 0x000f28000c1e1500 */
[----:B--2---:R-:W2:Y:S04]  /*1e630*/  @P4 LDG.E.U16 R2, desc[UR16][R52.64] ;  /* 0x0000001034024981 */ /* 0x004ea8000c1e1500 */
[----:B---3--:R-:W3:Y:S04]  /*1e640*/  @P4 LDG.E.U16 R0, desc[UR16][R50.64] ;  /* 0x0000001032004981 */ /* 0x008ee8000c1e1500 */
[----:B------:R-:W-:Y:S04]  /*1e650*/  STL [R1+0xf98], R56 ;  /* 0x000f983801007387 */ /* 0x000fe80000100800 */
[----:B------:R-:W-:Y:S04]  /*1e660*/  STL [R1+0xf94], R57 ;  /* 0x000f943901007387 */ /* 0x000fe80000100800 */
[----:B------:R-:W-:Y:S04]  /*1e670*/  STL [R1+0xfa0], R54 ;  /* 0x000fa03601007387 */ /* 0x000fe80000100800 */
[----:B------:R-:W-:Y:S04]  /*1e680*/  STL [R1+0xf9c], R55 ;  /* 0x000f9c3701007387 */ /* 0x000fe80000100800 */
[----:B--2---:R0:W-:Y:S04]  /*1e690*/  STL [R1+0x6cc], R2 ;  /* 0x0006cc0201007387 */ /* 0x0041e80000100800 */
[----:B0-----:R-:W2:Y:S04]  /*1e6a0*/  LDL.LU R2, [R1+0x12ac] ;  /* 0x0012ac0001027983 */ /* 0x001ea80000300800 */
[----:B------:R-:W-:Y:S04]  /*1e6b0*/  STL [R1+0xfa8], R52 ;  /* 0x000fa83401007387 */ /* 0x000fe80000100800 */
[----:B------:R-:W-:Y:S04]  /*1e6c0*/  STL [R1+0xfa4], R53 ;  /* 0x000fa43501007387 */ /* 0x000fe80000100800 */
[----:B---3--:R0:W-:Y:S04]  /*1e6d0*/  STL [R1+0x6c8], R0 ;  /* 0x0006c80001007387 */ /* 0x0081e80000100800 */
[----:B0-----:R-:W3:Y:S04]  /*1e6e0*/  LDL.LU R0, [R1+0x12a8] ;  /* 0x0012a80001007983 */ /* 0x001ee80000300800 */
[----:B------:R-:W-:Y:S04]  /*1e6f0*/  STL [R1+0xfb0], R50 ;  /* 0x000fb03201007387 */ /* 0x000fe80000100800 */
[----:B------:R-:W-:Y:S04]  /*1e700*/  STL [R1+0xfac], R51 ;  /* 0x000fac3301007387 */ /* 0x000fe80000100800 */
[----:B------:R-:W4:Y:S04]  /*1e710*/  LDL.LU.64 R38, [R1+0x12a0] ;  /* 0x0012a00001267983 */ /* 0x000f280000300a00 */
[----:B------:R-:W4:Y:S04]  /*1e720*/  LDL.LU R63, [R1+0x784] ;  /* 0x00078400013f7983 */ /* 0x000f280000300800 */
[----:B--2---:R-:W2:Y:S04]  /*1e730*/  @P6 LDG.E.U16 R2, desc[UR16][R48.64] ;  /* 0x0000001030026981 */ /* 0x004ea8000c1e1500 */
[----:B---3--:R-:W3:Y:S04]  /*1e740*/  @P5 LDG.E.U16 R0, desc[UR16][R8.64] ;  /* 0x0000001008005981 */ /* 0x008ee8000c1e1500 */
[----:B------:R-:W-:Y:S04]  /*1e750*/  @P3 STL [R1+0xb80], R91 ;  /* 0x000b805b01003387 */ /* 0x000fe80000100800 */
[----:B------:R-:W-:Y:S04]  /*1e760*/  @P3 STL [R1+0xb84], R81 ;  /* 0x000b845101003387 */ /* 0x000fe80000100800 */
[----:B------:R-:W-:Y:S04]  /*1e770*/  @P3 STL [R1+0xb88], R78 ;  /* 0x000b884e01003387 */ /* 0x000fe80000100800 */
[----:B------:R-:W-:Y:S04]  /*1e780*/  @P3 STL [R1+0xb8c], R71 ;  /* 0x000b8c4701003387 */ /* 0x000fe80000100800 */
[----:B------:R-:W2:Y:S04]  /*1e790*/  LDL.LU.64 R36, [R1+0x1298] ;  /* 0x0012980001247983 */ /* 0x000ea80000300a00 */
[----:B------:R-:W2:Y:S04]  /*1e7a0*/  LDL.LU.64 R34, [R1+0x1290] ;  /* 0x0012900001227983 */ /* 0x000ea80000300a00 */
[----:B------:R-:W2:Y:S04]  /*1e7b0*/  LDL.LU.64 R10, [R1+0x1288] ;  /* 0x00128800010a7983 */ /* 0x000ea80000300a00 */
[----:B------:R-:W2:Y:S04]  /*1e7c0*/  LDL.LU.64 R8, [R1+0x1280] ;  /* 0x0012800001087983 */ /* 0x000ea80000300a00 */
[----:B---3--:R0:W-:Y:S04]  /*1e7d0*/  STL [R1+0x838], R0 ;  /* 0x0008380001007387 */ /* 0x0081e80000100800 */
[----:B0-----:R-:W3:Y:S04]  /*1e7e0*/  LDL.LU R0, [R1+0x1278] ;  /* 0x0012780001007983 */ /* 0x001ee80000300800 */
[----:B------:R-:W2:Y:S04]  /*1e7f0*/  LDL.LU R65, [R1+0x780] ;  /* 0x0007800001417983 */ /* 0x000ea80000300800 */
[----:B----4-:R-:W-:Y:S04]  /*1e800*/  @P4 STL [R1+0x6d4], R80 ;  /* 0x0006d45001004387 */ /* 0x010fe80000100800 */
[----:B------:R-:W4:Y:S04]  /*1e810*/  LDL.LU R64, [R1+0x77c] ;  /* 0x00077c0001407983 */ /* 0x000f280000300800 */
[----:B------:R-:W2:Y:S04]  /*1e820*/  LDL.LU R75, [R1+0x778] ;  /* 0x00077800014b7983 */ /* 0x000ea80000300800 */
[----:B------:R-:W2:Y:S04]  /*1e830*/  LDL.LU R72, [R1+0x724] ;  /* 0x0007240001487983 */ /* 0x000ea80000300800 */
[----:B------:R-:W-:Y:S04]  /*1e840*/  @P4 STL [R1+0x6d0], R92 ;  /* 0x0006d05c01004387 */ /* 0x000fe80000100800 */
[----:B------:R-:W2:Y:S04]  /*1e850*/  LDL.LU R73, [R1+0x720] ;  /* 0x0007200001497983 */ /* 0x000ea80000300800 */
[----:B------:R-:W2:Y:S04]  /*1e860*/  LDL.LU R70, [R1+0x71c] ;  /* 0x00071c0001467983 */ /* 0x000ea80000300800 */
[----:B------:R-:W2:Y:S04]  /*1e870*/  LDL.LU R67, [R1+0x718] ;  /* 0x0007180001437983 */ /* 0x000ea80000300800 */
[----:B------:R-:W2:Y:S04]  /*1e880*/  LDL.LU.64 R6, [R1+0x1270] ;  /* 0x0012700001067983 */ /* 0x000ea80000300a00 */
[----:B------:R0:W-:Y:S04]  /*1e890*/  STL [R1+0x10f8], R74 ;  /* 0x0010f84a01007387 */ /* 0x0001e80000100800 */
[----:B0-----:R-:W2:Y:S04]  /*1e8a0*/  LDL.LU R74, [R1+0x7d8] ;  /* 0x0007d800014a7983 */ /* 0x001ea80000300800 */
[----:B------:R-:W3:Y:S04]  /*1e8b0*/  LDL.LU.64 R16, [R1+0x1268] ;  /* 0x0012680001107983 */ /* 0x000ee80000300a00 */
[----:B------:R0:W-:Y:S04]  /*1e8c0*/  STL [R1+0x10fc], R77 ;  /* 0x0010fc4d01007387 */ /* 0x0001e80000100800 */
[----:B0-----:R-:W3:Y:S04]  /*1e8d0*/  LDL.LU R77, [R1+0x7dc] ;  /* 0x0007dc00014d7983 */ /* 0x001ee80000300800 */
[----:B------:R-:W4:Y:S04]  /*1e8e0*/  LDL.LU R66, [R1+0x6c4] ;  /* 0x0006c40001427983 */ /* 0x000f280000300800 */
[----:B------:R-:W4:Y:S04]  /*1e8f0*/  LDL.LU.64 R28, [R1+0x1260] ;  /* 0x00126000011c7983 */ /* 0x000f280000300a00 */
[----:B------:R0:W-:Y:S04]  /*1e900*/  STL [R1+0x1100], R76 ;  /* 0x0011004c01007387 */ /* 0x0001e80000100800 */
[----:B0-----:R-:W4:Y:S04]  /*1e910*/  LDL.LU R76, [R1+0x7e0] ;  /* 0x0007e000014c7983 */ /* 0x001f280000300800 */
[----:B------:R-:W4:Y:S04]  /*1e920*/  LDL.LU.64 R32, [R1+0x1258] ;  /* 0x0012580001207983 */ /* 0x000f280000300a00 */
[----:B--2---:R-:W2:Y:S04]  /*1e930*/  @P6 LDG.E.U16 R74, desc[UR16][R42.64] ;  /* 0x000000102a4a6981 */ /* 0x004ea8000c1e1500 */
[----:B---3--:R-:W3:Y:S04]  /*1e940*/  @P6 LDG.E.U16 R77, desc[UR16][R44.64] ;  /* 0x000000102c4d6981 */ /* 0x008ee8000c1e1500 */
[----:B----4-:R-:W4:Y:S04]  /*1e950*/  @P6 LDG.E.U16 R76, desc[UR16][R46.64] ;  /* 0x000000102e4c6981 */ /* 0x010f28000c1e1500 */
[----:B------:R-:W-:Y:S04]  /*1e960*/  @P5 STL [R1+0x844], R90 ;  /* 0x0008445a01005387 */ /* 0x000fe80000100800 */
[----:B------:R-:W-:Y:S04]  /*1e970*/  STL [R1+0x1104], R79 ;  /* 0x0011044f01007387 */ /* 0x000fe80000100800 */
[----:B------:R-:W2:Y:S04]  /*1e980*/  LDL.LU R69, [R1+0x6c0] ;  /* 0x0006c00001457983 */ /* 0x000ea80000300800 */
[----:B------:R-:W-:Y:S04]  /*1e990*/  @P5 STL [R1+0x840], R3 ;  /* 0x0008400301005387 */ /* 0x000fe80000100800 */
[----:B------:R-:W-:Y:S04]  /*1e9a0*/  @P5 STL [R1+0x83c], R93 ;  /* 0x00083c5d01005387 */ /* 0x000fe80000100800 */
[----:B------:R-:W2:Y:S04]  /*1e9b0*/  LDL.LU.64 R48, [R1+0x1250] ;  /* 0x0012500001307983 */ /* 0x000ea80000300a00 */
[----:B------:R0:W-:Y:S04]  /*1e9c0*/  STL [R1+0x7e4], R2 ;  /* 0x0007e40201007387 */ /* 0x0001e80000100800 */
[----:B0-----:R-:W2:Y:S04]  /*1e9d0*/  LDL.LU R2, [R1+0x1248] ;  /* 0x0012480001027983 */ /* 0x001ea80000300800 */
[----:B------:R-:W2:Y:S04]  /*1e9e0*/  LDL.LU R68, [R1+0x6bc] ;  /* 0x0006bc0001447983 */ /* 0x000ea80000300800 */
[----:B------:R-:W2:Y:S04]  /*1e9f0*/  LDL.LU.64 R46, [R1+0x1240] ;  /* 0x00124000012e7983 */ /* 0x000ea80000300a00 */
[----:B----4-:R-:W-:Y:S04]  /*1ea00*/  STL [R1+0x1108], R76 ;  /* 0x0011084c01007387 */ /* 0x010fe80000100800 */
[----:B------:R-:W4:Y:S04]  /*1ea10*/  LDL.LU.64 R44, [R1+0x1238] ;  /* 0x00123800012c7983 */ /* 0x000f280000300a00 */
[----:B---3--:R-:W-:Y:S04]  /*1ea20*/  STL [R1+0x110c], R77 ;  /* 0x00110c4d01007387 */ /* 0x008fe80000100800 */
[----:B------:R-:W3:Y:S04]  /*1ea30*/  LDL.LU R71, [R1+0x6b8] ;  /* 0x0006b80001477983 */ /* 0x000ee80000300800 */
[----:B------:R-:W3:Y:S01]  /*1ea40*/  LDL.LU.64 R42, [R1+0x1230] ;  /* 0x00123000012a7983 */ /* 0x000ee20000300a00 */
[----:B------:R-:W-:-:S03]  /*1ea50*/  ISETP.GT.AND P3, PT, R4, 0x2c, PT ;  /* 0x0000002c0400780c */ /* 0x000fc60003f64270 */
[----:B------:R-:W3:Y:S04]  /*1ea60*/  LDL.LU R78, [R1+0x7d4] ;  /* 0x0007d400014e7983 */ /* 0x000ee80000300800 */
[----:B------:R-:W3:Y:S04]  /*1ea70*/  LDL.LU R81, [R1+0x7d0] ;  /* 0x0007d00001517983 */ /* 0x000ee80000300800 */
[----:B------:R-:W3:Y:S04]  /*1ea80*/  LDL.LU R80, [R1+0x7cc] ;  /* 0x0007cc0001507983 */ /* 0x000ee80000300800 */
[----:B------:R-:W3:Y:S04]  /*1ea90*/  LDL.LU R92, [R1+0x7c8] ;  /* 0x0007c800015c7983 */ /* 0x000ee80000300800 */
[----:B--2---:R-:W2:Y:S04]  /*1eaa0*/  @P3 LDG.E.U16 R63, desc[UR16][R48.64] ;  /* 0x00000010303f3981 */ /* 0x004ea8000c1e1500 */
[----:B------:R-:W2:Y:S04]  /*1eab0*/  LDL.LU.64 R48, [R1+0x1228] ;  /* 0x0012280001307983 */ /* 0x000ea80000300a00 */
[----:B------:R-:W2:Y:S04]  /*1eac0*/  LDL.LU R91, [R1+0x774] ;  /* 0x00077400015b7983 */ /* 0x000ea80000300800 */
[----:B------:R-:W2:Y:S04]  /*1ead0*/  LDL.LU R90, [R1+0x770] ;  /* 0x00077000015a7983 */ /* 0x000ea80000300800 */
[----:B------:R-:W2:Y:S04]  /*1eae0*/  LDL.LU R3, [R1+0x76c] ;  /* 0x00076c0001037983 */ /* 0x000ea80000300800 */
[----:B------:R-:W2:Y:S04]  /*1eaf0*/  LDL.LU R93, [R1+0x768] ;  /* 0x00076800015d7983 */ /* 0x000ea80000300800 */
[----:B------:R-:W2:Y:S04]  /*1eb00*/  @P3 LDG.E.U16 R65, desc[UR16][R46.64] ;  /* 0x000000102e413981 */ /* 0x000ea8000c1e1500 */
[----:B------:R-:W2:Y:S04]  /*1eb10*/  LDL.LU.64 R46, [R1+0x1220] ;  /* 0x00122000012e7983 */ /* 0x000ea80000300a00 */
[----:B----4-:R-:W4:Y:S04]  /*1eb20*/  @P3 LDG.E.U16 R64, desc[UR16][R44.64] ;  /* 0x000000102c403981 */ /* 0x010f28000c1e1500 */
[----:B------:R-:W4:Y:S04]  /*1eb30*/  LDL.LU.64 R44, [R1+0x1218] ;  /* 0x00121800012c7983 */ /* 0x000f280000300a00 */
[----:B---3--:R-:W3:Y:S04]  /*1eb40*/  @P3 LDG.E.U16 R75, desc[UR16][R42.64] ;  /* 0x000000102a4b3981 */ /* 0x008ee8000c1e1500 */
[----:B------:R-:W3:Y:S01]  /*1eb50*/  LDL.LU.64 R42, [R1+0x1210] ;  /* 0x00121000012a7983 */ /* 0x000ee20000300a00 */
[----:B------:R-:W-:-:S13]  /*1eb60*/  ISETP.GT.AND P4, PT, R4, 0x34, PT ;  /* 0x000000340400780c */ /* 0x000fda0003f84270 */
[----:B--2---:R-:W2:Y:S04]  /*1eb70*/  @P4 LDG.E.U16 R72, desc[UR16][R48.64] ;  /* 0x0000001030484981 */ /* 0x004ea8000c1e1500 */
[----:B------:R-:W2:Y:S04]  /*1eb80*/  LDL.LU.64 R48, [R1+0x1208] ;  /* 0x0012080001307983 */ /* 0x000ea80000300a00 */
[----:B------:R-:W2:Y:S04]  /*1eb90*/  @P4 LDG.E.U16 R73, desc[UR16][R46.64] ;  /* 0x000000102e494981 */ /* 0x000ea8000c1e1500 */
[----:B------:R-:W2:Y:S04]  /*1eba0*/  LDL.LU.64 R46, [R1+0x1200] ;  /* 0x00120000012e7983 */ /* 0x000ea80000300a00 */
[----:B----4-:R-:W4:Y:S04]  /*1ebb0*/  @P4 LDG.E.U16 R70, desc[UR16][R44.64] ;  /* 0x000000102c464981 */ /* 0x010f28000c1e1500 */
[----:B------:R-:W4:Y:S04]  /*1ebc0*/  LDL.LU.64 R44, [R1+0x11f8] ;  /* 0x0011f800012c7983 */ /* 0x000f280000300a00 */
[----:B---3--:R-:W3:Y:S04]  /*1ebd0*/  @P4 LDG.E.U16 R67, desc[UR16][R42.64] ;  /* 0x000000102a434981 */ /* 0x008ee8000c1e1500 */
[----:B------:R-:W3:Y:S01]  /*1ebe0*/  LDL.LU.64 R42, [R1+0x11f0] ;  /* 0x0011f000012a7983 */ /* 0x000ee20000300a00 */
[----:B------:R-:W-:-:S13]  /*1ebf0*/  ISETP.GT.AND P5, PT, R4, 0x25, PT ;  /* 0x000000250400780c */ /* 0x000fda0003fa4270 */
[----:B------:R-:W3:Y:S04]  /*1ec00*/  @P5 LDG.E.U16 R78, desc[UR16][R40.64] ;  /* 0x00000010284e5981 */ /* 0x000ee8000c1e1500 */
[----:B--2---:R-:W-:Y:S04]  /*1ec10*/  STL [R1+0xfb8], R48 ;  /* 0x000fb83001007387 */ /* 0x004fe80000100800 */
[----:B------:R-:W-:Y:S04]  /*1ec20*/  STL [R1+0xfb4], R49 ;  /* 0x000fb43101007387 */ /* 0x000fe80000100800 */
[----:B------:R-:W2:Y:S04]  /*1ec30*/  @P5 LDG.E.U16 R81, desc[UR16][R38.64] ;  /* 0x0000001026515981 */ /* 0x000ea8000c1e1500 */
[----:B------:R-:W2:Y:S04]  /*1ec40*/  @P5 LDG.E.U16 R80, desc[UR16][R36.64] ;  /* 0x0000001024505981 */ /* 0x000ea8000c1e1500 */
[----:B------:R-:W2:Y:S04]  /*1ec50*/  @P5 LDG.E.U16 R92, desc[UR16][R34.64] ;  /* 0x00000010225c5981 */ /* 0x000ea8000c1e1500 */
[----:B------:R-:W-:Y:S04]  /*1ec60*/  STL [R1+0xfc0], R46 ;  /* 0x000fc02e01007387 */ /* 0x000fe80000100800 */
[----:B------:R-:W-:Y:S04]  /*1ec70*/  STL [R1+0xfbc], R47 ;  /* 0x000fbc2f01007387 */ /* 0x000fe80000100800 */
[----:B----4-:R-:W-:Y:S04]  /*1ec80*/  STL [R1+0xfc8], R44 ;  /* 0x000fc82c01007387 */ /* 0x010fe80000100800 */
[----:B------:R-:W-:Y:S04]  /*1ec90*/  STL [R1+0xfc4], R45 ;  /* 0x000fc42d01007387 */ /* 0x000fe80000100800 */
[----:B---3--:R-:W-:Y:S04]  /*1eca0*/  STL [R1+0xfd0], R42 ;  /* 0x000fd02a01007387 */ /* 0x008fe80000100800 */
[----:B------:R0:W-:Y:S04]  /*1ecb0*/  STL [R1+0xfcc], R43 ;  /* 0x000fcc2b01007387 */ /* 0x0001e80000100800 */
[----:B------:R-:W3:Y:S04]  /*1ecc0*/  LDL.LU.64 R40, [R1+0x11e8] ;  /* 0x0011e80001287983 */ /* 0x000ee80000300a00 */
[----:B------:R-:W4:Y:S04]  /*1ecd0*/  LDL.LU.64 R38, [R1+0x11e0] ;  /* 0x0011e00001267983 */ /* 0x000f280000300a00 */
[----:B------:R-:W2:Y:S04]  /*1ece0*/  LDL.LU.64 R36, [R1+0x11d8] ;  /* 0x0011d80001247983 */ /* 0x000ea80000300a00 */
[----:B------:R-:W2:Y:S01]  /*1ecf0*/  LDL.LU.64 R34, [R1+0x11d0] ;  /* 0x0011d00001227983 */ /* 0x000ea20000300a00 */
[----:B------:R-:W-:-:S13]  /*1ed00*/  ISETP.GT.AND P3, PT, R4, 0x2d, PT ;  /* 0x0000002d0400780c */ /* 0x000fda0003f64270 */
[----:B---3--:R-:W3:Y:S04]  /*1ed10*/  @P3 LDG.E.U16 R91, desc[UR16][R40.64] ;  /* 0x00000010285b3981 */ /* 0x008ee8000c1e1500 */
[----:B----4-:R-:W4:Y:S04]  /*1ed20*/  @P3 LDG.E.U16 R90, desc[UR16][R38.64] ;  /* 0x00000010265a3981 */ /* 0x010f28000c1e1500 */
[----:B--2---:R-:W2:Y:S04]  /*1ed30*/  @P3 LDG.E.U16 R3, desc[UR16][R36.64] ;  /* 0x0000001024033981 */ /* 0x004ea8000c1e1500 */
[----:B------:R-:W2:Y:S04]  /*1ed40*/  LDL.LU.64 R40, [R1+0x11c8] ;  /* 0x0011c80001287983 */ /* 0x000ea80000300a00 */
[----:B------:R-:W3:Y:S04]  /*1ed50*/  LDL.LU.64 R38, [R1+0x11c0] ;  /* 0x0011c00001267983 */ /* 0x000ee80000300a00 */
[----:B------:R-:W4:Y:S04]  /*1ed60*/  LDL.LU.64 R36, [R1+0x11b8] ;  /* 0x0011b80001247983 */ /* 0x000f280000300a00 */
[----:B------:R-:W4:Y:S04]  /*1ed70*/  @P3 LDG.E.U16 R93, desc[UR16][R34.64] ;  /* 0x00000010225d3981 */ /* 0x000f28000c1e1500 */
[----:B------:R-:W4:Y:S01]  /*1ed80*/  LDL.LU.64 R34, [R1+0x11b0] ;  /* 0x0011b00001227983 */ /* 0x000f220000300a00 */
[----:B------:R-:W-:-:S02]  /*1ed90*/  ISETP.GT.AND P2, PT, R4, 0x3c, PT ;  /* 0x0000003c0400780c */ /* 0x000fc40003f44270 */
[----:B------:R-:W-:Y:S02]  /*1eda0*/  ISETP.GT.AND P4, PT, R4, 0x35, PT ;  /* 0x000000350400780c */ /* 0x000fe40003f84270 */
[----:B------:R-:W-:Y:S02]  /*1edb0*/  PRMT R86, RZ, 0x7610, R86 ;  /* 0x00007610ff567816 */ /* 0x000fe40000000056 */
[----:B------:R-:W-:Y:S02]  /*1edc0*/  PRMT R87, RZ, 0x7610, R87 ;  /* 0x00007610ff577816 */ /* 0x000fe40000000057 */
[----:B------:R-:W-:Y:S02]  /*1edd0*/  PRMT R88, RZ, 0x7610, R88 ;  /* 0x00007610ff587816 */ /* 0x000fe40000000058 */
[----:B------:R-:W-:-:S03]  /*1ede0*/  PRMT R83, RZ, 0x7610, R83 ;  /* 0x00007610ff537816 */ /* 0x000fc60000000053 */
[----:B------:R-:W4:Y:S04]  /*1edf0*/  @P2 LDG.E.U16 R66, desc[UR16][R48.64] ;  /* 0x0000001030422981 */ /* 0x000f28000c1e1500 */
[----:B------:R-:W4:Y:S04]  /*1ee00*/  @P2 LDG.E.U16 R69, desc[UR16][R46.64] ;  /* 0x000000102e452981 */ /* 0x000f28000c1e1500 */
[----:B------:R-:W4:Y:S04]  /*1ee10*/  @P2 LDG.E.U16 R68, desc[UR16][R44.64] ;  /* 0x000000102c442981 */ /* 0x000f28000c1e1500 */
[----:B------:R0:W4:Y:S01]  /*1ee20*/  @P2 LDG.E.U16 R71, desc[UR16][R42.64] ;  /* 0x000000102a472981 */ /* 0x000122000c1e1500 */
[----:B------:R-:W-:-:S02]  /*1ee30*/  ISETP.GT.AND P2, PT, R4, 0x1f, PT ;  /* 0x0000001f0400780c */ /* 0x000fc40003f44270 */
[----:B0-----:R-:W-:-:S11]  /*1ee40*/  PRMT R43, RZ, 0x7610, R43 ;  /* 0x00007610ff2b7816 */ /* 0x001fd6000000002b */
[----:B------:R-:W4:Y:S04]  /*1ee50*/  @P2 LDG.E.U16 R43, desc[UR16][R18.64] ;  /* 0x00000010122b2981 */ /* 0x000f28000c1e1500 */
[----:B--2---:R-:W2:Y:S04]  /*1ee60*/  @P4 LDG.E.U16 R86, desc[UR16][R40.64] ;  /* 0x0000001028564981 */ /* 0x004ea8000c1e1500 */
[----:B---3--:R-:W3:Y:S04]  /*1ee70*/  @P4 LDG.E.U16 R87, desc[UR16][R38.64] ;  /* 0x0000001026574981 */ /* 0x008ee8000c1e1500 */
[----:B----4-:R-:W4:Y:S04]  /*1ee80*/  @P4 LDG.E.U16 R88, desc[UR16][R36.64] ;  /* 0x0000001024584981 */ /* 0x010f28000c1e1500 */
[----:B------:R-:W2:Y:S04]  /*1ee90*/  LDL.LU.64 R40, [R1+0x11a8] ;  /* 0x0011a80001287983 */ /* 0x000ea80000300a00 */
[----:B------:R-:W3:Y:S04]  /*1eea0*/  LDL.LU.64 R38, [R1+0x11a0] ;  /* 0x0011a00001267983 */ /* 0x000ee80000300a00 */
[----:B------:R-:W3:Y:S04]  /*1eeb0*/  LDL.LU.64 R36, [R1+0x1198] ;  /* 0x0011980001247983 */ /* 0x000ee80000300a00 */
[----:B------:R-:W3:Y:S04]  /*1eec0*/  @P4 LDG.E.U16 R83, desc[UR16][R34.64] ;  /* 0x0000001022534981 */ /* 0x000ee8000c1e1500 */
[----:B------:R-:W4:Y:S01]  /*1eed0*/  LDL.LU.64 R34, [R1+0x1190] ;  /* 0x0011900001227983 */ /* 0x000f220000300a00 */
[----:B------:R-:W-:-:S02]  /*1eee0*/  ISETP.GT.AND P3, PT, R4, 0x3d, PT ;  /* 0x0000003d0400780c */ /* 0x000fc40003f64270 */
[----:B------:R-:W-:Y:S02]  /*1eef0*/  ISETP.GT.AND P6, PT, R4, 0x1e, PT ;  /* 0x0000001e0400780c */ /* 0x000fe40003fc4270 */
[----:B------:R-:W-:Y:S02]  /*1ef00*/  PRMT R82, RZ, 0x7610, R82 ;  /* 0x00007610ff527816 */ /* 0x000fe40000000052 */
[----:B------:R-:W-:Y:S02]  /*1ef10*/  PRMT R44, RZ, 0x7610, R44 ;  /* 0x00007610ff2c7816 */ /* 0x000fe4000000002c */
[----:B------:R-:W-:Y:S02]  /*1ef20*/  PRMT R45, RZ, 0x7610, R45 ;  /* 0x00007610ff2d7816 */ /* 0x000fe4000000002d */
[----:B------:R-:W-:Y:S02]  /*1ef30*/  PRMT R46, RZ, 0x7610, R46 ;  /* 0x00007610ff2e7816 */ /* 0x000fe4000000002e */
[----:B------:R-:W-:Y:S01]  /*1ef40*/  PRMT R42, RZ, 0x7610, R42 ;  /* 0x00007610ff2a7816 */ /* 0x000fe2000000002a */
[----:B------:R-:W4:Y:S01]  /*1ef50*/  @P2 LDG.E.U16 R44, desc[UR16][R22.64] ;  /* 0x00000010162c2981 */ /* 0x000f22000c1e1500 */
[----:B------:R-:W-:-:S02]  /*1ef60*/  PRMT R77, RZ, 0x7610, R77 ;  /* 0x00007610ff4d7816 */ /* 0x000fc4000000004d */
[----:B------:R-:W-:Y:S01]  /*1ef70*/  PRMT R76, RZ, 0x7610, R76 ;  /* 0x00007610ff4c7816 */ /* 0x000fe2000000004c */
[----:B------:R-:W4:Y:S04]  /*1ef80*/  @P2 LDG.E.U16 R45, desc[UR16][R14.64] ;  /* 0x000000100e2d2981 */ /* 0x000f28000c1e1500 */
[----:B------:R-:W4:Y:S04]  /*1ef90*/  @P2 LDG.E.U16 R46, desc[UR16][R12.64] ;  /* 0x000000100c2e2981 */ /* 0x000f28000c1e1500 */
[----:B------:R-:W4:Y:S04]  /*1efa0*/  @P6 LDG.E.U16 R42, desc[UR16][R26.64] ;  /* 0x000000101a2a6981 */ /* 0x000f28000c1e1500 */
[----:B------:R-:W4:Y:S04]  /*1efb0*/  @P6 LDG.E.U16 R77, desc[UR16][R24.64] ;  /* 0x00000010184d6981 */ /* 0x000f28000c1e1500 */
[----:B------:R-:W4:Y:S04]  /*1efc0*/  @P6 LDG.E.U16 R76, desc[UR16][R20.64] ;  /* 0x00000010144c6981 */ /* 0x000f28000c1e1500 */
[----:B--2---:R0:W2:Y:S04]  /*1efd0*/  @P3 LDG.E.U16 R82, desc[UR16][R40.64] ;  /* 0x0000001028523981 */ /* 0x0040a8000c1e1500 */
[----:B------:R0:W-:Y:S04]  /*1efe0*/  STL [R1+0xfd8], R40 ;  /* 0x000fd82801007387 */ /* 0x0001e80000100800 */
[----:B------:R-:W-:Y:S04]  /*1eff0*/  STL [R1+0xfd4], R41 ;  /* 0x000fd42901007387 */ /* 0x000fe80000100800 */
[----:B---3--:R-:W-:Y:S01]  /*1f000*/  STL [R1+0xfe0], R38 ;  /* 0x000fe02601007387 */ /* 0x008fe20000100800 */
[----:B0-----:R-:W-:-:S03]  /*1f010*/  PRMT R40, RZ, 0x7610, R40 ;  /* 0x00007610ff287816 */ /* 0x001fc60000000028 */
[----:B------:R-:W-:Y:S04]  /*1f020*/  STL [R1+0xfdc], R39 ;  /* 0x000fdc2701007387 */ /* 0x000fe80000100800 */
[----:B------:R0:W-:Y:S04]  /*1f030*/  STL [R1+0xfe8], R36 ;  /* 0x000fe82401007387 */ /* 0x0001e80000100800 */
[----:B------:R-:W-:Y:S04]  /*1f040*/  STL [R1+0xfe4], R37 ;  /* 0x000fe42501007387 */ /* 0x000fe80000100800 */
[----:B----4-:R-:W-:Y:S04]  /*1f050*/  STL [R1+0xff0], R34 ;  /* 0x000ff02201007387 */ /* 0x010fe80000100800 */
[----:B------:R1:W-:Y:S04]  /*1f060*/  STL [R1+0xfec], R35 ;  /* 0x000fec2301007387 */ /* 0x0003e80000100800 */
[----:B------:R-:W3:Y:S04]  /*1f070*/  @P6 LDG.E.U16 R40, desc[UR16][R30.64] ;  /* 0x000000101e286981 */ /* 0x000ee8000c1e1500 */
[----:B------:R-:W4:Y:S04]  /*1f080*/  LDL.LU.64 R30, [R1+0x1188] ;  /* 0x00118800011e7983 */ /* 0x000f280000300a00 */
[----:B------:R-:W2:Y:S04]  /*1f090*/  LDL.LU.64 R26, [R1+0x1180] ;  /* 0x00118000011a7983 */ /* 0x000ea80000300a00 */
[----:B------:R-:W2:Y:S04]  /*1f0a0*/  LDL.LU.64 R24, [R1+0x1178] ;  /* 0x0011780001187983 */ /* 0x000ea80000300a00 */
[----:B------:R-:W2:Y:S04]  /*1f0b0*/  LDL.LU.64 R20, [R1+0x1170] ;  /* 0x0011700001147983 */ /* 0x000ea80000300a00 */
[----:B------:R-:W2:Y:S04]  /*1f0c0*/  LDL.LU.64 R18, [R1+0x1168] ;  /* 0x0011680001127983 */ /* 0x000ea80000300a00 */
[----:B------:R-:W-:Y:S04]  /*1f0d0*/  STL [R1+0xff4], R43 ;  /* 0x000ff42b01007387 */ /* 0x000fe80000100800 */
[----:B------:R-:W2:Y:S01]  /*1f0e0*/  LDL.LU.64 R22, [R1+0x1160] ;  /* 0x0011600001167983 */ /* 0x000ea20000300a00 */
[----:B------:R-:W-:-:S02]  /*1f0f0*/  ISETP.GT.AND P5, PT, R4, 0x26, PT ;  /* 0x000000260400780c */ /* 0x000fc40003fa4270 */
[----:B------:R-:W-:Y:S02]  /*1f100*/  PRMT R84, RZ, 0x7610, R84 ;  /* 0x00007610ff547816 */ /* 0x000fe40000000054 */
[----:B------:R-:W-:Y:S01]  /*1f110*/  PRMT R89, RZ, 0x7610, R89 ;  /* 0x00007610ff597816 */ /* 0x000fe20000000059 */
[----:B------:R-:W-:Y:S04]  /*1f120*/  STL [R1+0xff8], R44 ;  /* 0x000ff82c01007387 */ /* 0x000fe80000100800 */
[----:B------:R0:W3:Y:S04]  /*1f130*/  @P3 LDG.E.U16 R84, desc[UR16][R36.64] ;  /* 0x0000001024543981 */ /* 0x0000e8000c1e1500 */
[----:B------:R1:W3:Y:S04]  /*1f140*/  @P3 LDG.E.U16 R89, desc[UR16][R34.64] ;  /* 0x0000001022593981 */ /* 0x0002e8000c1e1500 */
[----:B------:R-:W3:Y:S01]  /*1f150*/  LDL.LU.64 R14, [R1+0x1158] ;  /* 0x00115800010e7983 */ /* 0x000ee20000300a00 */
[----:B0-----:R-:W-:-:S02]  /*1f160*/  PRMT R36, RZ, 0x7610, R36 ;  /* 0x00007610ff247816 */ /* 0x001fc40000000024 */
[----:B-1----:R-:W-:Y:S01]  /*1f170*/  PRMT R35, RZ, 0x7610, R35 ;  /* 0x00007610ff237816 */ /* 0x002fe20000000023 */
[----:B------:R-:W-:Y:S01]  /*1f180*/  STL [R1+0xffc], R45 ;  /* 0x000ffc2d01007387 */ /* 0x000fe20000100800 */
[----:B------:R-:W-:-:S03]  /*1f190*/  ISETP.GT.AND P4, PT, R4, 0x27, PT ;  /* 0x000000270400780c */ /* 0x000fc60003f84270 */
[----:B------:R-:W3:Y:S04]  /*1f1a0*/  LDL.LU.64 R12, [R1+0x1150] ;  /* 0x00115000010c7983 */ /* 0x000ee80000300a00 */
[----:B------:R-:W-:Y:S04]  /*1f1b0*/  STL [R1+0x1000], R46 ;  /* 0x0010002e01007387 */ /* 0x000fe80000100800 */
[----:B------:R-:W3:Y:S04]  /*1f1c0*/  @P5 LDG.E.U16 R36, desc[UR16][R10.64] ;  /* 0x000000100a245981 */ /* 0x000ee8000c1e1500 */
[----:B------:R-:W3:Y:S01]  /*1f1d0*/  @P5 LDG.E.U16 R35, desc[UR16][R8.64] ;  /* 0x0000001008235981 */ /* 0x000ee2000c1e1500 */
[----:B------:R-:W-:-:S03]  /*1f1e0*/  PRMT R34, RZ, 0x7610, R34 ;  /* 0x00007610ff227816 */ /* 0x000fc60000000022 */
[----:B------:R-:W3:Y:S04]  /*1f1f0*/  LDL.LU.64 R10, [R1+0x1148] ;  /* 0x00114800010a7983 */ /* 0x000ee80000300a00 */
[----:B------:R-:W3:Y:S01]  /*1f200*/  LDL.LU.64 R8, [R1+0x1140] ;  /* 0x0011400001087983 */ /* 0x000ee20000300a00 */
[----:B------:R-:W-:Y:S02]  /*1f210*/  PRMT R47, RZ, 0x7610, R47 ;  /* 0x00007610ff2f7816 */ /* 0x000fe4000000002f */
[----:B------:R-:W-:Y:S01]  /*1f220*/  PRMT R48, RZ, 0x7610, R48 ;  /* 0x00007610ff307816 */ /* 0x000fe20000000030 */
[----:B------:R-:W3:Y:S04]  /*1f230*/  @P5 LDG.E.U16 R34, desc[UR16][R6.64] ;  /* 0x0000001006225981 */ /* 0x000ee8000c1e1500 */
[----:B------:R-:W3:Y:S04]  /*1f240*/  @P4 LDG.E.U16 R47, desc[UR16][R28.64] ;  /* 0x000000101c2f4981 */ /* 0x000ee8000c1e1500 */
[----:B------:R-:W3:Y:S04]  /*1f250*/  @P4 LDG.E.U16 R48, desc[UR16][R32.64] ;  /* 0x0000001020304981 */ /* 0x000ee8000c1e1500 */
[----:B------:R-:W3:Y:S04]  /*1f260*/  LDL.LU.64 R6, [R1+0x1138] ;  /* 0x0011380001067983 */ /* 0x000ee80000300a00 */
[----:B------:R-:W-:Y:S01]  /*1f270*/  STL [R1+0xb74], R77 ;  /* 0x000b744d01007387 */ /* 0x000fe20000100800 */
[----:B--2---:R-:W-:-:S06]  /*1f280*/  PRMT R23, RZ, 0x7610, R23 ;  /* 0x00007610ff177816 */ /* 0x004fcc0000000017 */
[----:B------:R0:W2:Y:S04]  /*1f290*/  @P5 LDG.E.U16 R23, desc[UR16][R16.64] ;  /* 0x0000001010175981 */ /* 0x0000a8000c1e1500 */
[----:B------:R-:W0:Y:S01]  /*1f2a0*/  LDL.LU.64 R16, [R1+0x1130] ;  /* 0x0011300001107983 */ /* 0x000e220000300a00 */
[----:B------:R-:W-:Y:S02]  /*1f2b0*/  PRMT R85, RZ, 0x7610, R85 ;  /* 0x00007610ff557816 */ /* 0x000fe40000000055 */
[C---:B------:R-:W-:Y:S02]  /*1f2c0*/  ISETP.GT.AND P2, PT, R4.reuse, 0x2f, PT ;  /* 0x0000002f0400780c */ /* 0x040fe40003f44270 */
[----:B------:R-:W-:Y:S02]  /*1f2d0*/  PRMT R49, RZ, 0x7610, R49 ;  /* 0x00007610ff317816 */ /* 0x000fe40000000031 */
[----:B------:R-:W-:Y:S01]  /*1f2e0*/  PRMT R50, RZ, 0x7610, R50 ;  /* 0x00007610ff327816 */ /* 0x000fe20000000032 */
[----:B------:R-:W2:Y:S01]  /*1f2f0*/  @P3 LDG.E.U16 R85, desc[UR16][R38.64] ;  /* 0x0000001026553981 */ /* 0x000ea2000c1e1500 */
[----:B------:R-:W-:-:S02]  /*1f300*/  ISETP.GT.AND P3, PT, R4, 0x2e, PT ;  /* 0x0000002e0400780c */ /* 0x000fc40003f64270 */
[----:B------:R-:W-:Y:S01]  /*1f310*/  PRMT R51, RZ, 0x7610, R51 ;  /* 0x00007610ff337816 */ /* 0x000fe20000000033 */
[----:B----4-:R-:W4:Y:S01]  /*1f320*/  @P4 LDG.E.U16 R49, desc[UR16][R30.64] ;  /* 0x000000101e314981 */ /* 0x010f22000c1e1500 */
[----:B------:R-:W-:Y:S02]  /*1f330*/  PRMT R52, RZ, 0x7610, R52 ;  /* 0x00007610ff347816 */ /* 0x000fe40000000034 */
[----:B------:R-:W-:Y:S01]  /*1f340*/  PRMT R53, RZ, 0x7610, R53 ;  /* 0x00007610ff357816 */ /* 0x000fe20000000035 */
[----:B------:R-:W2:Y:S01]  /*1f350*/  @P4 LDG.E.U16 R50, desc[UR16][R26.64] ;  /* 0x000000101a324981 */ /* 0x000ea2000c1e1500 */
[----:B------:R-:W-:-:S03]  /*1f360*/  PRMT R5, RZ, 0x7610, R5 ;  /* 0x00007610ff057816 */ /* 0x000fc60000000005 */
[----:B---3--:R-:W3:Y:S04]  /*1f370*/  @P2 LDG.E.U16 R51, desc[UR16][R12.64] ;  /* 0x000000100c332981 */ /* 0x008ee8000c1e1500 */
[----:B------:R-:W3:Y:S04]  /*1f380*/  @P3 LDG.E.U16 R5, desc[UR16][R14.64] ;  /* 0x000000100e053981 */ /* 0x000ee8000c1e1500 */
[----:B------:R-:W3:Y:S04]  /*1f390*/  @P2 LDG.E.U16 R52, desc[UR16][R10.64] ;  /* 0x000000100a342981 */ /* 0x000ee8000c1e1500 */
[----:B------:R-:W3:Y:S01]  /*1f3a0*/  @P2 LDG.E.U16 R53, desc[UR16][R8.64] ;  /* 0x0000001008352981 */ /* 0x000ee2000c1e1500 */
[----:B------:R-:W-:-:S02]  /*1f3b0*/  PRMT R22, RZ, 0x7610, R22 ;  /* 0x00007610ff167816 */ /* 0x000fc40000000016 */
[----:B------:R-:W-:Y:S01]  /*1f3c0*/  PRMT R54, RZ, 0x7610, R54 ;  /* 0x00007610ff367816 */ /* 0x000fe20000000036 */
[----:B------:R-:W-:Y:S04]  /*1f3d0*/  STL [R1+0xb70], R76 ;  /* 0x000b704c01007387 */ /* 0x000fe80000100800 */
[----:B------:R-:W3:Y:S04]  /*1f3e0*/  LDL.LU.64 R28, [R1+0x1128] ;  /* 0x00112800011c7983 */ /* 0x000ee80000300a00 */
[----:B------:R-:W-:Y:S04]  /*1f3f0*/  STL [R1+0x1004], R47 ;  /* 0x0010042f01007387 */ /* 0x000fe80000100800 */
[----:B------:R-:W3:Y:S04]  /*1f400*/  @P3 LDG.E.U16 R22, desc[UR16][R24.64] ;  /* 0x0000001018163981 */ /* 0x000ee8000c1e1500 */
[----:B------:R-:W3:Y:S04]  /*1f410*/  LDL.LU.64 R32, [R1+0x1120] ;  /* 0x0011200001207983 */ /* 0x000ee80000300a00 */
[----:B------:R-:W-:Y:S04]  /*1f420*/  STL [R1+0x1008], R48 ;  /* 0x0010083001007387 */ /* 0x000fe80000100800 */
[----:B------:R-:W3:Y:S04]  /*1f430*/  LDL.LU.64 R30, [R1+0x1118] ;  /* 0x00111800011e7983 */ /* 0x000ee80000300a00 */
[----:B------:R-:W3:Y:S01]  /*1f440*/  @P2 LDG.E.U16 R54, desc[UR16][R6.64] ;  /* 0x0000001006362981 */ /* 0x000ee2000c1e1500 */
[----:B0-----:R-:W-:-:S02]  /*1f450*/  PRMT R17, RZ, 0x7610, R17 ;  /* 0x00007610ff117816 */ /* 0x001fc40000000011 */
[----:B------:R-:W-:-:S04]  /*1f460*/  PRMT R16, RZ, 0x7610, R16 ;  /* 0x00007610ff107816 */ /* 0x000fc80000000010 */
[----:B------:R-:W3:Y:S04]  /*1f470*/  @P3 LDG.E.U16 R17, desc[UR16][R20.64] ;  /* 0x0000001014113981 */ /* 0x000ee8000c1e1500 */
[----:B------:R-:W3:Y:S04]  /*1f480*/  @P3 LDG.E.U16 R16, desc[UR16][R18.64] ;  /* 0x0000001012103981 */ /* 0x000ee8000c1e1500 */
[----:B----4-:R-:W-:Y:S04]  /*1f490*/  STL [R1+0x100c], R49 ;  /* 0x00100c3101007387 */ /* 0x010fe80000100800 */
[----:B--2---:R-:W-:Y:S04]  /*1f4a0*/  STL [R1+0x1010], R50 ;  /* 0x0010103201007387 */ /* 0x004fe80000100800 */
[----:B------:R-:W-:Y:S04]  /*1f4b0*/  STL [R1+0xb5c], R36 ;  /* 0x000b5c2401007387 */ /* 0x000fe80000100800 */
[----:B------:R-:W-:Y:S04]  /*1f4c0*/  STL [R1+0xb58], R35 ;  /* 0x000b582301007387 */ /* 0x000fe80000100800 */
[----:B------:R0:W-:Y:S01]  /*1f4d0*/  STL [R1+0xb54], R34 ;  /* 0x000b542201007387 */ /* 0x0001e20000100800 */
[----:B------:R-:W-:-:S03]  /*1f4e0*/  ISETP.GT.AND P5, PT, R4, 0x36, PT ;  /* 0x000000360400780c */ /* 0x000fc60003fa4270 */
[----:B------:R-:W-:Y:S04]  /*1f4f0*/  STL [R1+0xb50], R23 ;  /* 0x000b501701007387 */ /* 0x000fe80000100800 */
[----:B---3--:R-:W-:Y:S04]  /*1f500*/  STL [R1+0x1014], R51 ;  /* 0x0010143301007387 */ /* 0x008fe80000100800 */
[----:B------:R1:W-:Y:S04]  /*1f510*/  STL [R1+0x1018], R52 ;  /* 0x0010183401007387 */ /* 0x0003e80000100800 */
[----:B------:R2:W-:Y:S04]  /*1f520*/  STL [R1+0x101c], R53 ;  /* 0x00101c3501007387 */ /* 0x0005e80000100800 */
[----:B0-----:R-:W3:Y:S04]  /*1f530*/  LDL.LU R34, [R1+0xe74] ;  /* 0x000e740001227983 */ /* 0x001ee80000300800 */
[----:B------:R0:W-:Y:S01]  /*1f540*/  STL [R1+0xb30], R5 ;  /* 0x000b300501007387 */ /* 0x0001e20000100800 */
[----:B-1----:R-:W-:-:S02]  /*1f550*/  PRMT R52, RZ, 0x7610, R52 ;  /* 0x00007610ff347816 */ /* 0x002fc40000000034 */
[----:B--2---:R-:W-:Y:S02]  /*1f560*/  PRMT R53, RZ, 0x7610, R53 ;  /* 0x00007610ff357816 */ /* 0x004fe40000000035 */
[----:B------:R-:W-:Y:S02]  /*1f570*/  PRMT R51, RZ, 0x7610, R51 ;  /* 0x00007610ff337816 */ /* 0x000fe40000000033 */
[----:B------:R-:W2:Y:S04]  /*1f580*/  @P5 LDG.E.U16 R52, desc[UR16][R32.64] ;  /* 0x0000001020345981 */ /* 0x000ea8000c1e1500 */
[----:B0-----:R-:W4:Y:S04]  /*1f590*/  LDL.LU R5, [R1+0xea4] ;  /* 0x000ea40001057983 */ /* 0x001f280000300800 */
[----:B------:R-:W2:Y:S04]  /*1f5a0*/  LDL.LU R7, [R1+0xe78] ;  /* 0x000e780001077983 */ /* 0x000ea80000300800 */
        /* <DEDUP_REMOVED lines=8> */
[----:B------:R0:W-:Y:S04]  /*1f630*/  STL [R1+0xb3c], R22 ;  /* 0x000b3c1601007387 */ /* 0x0001e80000100800 */
[----:B------:R-:W2:Y:S04]  /*1f640*/  @P5 LDG.E.U16 R53, desc[UR16][R28.64] ;  /* 0x000000101c355981 */ /* 0x000ea8000c1e1500 */
[----:B------:R-:W3:Y:S04]  /*1f650*/  @P5 LDG.E.U16 R51, desc[UR16][R30.64] ;  /* 0x000000101e335981 */ /* 0x000ee8000c1e1500 */
[----:B0-----:R-:W3:Y:S04]  /*1f660*/  LDL.LU R22, [R1+0xeb8] ;  /* 0x000eb80001167983 */ /* 0x001ee80000300800 */
[----:B------:R-:W3:Y:S04]  /*1f670*/  LDL.LU R25, [R1+0xe8c] ;  /* 0x000e8c0001197983 */ /* 0x000ee80000300800 */
[----:B------:R-:W3:Y:S04]  /*1f680*/  LDL.LU R24, [R1+0xebc] ;  /* 0x000ebc0001187983 */ /* 0x000ee80000300800 */
[----:B------:R-:W-:Y:S04]  /*1f690*/  STL [R1+0x1020], R54 ;  /* 0x0010203601007387 */ /* 0x000fe80000100800 */
[----:B------:R0:W-:Y:S04]  /*1f6a0*/  STL [R1+0xb38], R17 ;  /* 0x000b381101007387 */ /* 0x0001e80000100800 */
[----:B------:R1:W-:Y:S04]  /*1f6b0*/  STL [R1+0xb34], R16 ;  /* 0x000b341001007387 */ /* 0x0003e80000100800 */
[----:B------:R-:W4:Y:S04]  /*1f6c0*/  LDL.LU.64 R28, [R1+0x1110] ;  /* 0x00111000011c7983 */ /* 0x000f280000300a00 */
[----:B------:R-:W4:Y:S04]  /*1f6d0*/  LDL.LU R27, [R1+0xe90] ;  /* 0x000e9000011b7983 */ /* 0x000f280000300800 */
[----:B------:R-:W4:Y:S04]  /*1f6e0*/  LDL.LU R26, [R1+0xec0] ;  /* 0x000ec000011a7983 */ /* 0x000f280000300800 */
[----:B------:R-:W4:Y:S04]  /*1f6f0*/  LDL.LU R13, [R1+0xe94] ;  /* 0x000e9400010d7983 */ /* 0x000f280000300800 */
[----:B------:R-:W4:Y:S04]  /*1f700*/  LDL.LU R12, [R1+0xec4] ;  /* 0x000ec400010c7983 */ /* 0x000f280000300800 */
[----:B------:R-:W4:Y:S04]  /*1f710*/  LDL.LU R15, [R1+0xe98] ;  /* 0x000e9800010f7983 */ /* 0x000f280000300800 */
[----:B------:R-:W4:Y:S04]  /*1f720*/  LDL.LU R14, [R1+0xec8] ;  /* 0x000ec800010e7983 */ /* 0x000f280000300800 */
[----:B0-----:R-:W4:Y:S01]  /*1f730*/  LDL.LU R17, [R1+0xe9c] ;  /* 0x000e9c0001117983 */ /* 0x001f220000300800 */
[----:B------:R-:W0:Y:S03]  /*1f740*/  S2R R79, SR_TID.X ;  /* 0x00000000004f7919 */ /* 0x000e260000002100 */
[----:B-1----:R-:W4:Y:S04]  /*1f750*/  LDL.LU R16, [R1+0xecc] ;  /* 0x000ecc0001107983 */ /* 0x002f280000300800 */
[----:B------:R-:W4:Y:S04]  /*1f760*/  LDL.LU R19, [R1+0xea0] ;  /* 0x000ea00001137983 */ /* 0x000f280000300800 */
[----:B------:R-:W4:Y:S01]  /*1f770*/  LDL.LU R18, [R1+0xed0] ;  /* 0x000ed00001127983 */ /* 0x000f220000300800 */
[----:B------:R-:W-:-:S02]  /*1f780*/  PRMT R50, RZ, 0x7610, R50 ;  /* 0x00007610ff327816 */ /* 0x000fc40000000032 */
[----:B0-----:R-:W-:Y:S01]  /*1f790*/  LOP3.LUT R35, R79, 0x3f, RZ, 0xc0, !PT ;  /* 0x0000003f4f237812 */ /* 0x001fe200078ec0ff */
[----:B--2---:R-:W-:Y:S04]  /*1f7a0*/  STL [R1+0x1024], R53 ;  /* 0x0010243501007387 */ /* 0x004fe80000100800 */
[----:B------:R-:W-:Y:S04]  /*1f7b0*/  STL [R1+0x1030], R52 ;  /* 0x0010303401007387 */ /* 0x000fe80000100800 */
[----:B------:R-:W-:Y:S04]  /*1f7c0*/  STL [R1+0x102c], R32 ;  /* 0x00102c2001007387 */ /* 0x000fe80000100800 */
[----:B------:R-:W-:Y:S04]  /*1f7d0*/  STL [R1+0x1028], R33 ;  /* 0x0010282101007387 */ /* 0x000fe80000100800 */
[----:B---3--:R-:W-:Y:S04]  /*1f7e0*/  STL [R1+0x103c], R51 ;  /* 0x00103c3301007387 */ /* 0x008fe80000100800 */
[----:B------:R-:W-:Y:S04]  /*1f7f0*/  STL [R1+0x1038], R30 ;  /* 0x0010381e01007387 */ /* 0x000fe80000100800 */
[----:B------:R-:W-:Y:S01]  /*1f800*/  STL [R1+0x1034], R31 ;  /* 0x0010341f01007387 */ /* 0x000fe20000100800 */
[----:B------:R-:W-:-:S02]  /*1f810*/  ISETP.GT.AND P4, PT, R4, 0x37, PT ;  /* 0x000000370400780c */ /* 0x000fc40003f84270 */
[C---:B------:R-:W-:Y:S02]  /*1f820*/  ISETP.GT.AND P3, PT, R4.reuse, 0x3e, PT ;  /* 0x0000003e0400780c */ /* 0x040fe40003f64270 */
[----:B------:R-:W-:Y:S01]  /*1f830*/  ISETP.GT.AND P2, PT, R4, 0x3f, PT ;  /* 0x0000003f0400780c */ /* 0x000fe20003f44270 */
[----:B----4-:R-:W-:Y:S04]  /*1f840*/  STL [R1+0x1044], R28 ;  /* 0x0010441c01007387 */ /* 0x010fe80000100800 */
[----:B------:R0:W-:Y:S04]  /*1f850*/  STL [R1+0x1040], R29 ;  /* 0x0010401d01007387 */ /* 0x0001e80000100800 */
[----:B------:R1:W2:Y:S04]  /*1f860*/  @P5 LDG.E.U16 R50, desc[UR16][R28.64] ;  /* 0x000000101c325981 */ /* 0x0002a8000c1e1500 */
[----:B------:R-:W3:Y:S04]  /*1f870*/  LDL.LU R37, [R1+0x9c0] ;  /* 0x0009c00001257983 */ /* 0x000ee80000300800 */
        /* <DEDUP_REMOVED lines=10> */
[----:B------:R-:W4:Y:S04]  /*1f920*/  LDL.LU R39, [R1+0x8d8] ;  /* 0x0008d80001277983 */ /* 0x000f280000300800 */
[----:B------:R-:W4:Y:S04]  /*1f930*/  LDL.LU R38, [R1+0x884] ;  /* 0x0008840001267983 */ /* 0x000f280000300800 */
[----:B------:R-:W4:Y:S04]  /*1f940*/  LDL.LU R41, [R1+0x880] ;  /* 0x0008800001297983 */ /* 0x000f280000300800 */
[----:B------:R-:W4:Y:S04]  /*1f950*/  LDL.LU R79, [R1+0x87c] ;  /* 0x00087c00014f7983 */ /* 0x000f280000300800 */
[----:B------:R-:W4:Y:S01]  /*1f960*/  LDL.LU R77, [R1+0x878] ;  /* 0x00087800014d7983 */ /* 0x000f220000300800 */
[----:B------:R-:W-:-:S03]  /*1f970*/  ISETP.GE.AND P5, PT, R35, R4, PT ;  /* 0x000000042300720c */ /* 0x000fc60003fa6270 */
[----:B------:R-:W4:Y:S01]  /*1f980*/  LDL.LU R54, [R1+0x824] ;  /* 0x0008240001367983 */ /* 0x000f220000300800 */
[----:B------:R-:W-:-:S03]  /*1f990*/  IMAD.MOV.U32 R4, RZ, RZ, R5 ;  /* 0x000000ffff047224 */ /* 0x000fc600078e0005 */
[----:B------:R-:W4:Y:S01]  /*1f9a0*/  LDL.LU R47, [R1+0x820] ;  /* 0x00082000012f7983 */ /* 0x000f220000300800 */
[----:B------:R-:W-:-:S03]  /*1f9b0*/  IMAD.MOV.U32 R5, RZ, RZ, R34 ;  /* 0x000000ffff057224 */ /* 0x000fc600078e0022 */
[----:B------:R-:W4:Y:S04]  /*1f9c0*/  LDL.LU R45, [R1+0x81c] ;  /* 0x00081c00012d7983 */ /* 0x000f280000300800 */
[----:B------:R-:W4:Y:S04]  /*1f9d0*/  LDL.LU R44, [R1+0x818] ;  /* 0x00081800012c7983 */ /* 0x000f280000300800 */
[----:B------:R-:W4:Y:S04]  /*1f9e0*/  LDL.LU R43, [R1+0x7c4] ;  /* 0x0007c400012b7983 */ /* 0x000f280000300800 */
[----:B------:R-:W4:Y:S04]  /*1f9f0*/  LDL.LU R35, [R1+0x7c0] ;  /* 0x0007c00001237983 */ /* 0x000f280000300800 */
[----:B------:R-:W4:Y:S04]  /*1fa00*/  LDL.LU R34, [R1+0x7bc] ;  /* 0x0007bc0001227983 */ /* 0x000f280000300800 */
[----:B------:R-:W4:Y:S01]  /*1fa10*/  LDL.LU R76, [R1+0x7b8] ;  /* 0x0007b800014c7983 */ /* 0x000f220000300800 */
[----:B------:R-:W-:-:S02]  /*1fa20*/  PRMT R55, RZ, 0x7610, R55 ;  /* 0x00007610ff377816 */ /* 0x000fc40000000037 */
[----:B------:R-:W-:Y:S02]  /*1fa30*/  PRMT R56, RZ, 0x7610, R56 ;  /* 0x00007610ff387816 */ /* 0x000fe40000000038 */
[----:B------:R-:W-:Y:S02]  /*1fa40*/  PRMT R57, RZ, 0x7610, R57 ;  /* 0x00007610ff397816 */ /* 0x000fe40000000039 */
[----:B------:R-:W-:Y:S01]  /*1fa50*/  PRMT R58, RZ, 0x7610, R58 ;  /* 0x00007610ff3a7816 */ /* 0x000fe2000000003a */
[----:B------:R-:W4:Y:S01]  /*1fa60*/  @P4 LDG.E.U16 R55, desc[UR16][R18.64] ;  /* 0x0000001012374981 */ /* 0x000f22000c1e1500 */
[----:B------:R-:W-:Y:S02]  /*1fa70*/  PRMT R62, RZ, 0x7610, R62 ;  /* 0x00007610ff3e7816 */ /* 0x000fe4000000003e */
[----:B------:R-:W-:Y:S01]  /*1fa80*/  PRMT R49, RZ, 0x7610, R49 ;  /* 0x00007610ff317816 */ /* 0x000fe20000000031 */
[----:B------:R-:W4:Y:S01]  /*1fa90*/  @P4 LDG.E.U16 R56, desc[UR16][R16.64] ;  /* 0x0000001010384981 */ /* 0x000f22000c1e1500 */
[----:B------:R-:W-:-:S02]  /*1faa0*/  PRMT R48, RZ, 0x7610, R48 ;  /* 0x00007610ff307816 */ /* 0x000fc40000000030 */
[----:B------:R-:W-:Y:S01]  /*1fab0*/  PRMT R46, RZ, 0x7610, R46 ;  /* 0x00007610ff2e7816 */ /* 0x000fe2000000002e */
[----:B------:R-:W4:Y:S01]  /*1fac0*/  @P4 LDG.E.U16 R57, desc[UR16][R14.64] ;  /* 0x000000100e394981 */ /* 0x000f22000c1e1500 */
[----:B------:R-:W-:Y:S02]  /*1fad0*/  PRMT R59, RZ, 0x7610, R59 ;  /* 0x00007610ff3b7816 */ /* 0x000fe4000000003b */
[----:B------:R-:W-:Y:S01]  /*1fae0*/  PRMT R60, RZ, 0x7610, R60 ;  /* 0x00007610ff3c7816 */ /* 0x000fe2000000003c */
[----:B------:R-:W4:Y:S01]  /*1faf0*/  @P4 LDG.E.U16 R58, desc[UR16][R12.64] ;  /* 0x000000100c3a4981 */ /* 0x000f22000c1e1500 */
[----:B------:R-:W-:Y:S02]  /*1fb00*/  PRMT R61, RZ, 0x7610, R61 ;  /* 0x00007610ff3d7816 */ /* 0x000fe4000000003d */
[----:B------:R-:W-:Y:S01]  /*1fb10*/  PRMT R0, RZ, 0x7610, R0 ;  /* 0x00007610ff007816 */ /* 0x000fe20000000000 */
[----:B------:R-:W4:Y:S04]  /*1fb20*/  @P3 LDG.E.U16 R62, desc[UR16][R26.64] ;  /* 0x000000101a3e3981 */ /* 0x000f28000c1e1500 */
[----:B------:R-:W4:Y:S04]  /*1fb30*/  @P3 LDG.E.U16 R49, desc[UR16][R24.64] ;  /* 0x0000001018313981 */ /* 0x000f28000c1e1500 */
[----:B------:R-:W4:Y:S04]  /*1fb40*/  @P3 LDG.E.U16 R48, desc[UR16][R22.64] ;  /* 0x0000001016303981 */ /* 0x000f28000c1e1500 */
[----:B------:R-:W4:Y:S04]  /*1fb50*/  @P3 LDG.E.U16 R46, desc[UR16][R20.64] ;  /* 0x00000010142e3981 */ /* 0x000f28000c1e1500 */
[----:B------:R-:W4:Y:S04]  /*1fb60*/  @P2 LDG.E.U16 R59, desc[UR16][R10.64] ;  /* 0x000000100a3b2981 */ /* 0x000f28000c1e1500 */
[----:B------:R-:W4:Y:S04]  /*1fb70*/  @P2 LDG.E.U16 R60, desc[UR16][R8.64] ;  /* 0x00000010083c2981 */ /* 0x000f28000c1e1500 */
[----:B------:R-:W4:Y:S04]  /*1fb80*/  @P2 LDG.E.U16 R61, desc[UR16][R6.64] ;  /* 0x00000010063d2981 */ /* 0x000f28000c1e1500 */
[----:B------:R-:W4:Y:S01]  /*1fb90*/  @P2 LDG.E.U16 R0, desc[UR16][R4.64] ;  /* 0x0000001004002981 */ /* 0x000f22000c1e1500 */
[----:B------:R-:W-:Y:S06]  /*1fba0*/  BAR.SYNC.DEFER_BLOCKING 0x0 ;  /* 0x0000000000007b1d */ /* 0x000fec0000010000 */
[----:B---3--:R0:W-:Y:S04]  /*1fbb0*/  STS.U16 [R2+UR5+0x10000], R37 ;  /* 0x0100002502007988 */ /* 0x0081e80008000405 */
[----:B0-----:R-:W3:Y:S04]  /*1fbc0*/  LDL.LU R37, [R1+0x764] ;  /* 0x0007640001257983 */ /* 0x001ee80000300800 */
[----:B--2---:R0:W-:Y:S04]  /*1fbd0*/  STS.U16 [R2+UR5+0x18800], R36 ;  /* 0x0188002402007988 */ /* 0x0041e80008000405 */
[----:B----4-:R2:W-:Y:S04]  /*1fbe0*/  STS.U16 [R2+UR5+0x1c800], R39 ;  /* 0x01c8002702007988 */ /* 0x0105e80008000405 */
[----:B------:R4:W-:Y:S04]  /*1fbf0*/  STS.U16 [R2+UR5+0x10c00], R38 ;  /* 0x010c002602007988 */ /* 0x0009e80008000405 */
[----:B0-----:R-:W3:Y:S04]  /*1fc00*/  LDL.LU R36, [R1+0x760] ;  /* 0x0007600001247983 */ /* 0x001ee80000300800 */
[----:B--2---:R-:W2:Y:S04]  /*1fc10*/  LDL.LU R39, [R1+0x75c] ;  /* 0x00075c0001277983 */ /* 0x004ea80000300800 */
[----:B------:R0:W-:Y:S04]  /*1fc20*/  STS.U16 [R2+UR5+0x14c00], R41 ;  /* 0x014c002902007988 */ /* 0x0001e80008000405 */
[----:B----4-:R-:W4:Y:S04]  /*1fc30*/  LDL.LU R38, [R1+0x758] ;  /* 0x0007580001267983 */ /* 0x010f280000300800 */
[----:B------:R1:W-:Y:S04]  /*1fc40*/  STS.U16 [R2+UR5+0x18c00], R79 ;  /* 0x018c004f02007988 */ /* 0x0003e80008000405 */
[----:B0-----:R-:W4:Y:S04]  /*1fc50*/  LDL.LU R41, [R1+0x704] ;  /* 0x0007040001297983 */ /* 0x001f280000300800 */
[----:B-1----:R-:W4:Y:S04]  /*1fc60*/  LDL.LU R79, [R1+0x700] ;  /* 0x00070000014f7983 */ /* 0x002f280000300800 */
[----:B------:R0:W-:Y:S04]  /*1fc70*/  STS.U16 [R2+UR5+0x1cc00], R77 ;  /* 0x01cc004d02007988 */ /* 0x0001e80008000405 */
[----:B0-----:R-:W4:Y:S04]  /*1fc80*/  LDL.LU R77, [R1+0x6fc] ;  /* 0x0006fc00014d7983 */ /* 0x001f280000300800 */
[----:B------:R0:W-:Y:S04]  /*1fc90*/  STS.U16 [R2+UR5+0x1d400], R76 ;  /* 0x01d4004c02007988 */ /* 0x0001e80008000405 */
[----:B0-----:R-:W4:Y:S04]  /*1fca0*/  LDL.LU R76, [R1+0x6f8] ;  /* 0x0006f800014c7983 */ /* 0x001f280000300800 */
[----:B------:R0:W-:Y:S04]  /*1fcb0*/  STS.U16 [R2+UR5+0x14000], R29 ;  /* 0x0140001d02007988 */ /* 0x0001e80008000405 */
[----:B------:R1:W-:Y:S04]  /*1fcc0*/  STS.U16 [R2+UR5+0x1c000], R31 ;  /* 0x01c0001f02007988 */ /* 0x0003e80008000405 */
[----:B------:R1:W-:Y:S04]  /*1fcd0*/  STS.U16 [R2+UR5+0x10400], R30 ;  /* 0x0104001e02007988 */ /* 0x0003e80008000405 */
[----:B0-----:R-:W4:Y:S04]  /*1fce0*/  LDL.LU R29, [R1+0x9b0] ;  /* 0x0009b000011d7983 */ /* 0x001f280000300800 */
[----:B-1----:R-:W4:Y:S04]  /*1fcf0*/  LDL.LU R31, [R1+0x9a8] ;  /* 0x0009a800011f7983 */ /* 0x002f280000300800 */
[----:B------:R0:W-:Y:S04]  /*1fd00*/  STS.U16 [R2+UR5+0x14400], R51 ;  /* 0x0144003302007988 */ /* 0x0001e80008000405 */
[----:B------:R-:W4:Y:S04]  /*1fd10*/  LDL.LU R30, [R1+0x9a4] ;  /* 0x0009a400011e7983 */ /* 0x000f280000300800 */
[----:B------:R1:W-:Y:S04]  /*1fd20*/  STS.U16 [R2+UR5+0x18400], R33 ;  /* 0x0184002102007988 */ /* 0x0003e80008000405 */
[----:B0-----:R-:W4:Y:S04]  /*1fd30*/  LDL.LU R51, [R1+0x9a0] ;  /* 0x0009a00001337983 */ /* 0x001f280000300800 */
[----:B------:R0:W-:Y:S04]  /*1fd40*/  STS.U16 [R2+UR5+0x1c400], R32 ;  /* 0x01c4002002007988 */ /* 0x0001e80008000405 */
[----:B-1----:R-:W4:Y:S04]  /*1fd50*/  LDL.LU R33, [R1+0x93c] ;  /* 0x00093c0001217983 */ /* 0x002f280000300800 */
        /* <DEDUP_REMOVED lines=14> */
[----:B------:R-:W-:Y:S04]  /*1fe40*/  STS.U16 [R2+UR5+0x14800], R53 ;  /* 0x0148003502007988 */ /* 0x000fe80008000405 */
[----:B-1----:R-:W4:Y:S04]  /*1fe50*/  LDL.LU R35, [R1+0x874] ;  /* 0x0008740001237983 */ /* 0x002f280000300800 */
[----:B------:R-:W-:Y:S04]  /*1fe60*/  STS.U16 [R2+UR5+0x19400], R34 ;  /* 0x0194002202007988 */ /* 0x000fe80008000405 */
[----:B---3--:R-:W-:Y:S04]  /*1fe70*/  STS.U16 [R2+UR5+0x11800], R37 ;  /* 0x0118002502007988 */ /* 0x008fe80008000405 */
[----:B------:R-:W-:Y:S04]  /*1fe80*/  STS.U16 [R2+UR5+0x15800], R36 ;  /* 0x0158002402007988 */ /* 0x000fe80008000405 */
[----:B--2---:R-:W-:Y:S04]  /*1fe90*/  STS.U16 [R2+UR5+0x19800], R39 ;  /* 0x0198002702007988 */ /* 0x004fe80008000405 */
[----:B----4-:R-:W-:Y:S04]  /*1fea0*/  STS.U16 [R2+UR5+0x1d800], R38 ;  /* 0x01d8002602007988 */ /* 0x010fe80008000405 */
[----:B------:R0:W-:Y:S04]  /*1feb0*/  STS.U16 [R2+UR5+0x15c00], R79 ;  /* 0x015c004f02007988 */ /* 0x0001e80008000405 */
[----:B------:R1:W-:Y:S04]  /*1fec0*/  STS.U16 [R2+UR5+0x11c00], R41 ;  /* 0x011c002902007988 */ /* 0x0003e80008000405 */
[----:B0-----:R-:W2:Y:S04]  /*1fed0*/  LDL.LU R79, [R1+0x870] ;  /* 0x00087000014f7983 */ /* 0x001ea80000300800 */
[----:B------:R-:W3:Y:S04]  /*1fee0*/  LDL.LU R53, [R1+0x86c] ;  /* 0x00086c0001357983 */ /* 0x000ee80000300800 */
[----:B------:R-:W4:Y:S04]  /*1fef0*/  LDL.LU R34, [R1+0x868] ;  /* 0x0008680001227983 */ /* 0x000f280000300800 */
[----:B------:R-:W4:Y:S04]  /*1ff00*/  LDL.LU R37, [R1+0x814] ;  /* 0x0008140001257983 */ /* 0x000f280000300800 */
[----:B------:R-:W4:Y:S04]  /*1ff10*/  LDL.LU R36, [R1+0x810] ;  /* 0x0008100001247983 */ /* 0x000f280000300800 */
[----:B------:R-:W4:Y:S04]  /*1ff20*/  LDL.LU R39, [R1+0x80c] ;  /* 0x00080c0001277983 */ /* 0x000f280000300800 */
[----:B------:R-:W4:Y:S04]  /*1ff30*/  LDL.LU R38, [R1+0x808] ;  /* 0x0008080001267983 */ /* 0x000f280000300800 */
[----:B------:R0:W-:Y:S04]  /*1ff40*/  STS.U16 [R2+UR5+0x19c00], R77 ;  /* 0x019c004d02007988 */ /* 0x0001e80008000405 */
[----:B-1----:R-:W4:Y:S04]  /*1ff50*/  LDL.LU R41, [R1+0x7b4] ;  /* 0x0007b40001297983 */ /* 0x002f280000300800 */
[----:B0-----:R-:W4:Y:S04]  /*1ff60*/  LDL.LU R77, [R1+0x7b0] ;  /* 0x0007b000014d7983 */ /* 0x001f280000300800 */
[----:B------:R0:W-:Y:S04]  /*1ff70*/  STS.U16 [R2+UR5+0x1dc00], R76 ;  /* 0x01dc004c02007988 */ /* 0x0001e80008000405 */
[----:B0-----:R-:W4:Y:S04]  /*1ff80*/  LDL.LU R76, [R1+0x7ac] ;  /* 0x0007ac00014c7983 */ /* 0x001f280000300800 */
[----:B------:R0:W-:Y:S02]  /*1ff90*/  STS.U16 [R2+UR5+0x18000], R28 ;  /* 0x0180001c02007988 */ /* 0x0001e40008000405 */
[----:B0-----:R-:W-:-:S05]  /*1ffa0*/  LOP3.LUT R28, R2, 0x10, RZ, 0x3c, !PT ;  /* 0x00000010021c7812 */ /* 0x001fca00078e3cff */
        /* <DEDUP_REMOVED lines=18> */
[----:B0-----:R-:W4:Y:S04]  /*200d0*/  LDL.LU R35, [R1+0x6f4] ;  /* 0x0006f40001237983 */ /* 0x001f280000300800 */
[----:B--2---:R0:W-:Y:S04]  /*200e0*/  STS.U16 [R28+UR5+0x14c80], R79 ;  /* 0x014c804f1c007988 */ /* 0x0041e80008000405 */
[----:B---3--:R-:W-:Y:S04]  /*200f0*/  STS.U16 [R28+UR5+0x18c80], R53 ;  /* 0x018c80351c007988 */ /* 0x008fe80008000405 */
[----:B----4-:R-:W-:Y:S04]  /*20100*/  STS.U16 [R28+UR5+0x1cc80], R34 ;  /* 0x01cc80221c007988 */ /* 0x010fe80008000405 */
[----:B0-----:R-:W2:Y:S04]  /*20110*/  LDL.LU R79, [R1+0x6f0] ;  /* 0x0006f000014f7983 */ /* 0x001ea80000300800 */
[----:B------:R-:W-:Y:S04]  /*20120*/  STS.U16 [R28+UR5+0x11080], R37 ;  /* 0x011080251c007988 */ /* 0x000fe80008000405 */
[----:B------:R-:W-:Y:S04]  /*20130*/  STS.U16 [R28+UR5+0x15080], R36 ;  /* 0x015080241c007988 */ /* 0x000fe80008000405 */
[----:B------:R-:W-:Y:S04]  /*20140*/  STS.U16 [R28+UR5+0x19080], R39 ;  /* 0x019080271c007988 */ /* 0x000fe80008000405 */
[----:B------:R-:W-:Y:S04]  /*20150*/  STS.U16 [R28+UR5+0x1d080], R38 ;  /* 0x01d080261c007988 */ /* 0x000fe80008000405 */
[----:B------:R-:W-:Y:S04]  /*20160*/  STS.U16 [R28+UR5+0x11480], R41 ;  /* 0x011480291c007988 */ /* 0x000fe80008000405 */
[----:B------:R0:W-:Y:S04]  /*20170*/  STS.U16 [R28+UR5+0x15480], R77 ;  /* 0x0154804d1c007988 */ /* 0x0001e80008000405 */
[----:B0-----:R-:W3:Y:S04]  /*20180*/  LDL.LU R77, [R1+0x6ec] ;  /* 0x0006ec00014d7983 */ /* 0x001ee80000300800 */
        /* <DEDUP_REMOVED lines=13> */
[----:B0-----:R-:W4:Y:S04]  /*20260*/  LDL.LU R76, [R1+0x8b8] ;  /* 0x0008b800014c7983 */ /* 0x001f280000300800 */
[----:B------:R-:W4:Y:S04]  /*20270*/  LDL.LU R53, [R1+0x864] ;  /* 0x0008640001357983 */ /* 0x000f280000300800 */
        /* <DEDUP_REMOVED lines=10> */
[----:B-1----:R-:W4:Y:S01]  /*20320*/  LDL.LU R43, [R1+0x800] ;  /* 0x00080000012b7983 */ /* 0x002f220000300800 */
[----:B------:R-:W-:-:S03]  /*20330*/  LOP3.LUT R29, R2, 0x20, RZ, 0x3c, !PT ;  /* 0x00000020021d7812 */ /* 0x000fc600078e3cff */
[----:B0-----:R-:W4:Y:S04]  /*20340*/  LDL.LU R35, [R1+0x7fc] ;  /* 0x0007fc0001237983 */ /* 0x001f280000300800 */
[----:B--2---:R0:W-:Y:S04]  /*20350*/  STS.U16 [R28+UR5+0x15c80], R79 ;  /* 0x015c804f1c007988 */ /* 0x0041e80008000405 */
[----:B0-----:R-:W2:Y:S04]  /*20360*/  LDL.LU R79, [R1+0x7f8] ;  /* 0x0007f800014f7983 */ /* 0x001ea80000300800 */
[----:B---3--:R0:W-:Y:S04]  /*20370*/  STS.U16 [R28+UR5+0x19c80], R77 ;  /* 0x019c804d1c007988 */ /* 0x0081e80008000405 */
[----:B----4-:R1:W-:Y:S04]  /*20380*/  STS.U16 [R28+UR5+0x1dc80], R31 ;  /* 0x01dc801f1c007988 */ /* 0x0103e80008000405 */
[----:B------:R-:W-:Y:S04]  /*20390*/  STS.U16 [R29+UR5+0x10100], R30 ;  /* 0x0101001e1d007988 */ /* 0x000fe80008000405 */
[----:B------:R-:W-:Y:S04]  /*203a0*/  STS.U16 [R29+UR5+0x14100], R51 ;  /* 0x014100331d007988 */ /* 0x000fe80008000405 */
[----:B------:R-:W-:Y:S04]  /*203b0*/  STS.U16 [R29+UR5+0x18100], R33 ;  /* 0x018100211d007988 */ /* 0x000fe80008000405 */
[----:B------:R-:W-:Y:S04]  /*203c0*/  STS.U16 [R29+UR5+0x1c100], R32 ;  /* 0x01c100201d007988 */ /* 0x000fe80008000405 */
[----:B0-----:R-:W3:Y:S04]  /*203d0*/  LDL.LU R77, [R1+0x7a4] ;  /* 0x0007a400014d7983 */ /* 0x001ee80000300800 */
[----:B------:R-:W-:Y:S04]  /*203e0*/  STS.U16 [R29+UR5+0x10500], R52 ;  /* 0x010500341d007988 */ /* 0x000fe80008000405 */
        /* <DEDUP_REMOVED lines=14> */
[----:B0-----:R-:W4:Y:S04]  /*204d0*/  LDL.LU R76, [R1+0x6e4] ;  /* 0x0006e400014c7983 */ /* 0x001f280000300800 */
[----:B------:R-:W-:Y:S04]  /*204e0*/  STS.U16 [R29+UR5+0x10d00], R53 ;  /* 0x010d00351d007988 */ /* 0x000fe80008000405 */
[----:B------:R-:W-:Y:S04]  /*204f0*/  STS.U16 [R29+UR5+0x14d00], R54 ;  /* 0x014d00361d007988 */ /* 0x000fe80008000405 */
[----:B------:R-:W-:Y:S04]  /*20500*/  STS.U16 [R29+UR5+0x18d00], R47 ;  /* 0x018d002f1d007988 */ /* 0x000fe80008000405 */
[----:B------:R-:W-:Y:S04]  /*20510*/  STS.U16 [R29+UR5+0x1cd00], R45 ;  /* 0x01cd002d1d007988 */ /* 0x000fe80008000405 */
[----:B------:R-:W-:Y:S04]  /*20520*/  STS.U16 [R29+UR5+0x11100], R44 ;  /* 0x0111002c1d007988 */ /* 0x000fe80008000405 */
[----:B------:R-:W-:Y:S04]  /*20530*/  STS.U16 [R29+UR5+0x15100], R43 ;  /* 0x0151002b1d007988 */ /* 0x000fe80008000405 */
[----:B------:R-:W-:Y:S04]  /*20540*/  STS.U16 [R29+UR5+0x19100], R35 ;  /* 0x019100231d007988 */ /* 0x000fe80008000405 */
[----:B--2---:R0:W-:Y:S04]  /*20550*/  STS.U16 [R29+UR5+0x1d100], R79 ;  /* 0x01d1004f1d007988 */ /* 0x0041e80008000405 */
[----:B0-----:R-:W2:Y:S04]  /*20560*/  LDL.LU R79, [R1+0x6e0] ;  /* 0x0006e000014f7983 */ /* 0x001ea80000300800 */
        /* <DEDUP_REMOVED lines=11> */
[----:B---3--:R0:W-:Y:S04]  /*20620*/  STS.U16 [R29+UR5+0x11500], R77 ;  /* 0x0115004d1d007988 */ /* 0x0081e80008000405 */
[----:B------:R-:W3:Y:S04]  /*20630*/  LDL.LU R35, [R1+0x8b0] ;  /* 0x0008b00001237983 */ /* 0x000ee80000300800 */
[----:B----4-:R-:W-:Y:S04]  /*20640*/  STS.U16 [R29+UR5+0x15500], R31 ;  /* 0x0155001f1d007988 */ /* 0x010fe80008000405 */
[----:B0-----:R-:W4:Y:S04]  /*20650*/  LDL.LU R77, [R1+0x8ac] ;  /* 0x0008ac00014d7983 */ /* 0x001f280000300800 */
[----:B------:R0:W-:Y:S04]  /*20660*/  STS.U16 [R29+UR5+0x19500], R34 ;  /* 0x019500221d007988 */ /* 0x0001e80008000405 */
        /* <DEDUP_REMOVED lines=12> */
[----:B0-----:R-:W4:Y:S01]  /*20730*/  LDL.LU R76, [R1+0x7f0] ;  /* 0x0007f000014c7983 */ /* 0x001f220000300800 */
[----:B------:R-:W-:-:S03]  /*20740*/  LOP3.LUT R28, R2, 0x30, RZ, 0x3c, !PT ;  /* 0x00000030021c7812 */ /* 0x000fc600078e3cff */
[----:B--2---:R0:W-:Y:S04]  /*20750*/  STS.U16 [R29+UR5+0x15d00], R79 ;  /* 0x015d004f1d007988 */ /* 0x0041e80008000405 */
[----:B------:R-:W-:Y:S04]  /*20760*/  STS.U16 [R29+UR5+0x19d00], R30 ;  /* 0x019d001e1d007988 */ /* 0x000fe80008000405 */
[----:B------:R-:W-:Y:S04]  /*20770*/  STS.U16 [R29+UR5+0x1dd00], R51 ;  /* 0x01dd00331d007988 */ /* 0x000fe80008000405 */
[----:B0-----:R-:W2:Y:S04]  /*20780*/  LDL.LU R79, [R1+0x7ec] ;  /* 0x0007ec00014f7983 */ /* 0x001ea80000300800 */
        /* <DEDUP_REMOVED lines=9> */
[----:B---3--:R-:W-:Y:S04]  /*20820*/  STS.U16 [R28+UR5+0x14980], R35 ;  /* 0x014980231c007988 */ /* 0x008fe80008000405 */
[----:B----4-:R0:W-:Y:S04]  /*20830*/  STS.U16 [R28+UR5+0x18980], R77 ;  /* 0x0189804d1c007988 */ /* 0x0101e80008000405 */
[----:B0-----:R-:W3:Y:S04]  /*20840*/  LDL.LU R77, [R1+0x7e8] ;  /* 0x0007e800014d7983 */ /* 0x001ee80000300800 */
[----:B------:R-:W4:Y:S04]  /*20850*/  LDL.LU R32, [R1+0x794] ;  /* 0x0007940001207983 */ /* 0x000f280000300800 */
[----:B------:R-:W-:Y:S04]  /*20860*/  STS.U16 [R28+UR5+0x1c980], R34 ;  /* 0x01c980221c007988 */ /* 0x000fe80008000405 */
        /* <DEDUP_REMOVED lines=11> */
[----:B------:R0:W-:Y:S04]  /*20920*/  STS.U16 [R28+UR5+0x15180], R76 ;  /* 0x0151804c1c007988 */ /* 0x0001e80008000405 */
[----:B0-----:R-:W4:Y:S04]  /*20930*/  LDL.LU R76, [R1+0x728] ;  /* 0x00072800014c7983 */ /* 0x001f280000300800 */
[----:B------:R-:W4:Y:S04]  /*20940*/  LDL.LU R29, [R1+0x6d4] ;  /* 0x0006d400011d7983 */ /* 0x000f280000300800 */
        /* <DEDUP_REMOVED lines=15> */
[----:B----4-:R1:W-:Y:S04]  /*20a40*/  STS.U16 [R28+UR5+0x11580], R32 ;  /* 0x011580201c007988 */ /* 0x0103e80008000405 */
[----:B------:R3:W-:Y:S04]  /*20a50*/  STS.U16 [R28+UR5+0x15580], R52 ;  /* 0x015580341c007988 */ /* 0x0007e80008000405 */
[----:B0-----:R-:W4:Y:S04]  /*20a60*/  LDL.LU R77, [R1+0x110c] ;  /* 0x00110c00014d7983 */ /* 0x001f280000300800 */
[----:B-1----:R-:W4:Y:S04]  /*20a70*/  LDL.LU R32, [R1+0x89c] ;  /* 0x00089c0001207983 */ /* 0x002f280000300800 */
[----:B------:R0:W-:Y:S04]  /*20a80*/  STS.U16 [R28+UR5+0x19580], R53 ;  /* 0x019580351c007988 */ /* 0x0001e80008000405 */
[----:B---3--:R-:W3:Y:S04]  /*20a90*/  LDL.LU R52, [R1+0x898] ;  /* 0x0008980001347983 */ /* 0x008ee80000300800 */
[----:B------:R1:W-:Y:S04]  /*20aa0*/  STS.U16 [R28+UR5+0x1d580], R54 ;  /* 0x01d580361c007988 */ /* 0x0003e80008000405 */
[----:B0-----:R-:W3:Y:S04]  /*20ab0*/  LDL.LU R53, [R1+0x844] ;  /* 0x0008440001357983 */ /* 0x001ee80000300800 */
[----:B------:R0:W-:Y:S04]  /*20ac0*/  STS.U16 [R28+UR5+0x11980], R47 ;  /* 0x0119802f1c007988 */ /* 0x0001e80008000405 */
[----:B-1----:R-:W3:Y:S04]  /*20ad0*/  LDL.LU R54, [R1+0x840] ;  /* 0x0008400001367983 */ /* 0x002ee80000300800 */
[----:B------:R1:W-:Y:S04]  /*20ae0*/  STS.U16 [R28+UR5+0x15980], R45 ;  /* 0x0159802d1c007988 */ /* 0x0003e80008000405 */
[----:B0-----:R-:W3:Y:S04]  /*20af0*/  LDL.LU R47, [R1+0x83c] ;  /* 0x00083c00012f7983 */ /* 0x001ee80000300800 */
[----:B------:R0:W-:Y:S04]  /*20b00*/  STS.U16 [R28+UR5+0x19980], R44 ;  /* 0x0199802c1c007988 */ /* 0x0001e80008000405 */
[----:B-1----:R-:W3:Y:S04]  /*20b10*/  LDL.LU R45, [R1+0x838] ;  /* 0x00083800012d7983 */ /* 0x002ee80000300800 */
[----:B0-----:R-:W3:Y:S04]  /*20b20*/  LDL.LU R44, [R1+0x7e4] ;  /* 0x0007e400012c7983 */ /* 0x001ee80000300800 */
[----:B------:R0:W-:Y:S04]  /*20b30*/  STS.U16 [R28+UR5+0x1d980], R76 ;  /* 0x01d9804c1c007988 */ /* 0x0001e80008000405 */
[----:B0-----:R-:W3:Y:S04]  /*20b40*/  LDL.LU R76, [R1+0x1108] ;  /* 0x00110800014c7983 */ /* 0x001ee80000300800 */
[----:B------:R0:W-:Y:S02]  /*20b50*/  STS.U16 [R28+UR5+0x11d80], R29 ;  /* 0x011d801d1c007988 */ /* 0x0001e40008000405 */
[----:B0-----:R-:W-:-:S02]  /*20b60*/  LOP3.LUT R29, R2, 0x40, RZ, 0x3c, !PT ;  /* 0x00000040021d7812 */ /* 0x001fc400078e3cff */
[----:B--2---:R0:W-:Y:S04]  /*20b70*/  STS.U16 [R28+UR5+0x15d80], R79 ;  /* 0x015d804f1c007988 */ /* 0x0041e80008000405 */
[----:B------:R-:W-:Y:S04]  /*20b80*/  STS.U16 [R28+UR5+0x19d80], R31 ;  /* 0x019d801f1c007988 */ /* 0x000fe80008000405 */
[----:B------:R-:W-:Y:S04]  /*20b90*/  STS.U16 [R28+UR5+0x1dd80], R30 ;  /* 0x01dd801e1c007988 */ /* 0x000fe80008000405 */
[----:B------:R-:W-:Y:S04]  /*20ba0*/  STS.U16 [R29+UR5+0x10200], R51 ;  /* 0x010200331d007988 */ /* 0x000fe80008000405 */
[----:B------:R-:W-:Y:S04]  /*20bb0*/  STS.U16 [R29+UR5+0x14200], R33 ;  /* 0x014200211d007988 */ /* 0x000fe80008000405 */
[----:B------:R1:W-:Y:S04]  /*20bc0*/  STS.U16 [R29+UR5+0x18200], R43 ;  /* 0x0182002b1d007988 */ /* 0x0003e80008000405 */
[----:B------:R2:W-:Y:S04]  /*20bd0*/  STS.U16 [R29+UR5+0x1c200], R35 ;  /* 0x01c200231d007988 */ /* 0x0005e80008000405 */
[----:B------:R0:W-:Y:S04]  /*20be0*/  STS.U16 [R29+UR5+0x10600], R34 ;  /* 0x010600221d007988 */ /* 0x0001e80008000405 */
[----:B------:R0:W-:Y:S04]  /*20bf0*/  STS.U16 [R29+UR5+0x14600], R37 ;  /* 0x014600251d007988 */ /* 0x0001e80008000405 */
[----:B------:R0:W-:Y:S04]  /*20c00*/  STS.U16 [R29+UR5+0x18600], R36 ;  /* 0x018600241d007988 */ /* 0x0001e80008000405 */
[----:B------:R1:W-:Y:S04]  /*20c10*/  STS.U16 [R29+UR5+0x1c600], R39 ;  /* 0x01c600271d007988 */ /* 0x0003e80008000405 */
[----:B------:R1:W-:Y:S04]  /*20c20*/  STS.U16 [R29+UR5+0x10a00], R38 ;  /* 0x010a00261d007988 */ /* 0x0003e80008000405 */
[----:B0-----:R-:W3:Y:S04]  /*20c30*/  LDL.LU R79, [R1+0x1104] ;  /* 0x00110400014f7983 */ /* 0x001ee80000300800 */
[----:B------:R0:W-:Y:S04]  /*20c40*/  STS.U16 [R29+UR5+0x14a00], R41 ;  /* 0x014a00291d007988 */ /* 0x0001e80008000405 */
[----:B-1----:R-:W3:Y:S04]  /*20c50*/  LDL.LU R43, [R1+0x96c] ;  /* 0x00096c00012b7983 */ /* 0x002ee80000300800 */
[----:B--2---:R-:W2:Y:S04]  /*20c60*/  LDL.LU R35, [R1+0x968] ;  /* 0x0009680001237983 */ /* 0x004ea80000300800 */
[----:B------:R-:W2:Y:S04]  /*20c70*/  LDL.LU R34, [R1+0x964] ;  /* 0x0009640001227983 */ /* 0x000ea80000300800 */
[----:B----4-:R-:W-:Y:S04]  /*20c80*/  STS.U16 [R29+UR5+0x18a00], R32 ;  /* 0x018a00201d007988 */ /* 0x010fe80008000405 */
[----:B------:R-:W4:Y:S04]  /*20c90*/  LDL.LU R37, [R1+0x960] ;  /* 0x0009600001257983 */ /* 0x000f280000300800 */
[----:B---3--:R-:W-:Y:S04]  /*20ca0*/  STS.U16 [R29+UR5+0x1ca00], R52 ;  /* 0x01ca00341d007988 */ /* 0x008fe80008000405 */
[----:B------:R-:W3:Y:S04]  /*20cb0*/  LDL.LU R36, [R1+0x8fc] ;  /* 0x0008fc0001247983 */ /* 0x000ee80000300800 */
[----:B------:R-:W-:Y:S04]  /*20cc0*/  STS.U16 [R29+UR5+0x10e00], R53 ;  /* 0x010e00351d007988 */ /* 0x000fe80008000405 */
[----:B------:R-:W3:Y:S04]  /*20cd0*/  LDL.LU R39, [R1+0x8f8] ;  /* 0x0008f80001277983 */ /* 0x000ee80000300800 */
[----:B------:R-:W-:Y:S04]  /*20ce0*/  STS.U16 [R29+UR5+0x14e00], R54 ;  /* 0x014e00361d007988 */ /* 0x000fe80008000405 */
[----:B------:R-:W3:Y:S04]  /*20cf0*/  LDL.LU R38, [R1+0x8f4] ;  /* 0x0008f40001267983 */ /* 0x000ee80000300800 */
[----:B------:R-:W-:Y:S04]  /*20d00*/  STS.U16 [R29+UR5+0x18e00], R47 ;  /* 0x018e002f1d007988 */ /* 0x000fe80008000405 */
[----:B0-----:R-:W3:Y:S04]  /*20d10*/  LDL.LU R41, [R1+0x8f0] ;  /* 0x0008f00001297983 */ /* 0x001ee80000300800 */
[----:B------:R-:W-:Y:S04]  /*20d20*/  STS.U16 [R29+UR5+0x1ce00], R45 ;  /* 0x01ce002d1d007988 */ /* 0x000fe80008000405 */
[----:B------:R-:W-:Y:S04]  /*20d30*/  STS.U16 [R29+UR5+0x11200], R44 ;  /* 0x0112002c1d007988 */ /* 0x000fe80008000405 */
[----:B------:R0:W-:Y:S04]  /*20d40*/  STS.U16 [R29+UR5+0x15200], R76 ;  /* 0x0152004c1d007988 */ /* 0x0001e80008000405 */
[----:B------:R1:W-:Y:S04]  /*20d50*/  STS.U16 [R29+UR5+0x19200], R77 ;  /* 0x0192004d1d007988 */ /* 0x0003e80008000405 */
[----:B------:R1:W-:Y:S04]  /*20d60*/  STS.U16 [R29+UR5+0x1d200], R74 ;  /* 0x01d2004a1d007988 */ /* 0x0003e80008000405 */
[----:B0-----:R-:W3:Y:S04]  /*20d70*/  LDL.LU R76, [R1+0x1100] ;  /* 0x00110000014c7983 */ /* 0x001ee80000300800 */
[----:B-1----:R-:W3:Y:S04]  /*20d80*/  LDL.LU R77, [R1+0x10fc] ;  /* 0x0010fc00014d7983 */ /* 0x002ee80000300800 */
[----:B------:R-:W3:Y:S04]  /*20d90*/  LDL.LU R74, [R1+0x10f8] ;  /* 0x0010f800014a7983 */ /* 0x000ee80000300800 */
        /* <DEDUP_REMOVED lines=13> */
[----:B0-----:R-:W3:Y:S01]  /*20e70*/  LDL.LU R70, [R1+0x10dc] ;  /* 0x0010dc0001467983 */ /* 0x001ee20000300800 */
[----:B------:R-:W-:-:S03]  /*20e80*/  LOP3.LUT R28, R2, 0x50, RZ, 0x3c, !PT ;  /* 0x00000050021c7812 */ /* 0x000fc600078e3cff */
[----:B------:R0:W-:Y:S04]  /*20e90*/  STS.U16 [R29+UR5+0x1da00], R67 ;  /* 0x01da00431d007988 */ /* 0x0001e80008000405 */
[----:B------:R1:W-:Y:S04]  /*20ea0*/  STS.U16 [R29+UR5+0x11e00], R66 ;  /* 0x011e00421d007988 */ /* 0x0003e80008000405 */
[----:B------:R0:W-:Y:S04]  /*20eb0*/  STS.U16 [R29+UR5+0x15e00], R69 ;  /* 0x015e00451d007988 */ /* 0x0001e80008000405 */
[----:B------:R1:W-:Y:S04]  /*20ec0*/  STS.U16 [R29+UR5+0x19e00], R68 ;  /* 0x019e00441d007988 */ /* 0x0003e80008000405 */
[----:B------:R1:W-:Y:S04]  /*20ed0*/  STS.U16 [R29+UR5+0x1de00], R71 ;  /* 0x01de00471d007988 */ /* 0x0003e80008000405 */
[----:B0-----:R-:W3:Y:S04]  /*20ee0*/  LDL.LU R67, [R1+0x10d8] ;  /* 0x0010d80001437983 */ /* 0x001ee80000300800 */
[----:B-1----:R-:W3:Y:S04]  /*20ef0*/  LDL.LU R66, [R1+0x10d4] ;  /* 0x0010d40001427983 */ /* 0x002ee80000300800 */
[----:B------:R-:W3:Y:S04]  /*20f00*/  LDL.LU R69, [R1+0x10d0] ;  /* 0x0010d00001457983 */ /* 0x000ee80000300800 */
[----:B------:R-:W3:Y:S04]  /*20f10*/  LDL.LU R68, [R1+0x10cc] ;  /* 0x0010cc0001447983 */ /* 0x000ee80000300800 */
[----:B------:R-:W3:Y:S04]  /*20f20*/  LDL.LU R71, [R1+0x10c8] ;  /* 0x0010c80001477983 */ /* 0x000ee80000300800 */
[----:B------:R-:W-:Y:S04]  /*20f30*/  STS.U16 [R28+UR5+0x10280], R43 ;  /* 0x0102802b1c007988 */ /* 0x000fe80008000405 */
[----:B--2---:R-:W-:Y:S04]  /*20f40*/  STS.U16 [R28+UR5+0x14280], R35 ;  /* 0x014280231c007988 */ /* 0x004fe80008000405 */
[----:B------:R-:W-:Y:S04]  /*20f50*/  STS.U16 [R28+UR5+0x18280], R34 ;  /* 0x018280221c007988 */ /* 0x000fe80008000405 */
[----:B----4-:R-:W-:Y:S04]  /*20f60*/  STS.U16 [R28+UR5+0x1c280], R37 ;  /* 0x01c280251c007988 */ /* 0x010fe80008000405 */
[----:B---3--:R-:W-:Y:S04]  /*20f70*/  STS.U16 [R28+UR5+0x10680], R36 ;  /* 0x010680241c007988 */ /* 0x008fe80008000405 */
[----:B------:R-:W-:Y:S04]  /*20f80*/  STS.U16 [R28+UR5+0x14680], R39 ;  /* 0x014680271c007988 */ /* 0x000fe80008000405 */
[----:B------:R-:W-:Y:S04]  /*20f90*/  STS.U16 [R28+UR5+0x18680], R38 ;  /* 0x018680261c007988 */ /* 0x000fe80008000405 */
[----:B------:R-:W-:Y:S04]  /*20fa0*/  STS.U16 [R28+UR5+0x1c680], R41 ;  /* 0x01c680291c007988 */ /* 0x000fe80008000405 */
[----:B------:R0:W-:Y:S04]  /*20fb0*/  STS.U16 [R28+UR5+0x10a80], R70 ;  /* 0x010a80461c007988 */ /* 0x0001e80008000405 */
[----:B------:R1:W-:Y:S04]  /*20fc0*/  STS.U16 [R28+UR5+0x14a80], R73 ;  /* 0x014a80491c007988 */ /* 0x0003e80008000405 */
[----:B------:R2:W-:Y:S04]  /*20fd0*/  STS.U16 [R28+UR5+0x18a80], R72 ;  /* 0x018a80481c007988 */ /* 0x0005e80008000405 */
[----:B0-----:R-:W3:Y:S04]  /*20fe0*/  LDL.LU R70, [R1+0x10c4] ;  /* 0x0010c40001467983 */ /* 0x001ee80000300800 */
        /* <DEDUP_REMOVED lines=33> */
[----:B0-----:R-:W2:Y:S01]  /*21200*/  LDL.LU R88, [R1+0x107c] ;  /* 0x00107c0001587983 */ /* 0x001ea20000300800 */
[----:B------:R-:W-:-:S03]  /*21210*/  LOP3.LUT R47, R2, 0x60, RZ, 0x3c, !PT ;  /* 0x00000060022f7812 */ /* 0x000fc600078e3cff */
        /* <DEDUP_REMOVED lines=8> */
[----:B0-----:R-:W3:Y:S04]  /*212a0*/  LDL.LU R84, [R1+0x106c] ;  /* 0x00106c0001547983 */ /* 0x001ee80000300800 */
[----:B-1----:R-:W3:Y:S04]  /*212b0*/  LDL.LU R89, [R1+0x1068] ;  /* 0x0010680001597983 */ /* 0x002ee80000300800 */
[----:B------:R-:W3:Y:S04]  /*212c0*/  LDL R37, [R1+0x9d0] ;  /* 0x0009d00001257983 */ /* 0x000ee80000100800 */
[----:B------:R-:W3:Y:S04]  /*212d0*/  LDL R36, [R1+0x9d4] ;  /* 0x0009d40001247983 */ /* 0x000ee80000100800 */
[----:B------:R-:W3:Y:S04]  /*212e0*/  LDL R35, [R1+0x9f0] ;  /* 0x0009f00001237983 */ /* 0x000ee80000100800 */
[----:B------:R-:W3:Y:S04]  /*212f0*/  LDL R34, [R1+0x9f4] ;  /* 0x0009f40001227983 */ /* 0x000ee80000100800 */
[----:B--2---:R0:W-:Y:S04]  /*21300*/  STS.U16 [R47+UR5+0x10300], R88 ;  /* 0x010300582f007988 */ /* 0x0041e80008000405 */
[----:B------:R1:W-:Y:S04]  /*21310*/  STS.U16 [R47+UR5+0x14300], R87 ;  /* 0x014300572f007988 */ /* 0x0003e80008000405 */
[----:B0-----:R-:W2:Y:S04]  /*21320*/  LDL.LU R88, [R1+0x1064] ;  /* 0x0010640001587983 */ /* 0x001ea80000300800 */
[----:B------:R-:W2:Y:S04]  /*21330*/  LDL R32, [R1+0xa14] ;  /* 0x000a140001207983 */ /* 0x000ea80000100800 */
[----:B-1----:R-:W4:Y:S04]  /*21340*/  LDL.LU R87, [R1+0x1060] ;  /* 0x0010600001577983 */ /* 0x002f280000300800 */
[----:B------:R-:W4:Y:S04]  /*21350*/  LDL R33, [R1+0xa10] ;  /* 0x000a100001217983 */ /* 0x000f280000100800 */
[----:B------:R0:W-:Y:S04]  /*21360*/  STS.U16 [R47+UR5+0x18300], R86 ;  /* 0x018300562f007988 */ /* 0x0001e80008000405 */
[----:B------:R1:W-:Y:S04]  /*21370*/  STS.U16 [R47+UR5+0x1c300], R93 ;  /* 0x01c3005d2f007988 */ /* 0x0003e80008000405 */
[----:B------:R1:W-:Y:S04]  /*21380*/  STS.U16 [R47+UR5+0x10700], R3 ;  /* 0x010700032f007988 */ /* 0x0003e80008000405 */
[----:B0-----:R-:W4:Y:S04]  /*21390*/  LDL.LU R86, [R1+0x105c] ;  /* 0x00105c0001567983 */ /* 0x001f280000300800 */
[----:B-1----:R-:W4:Y:S04]  /*213a0*/  LDL.LU R93, [R1+0x1058] ;  /* 0x00105800015d7983 */ /* 0x002f280000300800 */
[----:B------:R-:W4:Y:S04]  /*213b0*/  LDL.LU R3, [R1+0x1054] ;  /* 0x0010540001037983 */ /* 0x000f280000300800 */
[----:B------:R-:W4:Y:S04]  /*213c0*/  LDL R30, [R1+0xa34] ;  /* 0x000a3400011e7983 */ /* 0x000f280000100800 */
[----:B------:R0:W-:Y:S04]  /*213d0*/  STS.U16 [R47+UR5+0x14700], R90 ;  /* 0x0147005a2f007988 */ /* 0x0001e80008000405 */
[----:B------:R1:W-:Y:S04]  /*213e0*/  STS.U16 [R47+UR5+0x18700], R91 ;  /* 0x0187005b2f007988 */ /* 0x0003e80008000405 */
[----:B0-----:R-:W4:Y:S04]  /*213f0*/  LDL.LU R90, [R1+0x1050] ;  /* 0x00105000015a7983 */ /* 0x001f280000300800 */
[----:B------:R-:W4:Y:S04]  /*21400*/  LDL R31, [R1+0xa30] ;  /* 0x000a3000011f7983 */ /* 0x000f280000100800 */
[----:B-1----:R-:W4:Y:S04]  /*21410*/  LDL.LU R91, [R1+0x104c] ;  /* 0x00104c00015b7983 */ /* 0x002f280000300800 */
[----:B------:R0:W-:Y:S04]  /*21420*/  STS.U16 [R47+UR5+0x1c700], R92 ;  /* 0x01c7005c2f007988 */ /* 0x0001e80008000405 */
[----:B0-----:R-:W4:Y:S04]  /*21430*/  LDL.LU R92, [R1+0x1048] ;  /* 0x00104800015c7983 */ /* 0x001f280000300800 */
[----:B------:R-:W4:Y:S04]  /*21440*/  LDL R29, [R1+0xa5c] ;  /* 0x000a5c00011d7983 */ /* 0x000f280000100800 */
[----:B------:R-:W4:Y:S01]  /*21450*/  LDL R28, [R1+0xa60] ;  /* 0x000a6000011c7983 */ /* 0x000f220000100800 */
[----:B------:R-:W-:-:S02]  /*21460*/  PRMT R64, RZ, 0x7610, R64 ;  /* 0x00007610ff407816 */ /* 0x000fc40000000040 */
[----:B------:R-:W-:Y:S01]  /*21470*/  PRMT R65, RZ, 0x7610, R65 ;  /* 0x00007610ff417816 */ /* 0x000fe20000000041 */
[----:B------:R-:W4:Y:S04]  /*21480*/  LDL R43, [R1+0xa28] ;  /* 0x000a2800012b7983 */ /* 0x000f280000100800 */
[----:B---3--:R2:W3:Y:S01]  /*21490*/  @!P5 LDG.E.U16 R64, desc[UR16][R34.64] ;  /* 0x000000102240d981 */ /* 0x0084e2000c1e1500 */
[----:B------:R-:W-:Y:S02]  /*214a0*/  PRMT R66, RZ, 0x7610, R66 ;  /* 0x00007610ff427816 */ /* 0x000fe40000000042 */
[----:B------:R-:W-:Y:S01]  /*214b0*/  PRMT R76, RZ, 0x7610, R76 ;  /* 0x00007610ff4c7816 */ /* 0x000fe2000000004c */
[----:B--2---:R-:W-:Y:S02]  /*214c0*/  @!P5 IMAD.MOV.U32 R34, RZ, RZ, R32 ;  /* 0x000000ffff22d224 */ /* 0x004fe400078e0020 */
[----:B------:R-:W2:Y:S01]  /*214d0*/  LDL R32, [R1+0xa80] ;  /* 0x000a800001207983 */ /* 0x000ea20000100800 */
[----:B----4-:R-:W-:-:S03]  /*214e0*/  @!P5 IMAD.MOV.U32 R35, RZ, RZ, R33 ;  /* 0x000000ffff23d224 */ /* 0x010fc600078e0021 */
[----:B------:R-:W2:Y:S04]  /*214f0*/  LDL R33, [R1+0xa7c] ;  /* 0x000a7c0001217983 */ /* 0x000ea80000100800 */
[----:B------:R0:W4:Y:S02]  /*21500*/  @!P5 LDG.E.U16 R65, desc[UR16][R34.64] ;  /* 0x000000102241d981 */ /* 0x000124000c1e1500 */
[----:B0-----:R-:W-:Y:S02]  /*21510*/  @!P5 IMAD.MOV.U32 R34, RZ, RZ, R30 ;  /* 0x000000ffff22d224 */ /* 0x001fe400078e001e */
[----:B------:R-:W3:Y:S01]  /*21520*/  LDL R30, [R1+0xaa0] ;  /* 0x000aa000011e7983 */ /* 0x000ee20000100800 */
[----:B------:R-:W-:-:S03]  /*21530*/  @!P5 IMAD.MOV.U32 R35, RZ, RZ, R31 ;  /* 0x000000ffff23d224 */ /* 0x000fc600078e001f */
[----:B------:R-:W3:Y:S04]  /*21540*/  LDL R31, [R1+0xa9c] ;  /* 0x000a9c00011f7983 */ /* 0x000ee80000100800 */
[----:B------:R-:W4:Y:S04]  /*21550*/  @!P5 LDG.E.U16 R66, desc[UR16][R34.64] ;  /* 0x000000102242d981 */ /* 0x000f28000c1e1500 */
[----:B------:R-:W4:Y:S04]  /*21560*/  LDL R35, [R1+0x9d8] ;  /* 0x0009d80001237983 */ /* 0x000f280000100800 */
[----:B------:R-:W4:Y:S04]  /*21570*/  LDL R34, [R1+0x9dc] ;  /* 0x0009dc0001227983 */ /* 0x000f280000100800 */
[----:B------:R-:W4:Y:S04]  /*21580*/  @!P5 LDG.E.U16 R76, desc[UR16][R28.64] ;  /* 0x000000101c4cd981 */ /* 0x000f28000c1e1500 */
[----:B------:R-:W4:Y:S04]  /*21590*/  LDL R29, [R1+0x9f8] ;  /* 0x0009f800011d7983 */ /* 0x000f280000100800 */
[----:B------:R-:W4:Y:S01]  /*215a0*/  LDL R28, [R1+0x9fc] ;  /* 0x0009fc00011c7983 */ /* 0x000f220000100800 */
[----:B------:R-:W-:-:S02]  /*215b0*/  PRMT R67, RZ, 0x7610, R67 ;  /* 0x00007610ff437816 */ /* 0x000fc40000000043 */
[----:B------:R-:W-:Y:S02]  /*215c0*/  PRMT R68, RZ, 0x7610, R68 ;  /* 0x00007610ff447816 */ /* 0x000fe40000000044 */
[----:B------:R-:W-:Y:S02]  /*215d0*/  PRMT R70, RZ, 0x7610, R70 ;  /* 0x00007610ff467816 */ /* 0x000fe40000000046 */
[----:B--2---:R-:W2:Y:S04]  /*215e0*/  @!P5 LDG.E.U16 R67, desc[UR16][R32.64] ;  /* 0x000000102043d981 */ /* 0x004ea8000c1e1500 */
[----:B------:R-:W2:Y:S04]  /*215f0*/  LDL R33, [R1+0xa18] ;  /* 0x000a180001217983 */ /* 0x000ea80000100800 */
[----:B------:R-:W2:Y:S04]  /*21600*/  LDL R32, [R1+0xa1c] ;  /* 0x000a1c0001207983 */ /* 0x000ea80000100800 */
[----:B---3--:R-:W3:Y:S04]  /*21610*/  @!P5 LDG.E.U16 R68, desc[UR16][R30.64] ;  /* 0x000000101e44d981 */ /* 0x008ee8000c1e1500 */
[----:B------:R-:W3:Y:S04]  /*21620*/  LDL R31, [R1+0xa38] ;  /* 0x000a3800011f7983 */ /* 0x000ee80000100800 */
[----:B------:R-:W3:Y:S04]  /*21630*/  LDL R30, [R1+0xa3c] ;  /* 0x000a3c00011e7983 */ /* 0x000ee80000100800 */
[----:B----4-:R0:W4:Y:S02]  /*21640*/  @!P5 LDG.E.U16 R70, desc[UR16][R34.64] ;  /* 0x000000102246d981 */ /* 0x010124000c1e1500 */
[----:B0-----:R-:W-:-:S02]  /*21650*/  @!P5 IMAD.MOV.U32 R35, RZ, RZ, R29 ;  /* 0x000000ffff23d224 */ /* 0x001fc400078e001d */
[----:B------:R-:W4:Y:S01]  /*21660*/  LDL R29, [R1+0xa64] ;  /* 0x000a6400011d7983 */ /* 0x000f220000100800 */
[----:B------:R-:W-:-:S03]  /*21670*/  @!P5 IMAD.MOV.U32 R34, RZ, RZ, R28 ;  /* 0x000000ffff22d224 */ /* 0x000fc600078e001c */
[----:B------:R-:W4:Y:S01]  /*21680*/  LDL R28, [R1+0xa68] ;  /* 0x000a6800011c7983 */ /* 0x000f220000100800 */
[----:B------:R-:W-:Y:S02]  /*21690*/  PRMT R71, RZ, 0x7610, R71 ;  /* 0x00007610ff477816 */ /* 0x000fe40000000047 */
[----:B------:R-:W-:Y:S02]  /*216a0*/  PRMT R72, RZ, 0x7610, R72 ;  /* 0x00007610ff487816 */ /* 0x000fe40000000048 */
[----:B------:R-:W-:Y:S02]  /*216b0*/  PRMT R63, RZ, 0x7610, R63 ;  /* 0x00007610ff3f7816 */ /* 0x000fe4000000003f */
[----:B------:R2:W4:Y:S01]  /*216c0*/  @!P5 LDG.E.U16 R71, desc[UR16][R34.64] ;  /* 0x000000102247d981 */ /* 0x000522000c1e1500 */
[----:B------:R-:W-:Y:S02]  /*216d0*/  PRMT R73, RZ, 0x7610, R73 ;  /* 0x00007610ff497816 */ /* 0x000fe40000000049 */
[----:B------:R-:W-:Y:S01]  /*216e0*/  PRMT R84, RZ, 0x7610, R84 ;  /* 0x00007610ff547816 */ /* 0x000fe20000000054 */
[----:B------:R-:W4:Y:S04]  /*216f0*/  @!P5 LDG.E.U16 R63, desc[UR16][R36.64] ;  /* 0x00000010243fd981 */ /* 0x000f28000c1e1500 */
[----:B------:R-:W4:Y:S04]  /*21700*/  LDL R37, [R1+0xabc] ;  /* 0x000abc0001257983 */ /* 0x000f280000100800 */
[----:B------:R-:W4:Y:S01]  /*21710*/  LDL R36, [R1+0xac0] ;  /* 0x000ac00001247983 */ /* 0x000f220000100800 */
[----:B--2---:R-:W-:-:S03]  /*21720*/  @!P5 IMAD.MOV.U32 R35, RZ, RZ, R33 ;  /* 0x000000ffff23d224 */ /* 0x004fc600078e0021 */
[----:B------:R-:W2:Y:S01]  /*21730*/  LDL R33, [R1+0xa84] ;  /* 0x000a840001217983 */ /* 0x000ea20000100800 */
[----:B------:R-:W-:-:S03]  /*21740*/  @!P5 IMAD.MOV.U32 R34, RZ, RZ, R32 ;  /* 0x000000ffff22d224 */ /* 0x000fc600078e0020 */
[----:B------:R-:W2:Y:S04]  /*21750*/  LDL R32, [R1+0xa88] ;  /* 0x000a880001207983 */ /* 0x000ea80000100800 */
[----:B------:R-:W2:Y:S04]  /*21760*/  @!P5 LDG.E.U16 R72, desc[UR16][R34.64] ;  /* 0x000000102248d981 */ /* 0x000ea8000c1e1500 */
[----:B------:R-:W2:Y:S04]  /*21770*/  LDL R35, [R1+0xac4] ;  /* 0x000ac40001237983 */ /* 0x000ea80000100800 */
[----:B------:R-:W2:Y:S04]  /*21780*/  LDL R34, [R1+0xac8] ;  /* 0x000ac80001227983 */ /* 0x000ea80000100800 */
[----:B---3--:R-:W3:Y:S04]  /*21790*/  @!P5 LDG.E.U16 R73, desc[UR16][R30.64] ;  /* 0x000000101e49d981 */ /* 0x008ee8000c1e1500 */
[----:B------:R-:W3:Y:S04]  /*217a0*/  LDL R31, [R1+0x9e0] ;  /* 0x0009e000011f7983 */ /* 0x000ee80000100800 */
[----:B------:R-:W3:Y:S04]  /*217b0*/  LDL R30, [R1+0x9e4] ;  /* 0x0009e400011e7983 */ /* 0x000ee80000100800 */
[----:B----4-:R-:W4:Y:S04]  /*217c0*/  @!P5 LDG.E.U16 R84, desc[UR16][R28.64] ;  /* 0x000000101c54d981 */ /* 0x010f28000c1e1500 */
[----:B------:R-:W4:Y:S04]  /*217d0*/  LDL R29, [R1+0xa00] ;  /* 0x000a0000011d7983 */ /* 0x000f280000100800 */
[----:B------:R-:W4:Y:S01]  /*217e0*/  LDL R28, [R1+0xa04] ;  /* 0x000a0400011c7983 */ /* 0x000f220000100800 */
[----:B------:R-:W-:-:S02]  /*217f0*/  PRMT R77, RZ, 0x7610, R77 ;  /* 0x00007610ff4d7816 */ /* 0x000fc4000000004d */
[----:B------:R-:W-:Y:S02]  /*21800*/  PRMT R69, RZ, 0x7610, R69 ;  /* 0x00007610ff457816 */ /* 0x000fe40000000045 */
[----:B------:R-:W-:-:S04]  /*21810*/  PRMT R78, RZ, 0x7610, R78 ;  /* 0x00007610ff4e7816 */ /* 0x000fc8000000004e */
[----:B------:R-:W4:Y:S01]  /*21820*/  @!P5 LDG.E.U16 R69, desc[UR16][R36.64] ;  /* 0x000000102445d981 */ /* 0x000f22000c1e1500 */
[----:B------:R-:W-:-:S03]  /*21830*/  PRMT R74, RZ, 0x7610, R74 ;  /* 0x00007610ff4a7816 */ /* 0x000fc6000000004a */
[----:B------:R-:W4:Y:S04]  /*21840*/  LDL R37, [R1+0xaa4] ;  /* 0x000aa40001257983 */ /* 0x000f280000100800 */
[----:B------:R-:W4:Y:S04]  /*21850*/  LDL R36, [R1+0xaa8] ;  /* 0x000aa80001247983 */ /* 0x000f280000100800 */
[----:B--2---:R-:W2:Y:S04]  /*21860*/  @!P5 LDG.E.U16 R74, desc[UR16][R32.64] ;  /* 0x00000010204ad981 */ /* 0x004ea8000c1e1500 */
[----:B------:R-:W2:Y:S04]  /*21870*/  LDL R33, [R1+0xa20] ;  /* 0x000a200001217983 */ /* 0x000ea80000100800 */
[----:B------:R-:W2:Y:S04]  /*21880*/  LDL R32, [R1+0xa24] ;  /* 0x000a240001207983 */ /* 0x000ea80000100800 */
[----:B------:R3:W2:Y:S02]  /*21890*/  @!P5 LDG.E.U16 R77, desc[UR16][R34.64] ;  /* 0x00000010224dd981 */ /* 0x0006a4000c1e1500 */
[----:B---3--:R-:W-:-:S02]  /*218a0*/  @!P5 IMAD.MOV.U32 R35, RZ, RZ, R31 ;  /* 0x000000ffff23d224 */ /* 0x008fc400078e001f */
[----:B------:R-:W3:Y:S01]  /*218b0*/  LDL R31, [R1+0xa40] ;  /* 0x000a4000011f7983 */ /* 0x000ee20000100800 */
[----:B------:R-:W-:-:S03]  /*218c0*/  @!P5 IMAD.MOV.U32 R34, RZ, RZ, R30 ;  /* 0x000000ffff22d224 */ /* 0x000fc600078e001e */
[----:B------:R-:W3:Y:S04]  /*218d0*/  LDL R30, [R1+0xa44] ;  /* 0x000a4400011e7983 */ /* 0x000ee80000100800 */
[----:B------:R4:W3:Y:S02]  /*218e0*/  @!P5 LDG.E.U16 R78, desc[UR16][R34.64] ;  /* 0x00000010224ed981 */ /* 0x0008e4000c1e1500 */
[----:B----4-:R-:W-:Y:S02]  /*218f0*/  @!P5 IMAD.MOV.U32 R35, RZ, RZ, R29 ;  /* 0x000000ffff23d224 */ /* 0x010fe400078e001d */
[----:B------:R-:W4:Y:S01]  /*21900*/  LDL R29, [R1+0xa6c] ;  /* 0x000a6c00011d7983 */ /* 0x000f220000100800 */
[----:B------:R-:W-:-:S03]  /*21910*/  @!P5 IMAD.MOV.U32 R34, RZ, RZ, R28 ;  /* 0x000000ffff22d224 */ /* 0x000fc600078e001c */
[----:B------:R-:W4:Y:S01]  /*21920*/  LDL R28, [R1+0xa70] ;  /* 0x000a7000011c7983 */ /* 0x000f220000100800 */
[----:B------:R-:W-:Y:S02]  /*21930*/  PRMT R79, RZ, 0x7610, R79 ;  /* 0x00007610ff4f7816 */ /* 0x000fe4000000004f */
[----:B------:R-:W-:-:S04]  /*21940*/  PRMT R75, RZ, 0x7610, R75 ;  /* 0x00007610ff4b7816 */ /* 0x000fc8000000004b */
[----:B------:R-:W4:Y:S01]  /*21950*/  @!P5 LDG.E.U16 R79, desc[UR16][R34.64] ;  /* 0x00000010224fd981 */ /* 0x000f22000c1e1500 */
[----:B------:R-:W-:-:S03]  /*21960*/  PRMT R90, RZ, 0x7610, R90 ;  /* 0x00007610ff5a7816 */ /* 0x000fc6000000005a */
[----:B------:R-:W4:Y:S04]  /*21970*/  LDL R35, [R1+0xaac] ;  /* 0x000aac0001237983 */ /* 0x000f280000100800 */
[----:B------:R-:W4:Y:S04]  /*21980*/  LDL R34, [R1+0xab0] ;  /* 0x000ab00001227983 */ /* 0x000f280000100800 */
[----:B------:R-:W4:Y:S01]  /*21990*/  @!P5 LDG.E.U16 R75, desc[UR16][R36.64] ;  /* 0x00000010244bd981 */ /* 0x000f22000c1e1500 */
[----:B------:R-:W-:-:S03]  /*219a0*/  PRMT R80, RZ, 0x7610, R80 ;  /* 0x00007610ff507816 */ /* 0x000fc60000000050 */
[----:B------:R-:W4:Y:S04]  /*219b0*/  LDL R37, [R1+0xa8c] ;  /* 0x000a8c0001257983 */ /* 0x000f280000100800 */
[----:B------:R-:W4:Y:S04]  /*219c0*/  LDL R36, [R1+0xa90] ;  /* 0x000a900001247983 */ /* 0x000f280000100800 */
[----:B--2---:R-:W2:Y:S04]  /*219d0*/  @!P5 LDG.E.U16 R80, desc[UR16][R32.64] ;  /* 0x000000102050d981 */ /* 0x004ea8000c1e1500 */
[----:B------:R-:W2:Y:S04]  /*219e0*/  LDL R33, [R1+0xacc] ;  /* 0x000acc0001217983 */ /* 0x000ea80000100800 */
[----:B------:R-:W2:Y:S01]  /*219f0*/  LDL R32, [R1+0xad0] ;  /* 0x000ad00001207983 */ /* 0x000ea20000100800 */
[----:B---3--:R-:W-:-:S03]  /*21a00*/  @!P5 IMAD.MOV.U32 R39, RZ, RZ, R31 ;  /* 0x000000ffff27d224 */ /* 0x008fc600078e001f */
[----:B------:R-:W3:Y:S01]  /*21a10*/  LDL R31, [R1+0x9e8] ;  /* 0x0009e800011f7983 */ /* 0x000ee20000100800 */
[----:B------:R-:W-:-:S03]  /*21a20*/  @!P5 IMAD.MOV.U32 R38, RZ, RZ, R30 ;  /* 0x000000ffff26d224 */ /* 0x000fc600078e001e */
[----:B------:R-:W3:Y:S04]  /*21a30*/  LDL R30, [R1+0x9ec] ;  /* 0x0009ec00011e7983 */ /* 0x000ee80000100800 */
[----:B----4-:R-:W4:Y:S04]  /*21a40*/  @!P5 LDG.E.U16 R90, desc[UR16][R28.64] ;  /* 0x000000101c5ad981 */ /* 0x010f28000c1e1500 */
[----:B------:R-:W4:Y:S04]  /*21a50*/  LDL R29, [R1+0xa08] ;  /* 0x000a0800011d7983 */ /* 0x000f280000100800 */
[----:B------:R-:W4:Y:S01]  /*21a60*/  LDL R28, [R1+0xa0c] ;  /* 0x000a0c00011c7983 */ /* 0x000f220000100800 */
[----:B------:R-:W-:-:S02]  /*21a70*/  PRMT R83, RZ, 0x7610, R83 ;  /* 0x00007610ff537816 */ /* 0x000fc40000000053 */
[----:B------:R-:W-:-:S04]  /*21a80*/  PRMT R82, RZ, 0x7610, R82 ;  /* 0x00007610ff527816 */ /* 0x000fc80000000052 */
[----:B------:R-:W4:Y:S01]  /*21a90*/  @!P5 LDG.E.U16 R83, desc[UR16][R34.64] ;  /* 0x000000102253d981 */ /* 0x000f22000c1e1500 */
[----:B------:R-:W-:Y:S02]  /*21aa0*/  PRMT R89, RZ, 0x7610, R89 ;  /* 0x00007610ff597816 */ /* 0x000fe40000000059 */
[----:B------:R-:W-:Y:S01]  /*21ab0*/  PRMT R88, RZ, 0x7610, R88 ;  /* 0x00007610ff587816 */ /* 0x000fe20000000058 */
[----:B------:R-:W4:Y:S04]  /*21ac0*/  LDL R35, [R1+0xa54] ;  /* 0x000a540001237983 */ /* 0x000f280000100800 */
[----:B------:R-:W4:Y:S04]  /*21ad0*/  LDL R34, [R1+0xa58] ;  /* 0x000a580001227983 */ /* 0x000f280000100800 */
[----:B------:R-:W4:Y:S01]  /*21ae0*/  @!P5 LDG.E.U16 R82, desc[UR16][R36.64] ;  /* 0x000000102452d981 */ /* 0x000f22000c1e1500 */
[----:B------:R-:W-:-:S03]  /*21af0*/  PRMT R85, RZ, 0x7610, R85 ;  /* 0x00007610ff557816 */ /* 0x000fc60000000055 */
[----:B------:R-:W4:Y:S04]  /*21b00*/  LDL R37, [R1+0xa2c] ;  /* 0x000a2c0001257983 */ /* 0x000f280000100800 */
[----:B--2---:R-:W2:Y:S04]  /*21b10*/  @!P5 LDG.E.U16 R85, desc[UR16][R32.64] ;  /* 0x000000102055d981 */ /* 0x004ea8000c1e1500 */
        /* <DEDUP_REMOVED lines=9> */
[----:B------:R-:W-:Y:S01]  /*21bb0*/  PRMT R87, RZ, 0x7610, R87 ;  /* 0x00007610ff577816 */ /* 0x000fe20000000057 */
[----:B------:R-:W4:Y:S04]  /*21bc0*/  LDL.LU R36, [R1+0xb9c] ;  /* 0x000b9c0001247983 */ /* 0x000f280000300800 */
[----:B------:R-:W4:Y:S01]  /*21bd0*/  @!P5 LDG.E.U16 R81, desc[UR16][R38.64] ;  /* 0x000000102651d981 */ /* 0x000f22000c1e1500 */
[----:B------:R-:W-:-:S03]  /*21be0*/  PRMT R86, RZ, 0x7610, R86 ;  /* 0x00007610ff567816 */ /* 0x000fc60000000056 */
[----:B------:R-:W4:Y:S01]  /*21bf0*/  @!P5 LDG.E.U16 R87, desc[UR16][R34.64] ;  /* 0x000000102257d981 */ /* 0x000f22000c1e1500 */
[----:B------:R-:W-:-:S03]  /*21c00*/  @!P5 IMAD.MOV.U32 R45, RZ, RZ, R43 ;  /* 0x000000ffff2dd224 */ /* 0x000fc600078e002b */
[----:B------:R-:W4:Y:S04]  /*21c10*/  LDL.LU R39, [R1+0xb98] ;  /* 0x000b980001277983 */ /* 0x000f280000300800 */
[----:B------:R-:W4:Y:S01]  /*21c20*/  LDL.LU R38, [R1+0xb94] ;  /* 0x000b940001267983 */ /* 0x000f220000300800 */
[----:B------:R-:W-:-:S03]  /*21c30*/  @!P5 IMAD.MOV.U32 R44, RZ, RZ, R37 ;  /* 0x000000ffff2cd224 */ /* 0x000fc600078e0025 */
[----:B------:R-:W4:Y:S04]  /*21c40*/  LDL.LU R41, [R1+0xb90] ;  /* 0x000b900001297983 */ /* 0x000f280000300800 */
[----:B------:R-:W4:Y:S04]  /*21c50*/  LDL R35, [R1+0xad4] ;  /* 0x000ad40001237983 */ /* 0x000f280000100800 */
[----:B------:R-:W4:Y:S01]  /*21c60*/  LDL R34, [R1+0xad8] ;  /* 0x000ad80001227983 */ /* 0x000f220000100800 */
[----:B------:R-:W-:Y:S02]  /*21c70*/  PRMT R92, RZ, 0x7610, R92 ;  /* 0x00007610ff5c7816 */ /* 0x000fe4000000005c */
[----:B------:R-:W-:Y:S01]  /*21c80*/  PRMT R93, RZ, 0x7610, R93 ;  /* 0x00007610ff5d7816 */ /* 0x000fe2000000005d */
[----:B------:R4:W4:Y:S05]  /*21c90*/  @!P5 LDG.E.U16 R86, desc[UR16][R44.64] ;  /* 0x000000102c56d981 */ /* 0x00092a000c1e1500 */
[----:B--2---:R-:W2:Y:S04]  /*21ca0*/  @!P5 LDG.E.U16 R93, desc[UR16][R32.64] ;  /* 0x00000010205dd981 */ /* 0x004ea8000c1e1500 */
[----:B---3--:R-:W3:Y:S01]  /*21cb0*/  @!P5 LDG.E.U16 R92, desc[UR16][R30.64] ;  /* 0x000000101e5cd981 */ /* 0x008ee2000c1e1500 */
[----:B----4-:R-:W-:-:S03]  /*21cc0*/  @!P5 IMAD.MOV.U32 R44, RZ, RZ, R28 ;  /* 0x000000ffff2cd224 */ /* 0x010fc600078e001c */
[----:B------:R-:W4:Y:S01]  /*21cd0*/  LDL.LU R28, [R1+0xb74] ;  /* 0x000b7400011c7983 */ /* 0x000f220000300800 */
[----:B------:R-:W-:-:S03]  /*21ce0*/  @!P5 IMAD.MOV.U32 R45, RZ, RZ, R29 ;  /* 0x000000ffff2dd224 */ /* 0x000fc600078e001d */
[----:B------:R-:W2:Y:S04]  /*21cf0*/  LDL.LU R29, [R1+0xb70] ;  /* 0x000b7000011d7983 */ /* 0x000ea80000300800 */
[----:B------:R-:W3:Y:S04]  /*21d00*/  LDL.LU R51, [R1+0xb5c] ;  /* 0x000b5c0001337983 */ /* 0x000ee80000300800 */
[----:B------:R-:W3:Y:S04]  /*21d10*/  LDL.LU R30, [R1+0xb58] ;  /* 0x000b5800011e7983 */ /* 0x000ee80000300800 */
[----:B------:R-:W3:Y:S04]  /*21d20*/  LDL.LU R31, [R1+0xb54] ;  /* 0x000b5400011f7983 */ /* 0x000ee80000300800 */
[----:B------:R-:W3:Y:S04]  /*21d30*/  LDL.LU R52, [R1+0xb50] ;  /* 0x000b500001347983 */ /* 0x000ee80000300800 */
[----:B------:R-:W3:Y:S04]  /*21d40*/  LDL.LU R32, [R1+0xb3c] ;  /* 0x000b3c0001207983 */ /* 0x000ee80000300800 */
[----:B------:R-:W3:Y:S04]  /*21d50*/  LDL.LU R33, [R1+0xb38] ;  /* 0x000b380001217983 */ /* 0x000ee80000300800 */
[----:B------:R-:W3:Y:S01]  /*21d60*/  LDL.LU R53, [R1+0xb34] ;  /* 0x000b340001357983 */ /* 0x000ee20000300800 */
[----:B------:R-:W-:-:S02]  /*21d70*/  PRMT R91, RZ, 0x7610, R91 ;  /* 0x00007610ff5b7816 */ /* 0x000fc4000000005b */
[----:B------:R-:W-:Y:S01]  /*21d80*/  PRMT R3, RZ, 0x7610, R3 ;  /* 0x00007610ff037816 */ /* 0x000fe20000000003 */
[----:B------:R-:W3:Y:S04]  /*21d90*/  LDL.LU R54, [R1+0xb30] ;  /* 0x000b300001367983 */ /* 0x000ee80000300800 */
[----:B------:R-:W3:Y:S04]  /*21da0*/  @!P5 LDG.E.U16 R91, desc[UR16][R44.64] ;  /* 0x000000102c5bd981 */ /* 0x000ee8000c1e1500 */
[----:B------:R-:W3:Y:S04]  /*21db0*/  @!P5 LDG.E.U16 R3, desc[UR16][R34.64] ;  /* 0x000000102203d981 */ /* 0x000ee8000c1e1500 */
[----:B------:R-:W3:Y:S04]  /*21dc0*/  LDL.LU R45, [R1+0xbbc] ;  /* 0x000bbc00012d7983 */ /* 0x000ee80000300800 */
[----:B------:R-:W3:Y:S04]  /*21dd0*/  LDL.LU R44, [R1+0xbb8] ;  /* 0x000bb800012c7983 */ /* 0x000ee80000300800 */
[----:B------:R-:W3:Y:S04]  /*21de0*/  LDL.LU R43, [R1+0xbb4] ;  /* 0x000bb400012b7983 */ /* 0x000ee80000300800 */
[----:B------:R-:W3:Y:S04]  /*21df0*/  LDL.LU R34, [R1+0xbb0] ;  /* 0x000bb00001227983 */ /* 0x000ee80000300800 */
[----:B------:R0:W-:Y:S04]  /*21e00*/  STS.U16 [R47+UR5+0x10b00], R36 ;  /* 0x010b00242f007988 */ /* 0x0001e80008000405 */
[----:B------:R-:W3:Y:S04]  /*21e10*/  LDL.LU R35, [R1+0xbac] ;  /* 0x000bac0001237983 */ /* 0x000ee80000300800 */
[----:B------:R-:W-:Y:S04]  /*21e20*/  STS.U16 [R47+UR5+0x14b00], R39 ;  /* 0x014b00272f007988 */ /* 0x000fe80008000405 */
[----:B0-----:R-:W3:Y:S04]  /*21e30*/  LDL.LU R36, [R1+0xba8] ;  /* 0x000ba80001247983 */ /* 0x001ee80000300800 */
[----:B------:R0:W-:Y:S04]  /*21e40*/  STS.U16 [R47+UR5+0x18b00], R38 ;  /* 0x018b00262f007988 */ /* 0x0001e80008000405 */
[----:B------:R-:W3:Y:S04]  /*21e50*/  LDL.LU R37, [R1+0xba4] ;  /* 0x000ba40001257983 */ /* 0x000ee80000300800 */
[----:B------:R-:W-:Y:S04]  /*21e60*/  STS.U16 [R47+UR5+0x1cb00], R41 ;  /* 0x01cb00292f007988 */ /* 0x000fe80008000405 */
[----:B0-----:R-:W3:Y:S04]  /*21e70*/  LDL.LU R38, [R1+0xba0] ;  /* 0x000ba00001267983 */ /* 0x001ee80000300800 */
[----:B------:R0:W-:Y:S04]  /*21e80*/  STS.U16 [R47+UR5+0x10f00], R40 ;  /* 0x010f00282f007988 */ /* 0x0001e80008000405 */
[----:B------:R-:W3:Y:S04]  /*21e90*/  LDL.LU R39, [R1+0xb8c] ;  /* 0x000b8c0001277983 */ /* 0x000ee80000300800 */
[----:B------:R1:W-:Y:S04]  /*21ea0*/  STS.U16 [R47+UR5+0x14f00], R42 ;  /* 0x014f002a2f007988 */ /* 0x0003e80008000405 */
[----:B0-----:R-:W3:Y:S04]  /*21eb0*/  LDL.LU R40, [R1+0xb88] ;  /* 0x000b880001287983 */ /* 0x001ee80000300800 */
[----:B------:R-:W3:Y:S04]  /*21ec0*/  LDL.LU R41, [R1+0xb84] ;  /* 0x000b840001297983 */ /* 0x000ee80000300800 */
[----:B-1----:R-:W3:Y:S04]  /*21ed0*/  LDL.LU R42, [R1+0xb80] ;  /* 0x000b8000012a7983 */ /* 0x002ee80000300800 */
[----:B----4-:R0:W-:Y:S04]  /*21ee0*/  STS.U16 [R47+UR5+0x18f00], R28 ;  /* 0x018f001c2f007988 */ /* 0x0101e80008000405 */
[----:B--2---:R1:W-:Y:S04]  /*21ef0*/  STS.U16 [R47+UR5+0x1cf00], R29 ;  /* 0x01cf001d2f007988 */ /* 0x0043e80008000405 */
[----:B---3--:R2:W-:Y:S04]  /*21f00*/  STS.U16 [R47+UR5+0x11300], R51 ;  /* 0x011300332f007988 */ /* 0x0085e80008000405 */
[----:B0-----:R0:W5:Y:S04]  /*21f10*/  LDL.LU R28, [R1+0x1044] ;  /* 0x00104400011c7983 */ /* 0x0011680000300800 */
[----:B-1----:R0:W5:Y:S04]  /*21f20*/  LDL.LU R29, [R1+0x1040] ;  /* 0x00104000011d7983 */ /* 0x0021680000300800 */
[----:B--2---:R-:W2:Y:S04]  /*21f30*/  LDL.LU R51, [R1+0x103c] ;  /* 0x00103c0001337983 */ /* 0x004ea80000300800 */
[----:B------:R1:W-:Y:S04]  /*21f40*/  STS.U16 [R47+UR5+0x15300], R30 ;  /* 0x0153001e2f007988 */ /* 0x0003e80008000405 */
[----:B------:R3:W-:Y:S04]  /*21f50*/  STS.U16 [R47+UR5+0x19300], R31 ;  /* 0x0193001f2f007988 */ /* 0x0007e80008000405 */
[----:B------:R4:W-:Y:S04]  /*21f60*/  STS.U16 [R47+UR5+0x1d300], R52 ;  /* 0x01d300342f007988 */ /* 0x0009e80008000405 */
[----:B-1----:R0:W5:Y:S04]  /*21f70*/  LDL.LU R30, [R1+0x1038] ;  /* 0x00103800011e7983 */ /* 0x0021680000300800 */
[----:B---3--:R0:W5:Y:S04]  /*21f80*/  LDL.LU R31, [R1+0x1034] ;  /* 0x00103400011f7983 */ /* 0x0081680000300800 */
[----:B----4-:R-:W3:Y:S04]  /*21f90*/  LDL.LU R52, [R1+0x1030] ;  /* 0x0010300001347983 */ /* 0x010ee80000300800 */
[----:B------:R1:W-:Y:S04]  /*21fa0*/  STS.U16 [R47+UR5+0x11700], R32 ;  /* 0x011700202f007988 */ /* 0x0003e80008000405 */
[----:B------:R4:W-:Y:S04]  /*21fb0*/  STS.U16 [R47+UR5+0x15700], R33 ;  /* 0x015700212f007988 */ /* 0x0009e80008000405 */
[----:B------:R0:W-:Y:S04]  /*21fc0*/  STS.U16 [R47+UR5+0x19700], R53 ;  /* 0x019700352f007988 */ /* 0x0001e80008000405 */
[----:B-1----:R1:W5:Y:S04]  /*21fd0*/  LDL.LU R32, [R1+0x102c] ;  /* 0x00102c0001207983 */ /* 0x0023680000300800 */
[----:B----4-:R1:W5:Y:S04]  /*21fe0*/  LDL.LU R33, [R1+0x1028] ;  /* 0x0010280001217983 */ /* 0x0103680000300800 */
[----:B0-----:R-:W4:Y:S04]  /*21ff0*/  LDL.LU R53, [R1+0x1024] ;  /* 0x0010240001357983 */ /* 0x001f280000300800 */
[----:B------:R0:W-:Y:S04]  /*22000*/  STS.U16 [R47+UR5+0x1d700], R54 ;  /* 0x01d700362f007988 */ /* 0x0001e80008000405 */
[----:B0-----:R-:W2:Y:S04]  /*22010*/  LDL.LU R54, [R1+0x1020] ;  /* 0x0010200001367983 */ /* 0x001ea80000300800 */
[----:B----4-:R0:W-:Y:S04]  /*22020*/  STS.U16 [R47+UR5+0x11b00], R53 ;  /* 0x011b00352f007988 */ /* 0x0101e80008000405 */
[----:B---3--:R3:W-:Y:S04]  /*22030*/  STS.U16 [R47+UR5+0x15b00], R52 ;  /* 0x015b00342f007988 */ /* 0x0087e80008000405 */
[----:B--2---:R2:W-:Y:S04]  /*22040*/  STS.U16 [R47+UR5+0x19b00], R51 ;  /* 0x019b00332f007988 */ /* 0x0045e80008000405 */
[----:B0-----:R-:W4:Y:S04]  /*22050*/  LDL.LU R53, [R1+0x101c] ;  /* 0x00101c0001357983 */ /* 0x001f280000300800 */
[----:B------:R0:W-:Y:S04]  /*22060*/  STS.U16 [R47+UR5+0x1db00], R50 ;  /* 0x01db00322f007988 */ /* 0x0001e80008000405 */
[----:B---3--:R-:W3:Y:S04]  /*22070*/  LDL.LU R52, [R1+0x1018] ;  /* 0x0010180001347983 */ /* 0x008ee80000300800 */
[----:B------:R1:W-:Y:S04]  /*22080*/  STS.U16 [R47+UR5+0x11f00], R62 ;  /* 0x011f003e2f007988 */ /* 0x0003e80008000405 */
[----:B--2---:R-:W2:Y:S04]  /*22090*/  LDL.LU R51, [R1+0x1014] ;  /* 0x0010140001337983 */ /* 0x004ea80000300800 */
[----:B0-----:R-:W2:Y:S01]  /*220a0*/  LDL.LU R50, [R1+0x1010] ;  /* 0x0010100001327983 */ /* 0x001ea20000300800 */
[----:B-1----:R-:W-:-:S03]  /*220b0*/  LOP3.LUT R62, R2, 0x70, RZ, 0x3c, !PT ;  /* 0x00000070023e7812 */ /* 0x002fc600078e3cff */
[----:B------:R0:W-:Y:S04]  /*220c0*/  STS.U16 [R47+UR5+0x15f00], R49 ;  /* 0x015f00312f007988 */ /* 0x0001e80008000405 */
[----:B------:R1:W-:Y:S04]  /*220d0*/  STS.U16 [R47+UR5+0x19f00], R48 ;  /* 0x019f00302f007988 */ /* 0x0003e80008000405 */
[----:B------:R1:W-:Y:S04]  /*220e0*/  STS.U16 [R47+UR5+0x1df00], R46 ;  /* 0x01df002e2f007988 */ /* 0x0003e80008000405 */
[----:B0-----:R-:W2:Y:S04]  /*220f0*/  LDL.LU R49, [R1+0x100c] ;  /* 0x00100c0001317983 */ /* 0x001ea80000300800 */
[----:B-1----:R-:W2:Y:S04]  /*22100*/  LDL.LU R48, [R1+0x1008] ;  /* 0x0010080001307983 */ /* 0x002ea80000300800 */
[----:B------:R-:W2:Y:S04]  /*22110*/  LDL.LU R47, [R1+0x1004] ;  /* 0x00100400012f7983 */ /* 0x000ea80000300800 */
        /* <DEDUP_REMOVED lines=10> */
[----:B0-----:R0:W5:Y:S04]  /*221c0*/  LDL.LU R34, [R1+0xff0] ;  /* 0x000ff00001227983 */ /* 0x0011680000300800 */
[----:B-1----:R0:W5:Y:S04]  /*221d0*/  LDL.LU R35, [R1+0xfec] ;  /* 0x000fec0001237983 */ /* 0x0021680000300800 */
[----:B------:R0:W5:Y:S04]  /*221e0*/  LDL.LU R36, [R1+0xfe8] ;  /* 0x000fe80001247983 */ /* 0x0001680000300800 */
[----:B------:R1:W-:Y:S04]  /*221f0*/  STS.U16 [R62+UR5+0x18780], R37 ;  /* 0x018780253e007988 */ /* 0x0003e80008000405 */
[----:B------:R0:W-:Y:S04]  /*22200*/  STS.U16 [R62+UR5+0x1c780], R38 ;  /* 0x01c780263e007988 */ /* 0x0001e80008000405 */
[----:B------:R0:W-:Y:S04]  /*22210*/  STS.U16 [R62+UR5+0x10b80], R39 ;  /* 0x010b80273e007988 */ /* 0x0001e80008000405 */
[----:B-1----:R1:W5:Y:S04]  /*22220*/  LDL.LU R37, [R1+0xfe4] ;  /* 0x000fe40001257983 */ /* 0x0023680000300800 */
[----:B0-----:R1:W5:Y:S04]  /*22230*/  LDL.LU R38, [R1+0xfe0] ;  /* 0x000fe00001267983 */ /* 0x0013680000300800 */
[----:B------:R1:W5:Y:S04]  /*22240*/  LDL.LU R39, [R1+0xfdc] ;  /* 0x000fdc0001277983 */ /* 0x0003680000300800 */
[----:B------:R0:W-:Y:S04]  /*22250*/  STS.U16 [R62+UR5+0x14b80], R40 ;  /* 0x014b80283e007988 */ /* 0x0001e80008000405 */
[----:B------:R1:W-:Y:S04]  /*22260*/  STS.U16 [R62+UR5+0x18b80], R41 ;  /* 0x018b80293e007988 */ /* 0x0003e80008000405 */
[----:B------:R1:W-:Y:S04]  /*22270*/  STS.U16 [R62+UR5+0x1cb80], R42 ;  /* 0x01cb802a3e007988 */ /* 0x0003e80008000405 */
[----:B0-----:R0:W5:Y:S04]  /*22280*/  LDL.LU R40, [R1+0xfd8] ;  /* 0x000fd80001287983 */ /* 0x0011680000300800 */
[----:B-1----:R0:W5:Y:S04]  /*22290*/  LDL.LU R41, [R1+0xfd4] ;  /* 0x000fd40001297983 */ /* 0x0021680000300800 */
[----:B------:R0:W5:Y:S04]  /*222a0*/  LDL.LU R42, [R1+0xfd0] ;  /* 0x000fd000012a7983 */ /* 0x0001680000300800 */
[----:B--2---:R1:W-:Y:S04]  /*222b0*/  STS.U16 [R62+UR5+0x10f80], R43 ;  /* 0x010f802b3e007988 */ /* 0x0043e80008000405 */
[----:B------:R2:W-:Y:S04]  /*222c0*/  STS.U16 [R62+UR5+0x14f80], R44 ;  /* 0x014f802c3e007988 */ /* 0x0005e80008000405 */
[----:B------:R0:W-:Y:S04]  /*222d0*/  STS.U16 [R62+UR5+0x18f80], R45 ;  /* 0x018f802d3e007988 */ /* 0x0001e80008000405 */
[----:B-1----:R1:W5:Y:S04]  /*222e0*/  LDL.LU R43, [R1+0xfcc] ;  /* 0x000fcc00012b7983 */ /* 0x0023680000300800 */
[----:B--2---:R1:W5:Y:S04]  /*222f0*/  LDL.LU R44, [R1+0xfc8] ;  /* 0x000fc800012c7983 */ /* 0x0043680000300800 */
[----:B0-----:R1:W5:Y:S04]  /*22300*/  LDL.LU R45, [R1+0xfc4] ;  /* 0x000fc400012d7983 */ /* 0x0013680000300800 */
[----:B------:R0:W-:Y:S04]  /*22310*/  STS.U16 [R62+UR5+0x1cf80], R46 ;  /* 0x01cf802e3e007988 */ /* 0x0001e80008000405 */
[----:B------:R2:W-:Y:S04]  /*22320*/  STS.U16 [R62+UR5+0x11380], R47 ;  /* 0x0113802f3e007988 */ /* 0x0005e80008000405 */
[----:B------:R1:W-:Y:S04]  /*22330*/  STS.U16 [R62+UR5+0x15380], R48 ;  /* 0x015380303e007988 */ /* 0x0003e80008000405 */
[----:B0-----:R0:W5:Y:S04]  /*22340*/  LDL.LU R46, [R1+0xfc0] ;  /* 0x000fc000012e7983 */ /* 0x0011680000300800 */
[----:B--2---:R0:W5:Y:S04]  /*22350*/  LDL.LU R47, [R1+0xfbc] ;  /* 0x000fbc00012f7983 */ /* 0x0041680000300800 */
[----:B-1----:R0:W5:Y:S04]  /*22360*/  LDL.LU R48, [R1+0xfb8] ;  /* 0x000fb80001307983 */ /* 0x0021680000300800 */
[----:B------:R1:W-:Y:S04]  /*22370*/  STS.U16 [R62+UR5+0x19380], R49 ;  /* 0x019380313e007988 */ /* 0x0003e80008000405 */
[----:B------:R2:W-:Y:S04]  /*22380*/  STS.U16 [R62+UR5+0x1d380], R50 ;  /* 0x01d380323e007988 */ /* 0x0005e80008000405 */
[----:B------:R0:W-:Y:S04]  /*22390*/  STS.U16 [R62+UR5+0x11780], R51 ;  /* 0x011780333e007988 */ /* 0x0001e80008000405 */
[----:B-1----:R1:W5:Y:S04]  /*223a0*/  LDL.LU R49, [R1+0xfb4] ;  /* 0x000fb40001317983 */ /* 0x0023680000300800 */
[----:B--2---:R1:W5:Y:S04]  /*223b0*/  LDL.LU R50, [R1+0xfb0] ;  /* 0x000fb00001327983 */ /* 0x0043680000300800 */
[----:B0-----:R1:W5:Y:S04]  /*223c0*/  LDL.LU R51, [R1+0xfac] ;  /* 0x000fac0001337983 */ /* 0x0013680000300800 */
[----:B---3--:R0:W-:Y:S04]  /*223d0*/  STS.U16 [R62+UR5+0x15780], R52 ;  /* 0x015780343e007988 */ /* 0x0081e80008000405 */
[----:B----4-:R2:W-:Y:S04]  /*223e0*/  STS.U16 [R62+UR5+0x19780], R53 ;  /* 0x019780353e007988 */ /* 0x0105e80008000405 */
[----:B------:R3:W-:Y:S04]  /*223f0*/  STS.U16 [R62+UR5+0x1d780], R54 ;  /* 0x01d780363e007988 */ /* 0x0007e80008000405 */
[----:B0-----:R1:W5:Y:S04]  /*22400*/  LDL.LU R52, [R1+0xfa8] ;  /* 0x000fa80001347983 */ /* 0x0013680000300800 */
[----:B--2---:R1:W5:Y:S04]  /*22410*/  LDL.LU R53, [R1+0xfa4] ;  /* 0x000fa40001357983 */ /* 0x0043680000300800 */
[----:B---3--:R1:W5:Y:S04]  /*22420*/  LDL.LU R54, [R1+0xfa0] ;  /* 0x000fa00001367983 */ /* 0x0083680000300800 */
[----:B------:R0:W-:Y:S04]  /*22430*/  STS.U16 [R62+UR5+0x11b80], R55 ;  /* 0x011b80373e007988 */ /* 0x0001e80008000405 */
[----:B------:R2:W-:Y:S04]  /*22440*/  STS.U16 [R62+UR5+0x15b80], R56 ;  /* 0x015b80383e007988 */ /* 0x0005e80008000405 */
        /* <DEDUP_REMOVED lines=12> */
[----:B0-----:R1:W5:Y:S04]  /*22510*/  LDL.LU R61, [R1+0xf84] ;  /* 0x000f8400013d7983 */ /* 0x0013680000300800 */
[----:B--2---:R1:W5:Y:S04]  /*22520*/  LDL.LU R62, [R1+0xf80] ;  /* 0x000f8000013e7983 */ /* 0x0043680000300800 */
[----:B------:R-:W2:Y:S04]  /*22530*/  LDL.LU R0, [R1+0xf7c] ;  /* 0x000f7c0001007983 */ /* 0x000ea80000300800 */
[----:B--2---:R0:W-:Y:S04]  /*22540*/  STS.U16 [R0+UR5+0x23000], R76 ;  /* 0x0230004c00007988 */ /* 0x0041e80008000405 */
[----:B------:R2:W-:Y:S01]  /*22550*/  STS.U16 [R0+UR5+0x22000], R63 ;  /* 0x0220003f00007988 */ /* 0x0005e20008000405 */
[----:B0-----:R-:W-:-:S03]  /*22560*/  LOP3.LUT R76, R0, 0x20, RZ, 0x3c, !PT ;  /* 0x00000020004c7812 */ /* 0x001fc600078e3cff */
[----:B------:R0:W-:Y:S04]  /*22570*/  STS.U16 [R0+UR5+0x22400], R64 ;  /* 0x0224004000007988 */ /* 0x0001e80008000405 */
[----:B--2---:R1:W5:Y:S04]  /*22580*/  LDL.LU R63, [R1+0xf78] ;  /* 0x000f7800013f7983 */ /* 0x0043680000300800 */
[----:B------:R2:W-:Y:S04]  /*22590*/  STS.U16 [R0+UR5+0x22800], R65 ;  /* 0x0228004100007988 */ /* 0x0005e80008000405 */
[----:B0-----:R1:W5:Y:S04]  /*225a0*/  LDL.LU R64, [R1+0xf74] ;  /* 0x000f740001407983 */ /* 0x0013680000300800 */
[----:B------:R0:W-:Y:S04]  /*225b0*/  STS.U16 [R0+UR5+0x22c00], R66 ;  /* 0x022c004200007988 */ /* 0x0001e80008000405 */
[----:B------:R3:W-:Y:S04]  /*225c0*/  STS.U16 [R0+UR5+0x23400], R67 ;  /* 0x0234004300007988 */ /* 0x0007e80008000405 */
[----:B------:R4:W-:Y:S04]  /*225d0*/  STS.U16 [R0+UR5+0x23800], R68 ;  /* 0x0238004400007988 */ /* 0x0009e80008000405 */
[----:B------:R0:W-:Y:S04]  /*225e0*/  STS.U16 [R0+UR5+0x23c00], R69 ;  /* 0x023c004500007988 */ /* 0x0001e80008000405 */
[----:B--2---:R1:W5:Y:S04]  /*225f0*/  LDL.LU R65, [R1+0xf70] ;  /* 0x000f700001417983 */ /* 0x0043680000300800 */
[----:B------:R2:W-:Y:S04]  /*22600*/  STS.U16 [R76+UR5+0x22100], R70 ;  /* 0x022100464c007988 */ /* 0x0005e80008000405 */
[----:B0-----:R1:W5:Y:S04]  /*22610*/  LDL.LU R66, [R1+0xf6c] ;  /* 0x000f6c0001427983 */ /* 0x0013680000300800 */
[----:B------:R0:W-:Y:S04]  /*22620*/  STS.U16 [R76+UR5+0x22500], R71 ;  /* 0x022500474c007988 */ /* 0x0001e80008000405 */
[----:B---3--:R1:W5:Y:S04]  /*22630*/  LDL.LU R67, [R1+0xf68] ;  /* 0x000f680001437983 */ /* 0x0083680000300800 */
[----:B------:R-:W-:Y:S04]  /*22640*/  STS.U16 [R76+UR5+0x22900], R72 ;  /* 0x022900484c007988 */ /* 0x000fe80008000405 */
[----:B----4-:R1:W5:Y:S04]  /*22650*/  LDL.LU R68, [R1+0xf64] ;  /* 0x000f640001447983 */ /* 0x0103680000300800 */
[----:B------:R-:W-:Y:S04]  /*22660*/  STS.U16 [R76+UR5+0x22d00], R73 ;  /* 0x022d00494c007988 */ /* 0x000fe80008000405 */
[----:B------:R1:W5:Y:S04]  /*22670*/  LDL.LU R69, [R1+0xf60] ;  /* 0x000f600001457983 */ /* 0x0003680000300800 */
[----:B------:R3:W-:Y:S04]  /*22680*/  STS.U16 [R76+UR5+0x23100], R84 ;  /* 0x023100544c007988 */ /* 0x0007e80008000405 */
[----:B--2---:R1:W5:Y:S04]  /*22690*/  LDL.LU R70, [R1+0xf5c] ;  /* 0x000f5c0001467983 */ /* 0x0043680000300800 */
[----:B0-----:R1:W5:Y:S01]  /*226a0*/  LDL.LU R71, [R1+0xf58] ;  /* 0x000f580001477983 */ /* 0x0013620000300800 */
[----:B---3--:R-:W-:-:S03]  /*226b0*/  LOP3.LUT R84, R0, 0x40, RZ, 0x3c, !PT ;  /* 0x0000004000547812 */ /* 0x008fc600078e3cff */
[----:B------:R1:W5:Y:S04]  /*226c0*/  LDL.LU R72, [R1+0xf54] ;  /* 0x000f540001487983 */ /* 0x0003680000300800 */
[----:B------:R0:W-:Y:S04]  /*226d0*/  STS.U16 [R76+UR5+0x23500], R74 ;  /* 0x0235004a4c007988 */ /* 0x0001e80008000405 */
[----:B------:R1:W5:Y:S04]  /*226e0*/  LDL.LU R73, [R1+0xf50] ;  /* 0x000f500001497983 */ /* 0x0003680000300800 */
[----:B------:R2:W-:Y:S04]  /*226f0*/  STS.U16 [R76+UR5+0x23900], R75 ;  /* 0x0239004b4c007988 */ /* 0x0005e80008000405 */
[----:B0-----:R1:W5:Y:S04]  /*22700*/  LDL.LU R74, [R1+0xf4c] ;  /* 0x000f4c00014a7983 */ /* 0x0013680000300800 */
[----:B------:R0:W-:Y:S04]  /*22710*/  STS.U16 [R76+UR5+0x23d00], R77 ;  /* 0x023d004d4c007988 */ /* 0x0001e80008000405 */
[----:B--2---:R1:W5:Y:S04]  /*22720*/  LDL.LU R75, [R1+0xf48] ;  /* 0x000f4800014b7983 */ /* 0x0043680000300800 */
[----:B------:R2:W-:Y:S04]  /*22730*/  STS.U16 [R84+UR5+0x22200], R78 ;  /* 0x0222004e54007988 */ /* 0x0005e80008000405 */
[----:B0-----:R1:W5:Y:S04]  /*22740*/  LDL.LU R76, [R1+0xf44] ;  /* 0x000f4400014c7983 */ /* 0x0013680000300800 */
[----:B------:R0:W-:Y:S04]  /*22750*/  STS.U16 [R84+UR5+0x22600], R79 ;  /* 0x0226004f54007988 */ /* 0x0001e80008000405 */
[----:B------:R1:W5:Y:S04]  /*22760*/  LDL.LU R77, [R1+0xf40] ;  /* 0x000f4000014d7983 */ /* 0x0003680000300800 */
[----:B------:R3:W-:Y:S04]  /*22770*/  STS.U16 [R84+UR5+0x22a00], R80 ;  /* 0x022a005054007988 */ /* 0x0007e80008000405 */
[----:B--2---:R1:W5:Y:S04]  /*22780*/  LDL.LU R78, [R1+0xf3c] ;  /* 0x000f3c00014e7983 */ /* 0x0043680000300800 */
[----:B------:R2:W-:Y:S04]  /*22790*/  STS.U16 [R84+UR5+0x22e00], R81 ;  /* 0x022e005154007988 */ /* 0x0005e80008000405 */
[----:B0-----:R1:W5:Y:S04]  /*227a0*/  LDL.LU R79, [R1+0xf38] ;  /* 0x000f3800014f7983 */ /* 0x0013680000300800 */
[----:B------:R0:W-:Y:S04]  /*227b0*/  STS.U16 [R84+UR5+0x23200], R90 ;  /* 0x0232005a54007988 */ /* 0x0001e80008000405 */
[----:B---3--:R1:W5:Y:S04]  /*227c0*/  LDL.LU R80, [R1+0xf34] ;  /* 0x000f340001507983 */ /* 0x0083680000300800 */
[----:B--2---:R1:W5:Y:S01]  /*227d0*/  LDL.LU R81, [R1+0xf30] ;  /* 0x000f300001517983 */ /* 0x0043620000300800 */
[----:B0-----:R-:W-:-:S03]  /*227e0*/  LOP3.LUT R90, R0, 0x60, RZ, 0x3c, !PT ;  /* 0x00000060005a7812 */ /* 0x001fc600078e3cff */
[----:B------:R0:W-:Y:S04]  /*227f0*/  STS.U16 [R84+UR5+0x23600], R82 ;  /* 0x0236005254007988 */ /* 0x0001e80008000405 */
[----:B------:R2:W-:Y:S04]  /*22800*/  STS.U16 [R84+UR5+0x23a00], R83 ;  /* 0x023a005354007988 */ /* 0x0005e80008000405 */
[----:B------:R3:W-:Y:S04]  /*22810*/  STS.U16 [R84+UR5+0x23e00], R85 ;  /* 0x023e005554007988 */ /* 0x0007e80008000405 */
[----:B0-----:R1:W5:Y:S04]  /*22820*/  LDL.LU R82, [R1+0xf2c] ;  /* 0x000f2c0001527983 */ /* 0x0013680000300800 */
[----:B--2---:R1:W5:Y:S04]  /*22830*/  LDL.LU R83, [R1+0xf28] ;  /* 0x000f280001537983 */ /* 0x0043680000300800 */
[----:B---3--:R1:W5:Y:S04]  /*22840*/  LDL.LU R84, [R1+0xf24] ;  /* 0x000f240001547983 */ /* 0x0083680000300800 */
[----:B------:R1:W5:Y:S04]  /*22850*/  LDL.LU R85, [R1+0xf20] ;  /* 0x000f200001557983 */ /* 0x0003680000300800 */
        /* <DEDUP_REMOVED lines=13> */
[----:B------:R2:W-:Y:S01]  /*22930*/  STS.U16 [R90+UR5+0x23f00], R3 ;  /* 0x023f00035a007988 */ /* 0x0005e20008000405 */
[----:B------:R3:W-:Y:S06]  /*22940*/  MEMBAR.ALL.CTA ;  /* 0x0000000000007992 */ /* 0x0007ec0000008000 */
[----:B---3--:R-:W3:Y:S04]  /*22950*/  FENCE.VIEW.ASYNC.S ;  /* 0x00000000000073c6 */ /* 0x008ee80000000000 */
[----:B0-----:R1:W5:Y:S04]  /*22960*/  LDL.LU R91, [R1+0xf04] ;  /* 0x000f0400015b7983 */ /* 0x0013680000300800 */
[----:B--2---:R1:W5:Y:S04]  /*22970*/  LDL.LU R90, [R1+0xf00] ;  /* 0x000f0000015a7983 */ /* 0x0043680000300800 */
[----:B------:R1:W5:Y:S01]  /*22980*/  LDL.LU R3, [R1+0xefc] ;  /* 0x000efc0001037983 */ /* 0x0003620000300800 */
[----:B------:R-:W-:-:S04]  /*22990*/  ULEA UR8, UR11, UR5, 0x3 ;  /* 0x000000050b087291 */ /* 0x000fc8000f8e18ff */
[----:B------:R-:W-:Y:S01]  /*229a0*/  UIADD3 UR8, UPT, UPT, UR8, 0x24000, URZ ;  /* 0x0002400008087890 */ /* 0x000fe2000fffe0ff */
[----:B---3--:R-:W-:Y:S06]  /*229b0*/  BAR.SYNC.DEFER_BLOCKING 0x0 ;  /* 0x0000000000007b1d */ /* 0x008fec0000010000 */
[----:B------:R-:W-:Y:S05]  /*229c0*/  @P0 BRA `(.L_x_9) ;  /* 0x0000000000dc0947 */ /* 0x000fea0003800000 */
[----:B------:R-:W-:Y:S02]  /*229d0*/  UIADD3 UR4, UPT, UPT, UR6, 0x40, URZ ;  /* 0x0000004006047890 */ /* 0x000fe4000fffe0ff */
[----:B------:R-:W-:Y:S02]  /*229e0*/  UIADD3 UR10, UPT, UPT, UR6, 0x40, URZ ;  /* 0x00000040060a7890 */ /* 0x000fe4000fffe0ff */
[----:B------:R-:W-:Y:S01]  /*229f0*/  UIADD3 UR15, UPT, UPT, UR6, 0x40, URZ ;  /* 0x00000040060f7890 */ /* 0x000fe2000fffe0ff */
[----:B------:R-:W-:Y:S01]  /*22a00*/  UMOV UR64, 0x0 ;  /* 0x0000000000407882 */ /* 0x000fe20000000000 */
[----:B------:R-:W-:Y:S01]  /*22a10*/  UMOV UR65, 0x8108490 ;  /* 0x0810849000417882 */ /* 0x000fe20000000000 */
[----:B------:R-:W-:Y:S01]  /*22a20*/  UMOV UR66, UR14 ;  /* 0x0000000e00427c82 */ /* 0x000fe20008000000 */
[----:B------:R-:W-:Y:S01]  /*22a30*/  UMOV UR67, 0x40004040 ;  /* 0x4000404000437882 */ /* 0x000fe20000000000 */
[----:B------:R-:W-:Y:S01]  /*22a40*/  UMOV UR76, 0x0 ;  /* 0x00000000004c7882 */ /* 0x000fe20000000000 */
[----:B------:R-:W-:Y:S01]  /*22a50*/  UMOV UR77, 0x8108490 ;  /* 0x08108490004d7882 */ /* 0x000fe20000000000 */
[----:B------:R-:W-:-:S02]  /*22a60*/  UIADD3 UR72, UPT, UPT, UR6, 0x40, URZ ;  /* 0x0000004006487890 */ /* 0x000fc4000fffe0ff */
[----:B------:R-:W-:Y:S01]  /*22a70*/  UTCHMMA gdesc[UR66], gdesc[UR52], tmem[UR6], tmem[UR64], idesc[UR65], UPT ;  /* 0x00ff4034420075ea */ /* 0x000fe2000b800006 */
[----:B------:R-:W-:Y:S01]  /*22a80*/  UMOV UR68, 0x0 ;  /* 0x0000000000447882 */ /* 0x000fe20000000000 */
[----:B------:R-:W-:Y:S01]  /*22a90*/  UMOV UR69, 0x8108490 ;  /* 0x0810849000457882 */ /* 0x000fe20000000000 */
[----:B------:R-:W-:Y:S02]  /*22aa0*/  UIADD3 UR73, UPT, UPT, UR6, 0x80, URZ ;  /* 0x0000008006497890 */ /* 0x000fe4000fffe0ff */
[----:B------:R0:W-:Y:S01]  /*22ab0*/  UTCHMMA gdesc[UR12], gdesc[UR18], tmem[UR6], tmem[UR76], idesc[UR77], UPT ;  /* 0x00ff4c120c0075ea */ /* 0x0001e2000b800006 */
[----:B------:R-:W-:Y:S01]  /*22ac0*/  UMOV UR70, 0x0 ;  /* 0x0000000000467882 */ /* 0x000fe20000000000 */
[----:B------:R-:W-:Y:S01]  /*22ad0*/  UMOV UR71, 0x8108490 ;  /* 0x0810849000477882 */ /* 0x000fe20000000000 */
[----:B------:R-:W-:Y:S02]  /*22ae0*/  UIADD3 UR74, UPT, UPT, UR6, 0x80, URZ ;  /* 0x00000080064a7890 */ /* 0x000fe4000fffe0ff */
[----:B------:R-:W-:Y:S01]  /*22af0*/  UTCHMMA gdesc[UR20], gdesc[UR22], tmem[UR6], tmem[UR68], idesc[UR69], UPT ;  /* 0x00ff4416140075ea */ /* 0x000fe2000b800006 */
[----:B------:R-:W-:Y:S01]  /*22b00*/  UMOV UR54, 0x0 ;  /* 0x0000000000367882 */ /* 0x000fe20000000000 */
[----:B------:R-:W-:Y:S01]  /*22b10*/  UMOV UR55, 0x8108490 ;  /* 0x0810849000377882 */ /* 0x000fe20000000000 */
[----:B------:R-:W-:-:S02]  /*22b20*/  UIADD3 UR75, UPT, UPT, UR6, 0x80, URZ ;  /* 0x00000080064b7890 */ /* 0x000fc4000fffe0ff */
[----:B------:R-:W-:Y:S01]  /*22b30*/  UTCHMMA gdesc[UR24], gdesc[UR26], tmem[UR6], tmem[UR70], idesc[UR71], UPT ;  /* 0x00ff461a180075ea */ /* 0x000fe2000b800006 */
[----:B------:R-:W-:Y:S01]  /*22b40*/  UMOV UR56, 0x0 ;  /* 0x0000000000387882 */ /* 0x000fe20000000000 */
[----:B------:R-:W-:Y:S01]  /*22b50*/  UMOV UR57, 0x8108490 ;  /* 0x0810849000397882 */ /* 0x000fe20000000000 */
[----:B0-----:R-:W-:Y:S01]  /*22b60*/  UIADD3 UR76, UPT, UPT, UR6, 0x80, URZ ;  /* 0x00000080064c7890 */ /* 0x001fe2000fffe0ff */
[----:B------:R0:W-:Y:S01]  /*22b70*/  UTCHMMA gdesc[UR28], gdesc[UR52], tmem[UR4], tmem[UR54], idesc[UR55], UPT ;  /* 0x00ff36341c0075ea */ /* 0x0001e2000b800004 */
[----:B------:R-:W-:Y:S01]  /*22b80*/  UMOV UR58, 0x0 ;  /* 0x00000000003a7882 */ /* 0x000fe20000000000 */
[----:B------:R-:W-:Y:S01]  /*22b90*/  UMOV UR59, 0x8108490 ;  /* 0x08108490003b7882 */ /* 0x000fe20000000000 */
[----:B------:R-:W-:Y:S01]  /*22ba0*/  UIADD3 UR77, UPT, UPT, UR6, 0xc0, URZ ;  /* 0x000000c0064d7890 */ /* 0x000fe2000fffe0ff */
[----:B------:R2:W-:Y:S01]  /*22bb0*/  UTCHMMA gdesc[UR30], gdesc[UR18], tmem[UR10], tmem[UR56], idesc[UR57], UPT ;  /* 0x00ff38121e0075ea */ /* 0x0005e2000b80000a */
[----:B------:R-:W-:Y:S01]  /*22bc0*/  UMOV UR60, 0x0 ;  /* 0x00000000003c7882 */ /* 0x000fe20000000000 */
[----:B------:R-:W-:Y:S01]  /*22bd0*/  UMOV UR61, 0x8108490 ;  /* 0x08108490003d7882 */ /* 0x000fe20000000000 */
[----:B------:R3:W-:Y:S01]  /*22be0*/  UTCHMMA gdesc[UR32], gdesc[UR22], tmem[UR15], tmem[UR58], idesc[UR59], UPT ;  /* 0x00ff3a16200075ea */ /* 0x0007e2000b80000f */
[----:B------:R-:W-:Y:S01]  /*22bf0*/  UMOV UR62, 0x0 ;  /* 0x00000000003e7882 */ /* 0x000fe20000000000 */
[----:B------:R-:W-:Y:S01]  /*22c00*/  UMOV UR63, 0x8108490 ;  /* 0x08108490003f7882 */ /* 0x000fe20000000000 */
[----:B0-----:R-:W-:Y:S01]  /*22c10*/  UIADD3 UR4, UPT, UPT, UR6, 0xc0, URZ ;  /* 0x000000c006047890 */ /* 0x001fe2000fffe0ff */
[----:B------:R0:W-:Y:S01]  /*22c20*/  UTCHMMA gdesc[UR34], gdesc[UR26], tmem[UR72], tmem[UR60], idesc[UR61], UPT ;  /* 0x00ff3c1a220075ea */ /* 0x0001e2000b800048 */
[----:B------:R-:W-:Y:S01]  /*22c30*/  UMOV UR66, 0x0 ;  /* 0x0000000000427882 */ /* 0x000fe20000000000 */
[----:B------:R-:W-:Y:S01]  /*22c40*/  UMOV UR67, 0x8108490 ;  /* 0x0810849000437882 */ /* 0x000fe20000000000 */
[----:B--2---:R-:W-:Y:S01]  /*22c50*/  UIADD3 UR10, UPT, UPT, UR6, 0xc0, URZ ;  /* 0x000000c0060a7890 */ /* 0x004fe2000fffe0ff */
[----:B------:R2:W-:Y:S01]  /*22c60*/  UTCHMMA gdesc[UR36], gdesc[UR52], tmem[UR73], tmem[UR62], idesc[UR63], UPT ;  /* 0x00ff3e34240075ea */ /* 0x0005e2000b800049 */
[----:B------:R2:W-:Y:S01]  /*22c70*/  UTCHMMA gdesc[UR38], gdesc[UR18], tmem[UR74], tmem[UR64], idesc[UR65], UPT ;  /* 0x00ff4012260075ea */ /* 0x0005e2000b80004a */
[----:B---3--:R-:W-:Y:S01]  /*22c80*/  UIADD3 UR15, UPT, UPT, UR6, 0xc0, URZ ;  /* 0x000000c0060f7890 */ /* 0x008fe2000fffe0ff */
[----:B------:R2:W-:Y:S01]  /*22c90*/  UTCHMMA gdesc[UR40], gdesc[UR22], tmem[UR75], tmem[UR66], idesc[UR67], UPT ;  /* 0x00ff4216280075ea */ /* 0x0005e2000b80004b */
[----:B------:R2:W-:Y:S01]  /*22ca0*/  UTCHMMA gdesc[UR42], gdesc[UR26], tmem[UR76], tmem[UR68], idesc[UR69], UPT ;  /* 0x00ff441a2a0075ea */ /* 0x0005e2000b80004c */
[----:B------:R2:W-:Y:S01]  /*22cb0*/  UTCHMMA gdesc[UR44], gdesc[UR52], tmem[UR77], tmem[UR70], idesc[UR71], UPT ;  /* 0x00ff46342c0075ea */ /* 0x0005e2000b80004d */
[----:B0-----:R-:W-:Y:S01]  /*22cc0*/  UMOV UR60, UR8 ;  /* 0x00000008003c7c82 */ /* 0x001fe20008000000 */
[----:B------:R-:W-:Y:S01]  /*22cd0*/  UMOV UR61, URZ ;  /* 0x000000ff003d7c82 */ /* 0x000fe20008000000 */
[----:B------:R2:W-:Y:S01]  /*22ce0*/  UTCHMMA gdesc[UR46], gdesc[UR18], tmem[UR4], tmem[UR54], idesc[UR55], UPT ;  /* 0x00ff36122e0075ea */ /* 0x0005e2000b800004 */
[----:B------:R-:W-:Y:S01]  /*22cf0*/  UMOV UR60, UR60 ;  /* 0x0000003c003c7c82 */ /* 0x000fe20008000000 */
[----:B------:R2:W-:Y:S01]  /*22d00*/  UTCHMMA gdesc[UR48], gdesc[UR22], tmem[UR10], tmem[UR56], idesc[UR57], UPT ;  /* 0x00ff3816300075ea */ /* 0x0005e2000b80000a */
[----:B------:R2:W-:Y:S01]  /*22d10*/  UTCHMMA gdesc[UR50], gdesc[UR26], tmem[UR15], tmem[UR58], idesc[UR59], UPT ;  /* 0x00ff3a1a320075ea */ /* 0x0005e2000b80000f */
[----:B------:R2:W-:Y:S01]  /*22d20*/  UTCBAR [UR60], URZ ;  /* 0x000000ff3c0073e9 */ /* 0x0005e200080000ff */
[----:B------:R-:W-:Y:S01]  /*22d30*/  NOP ;  /* 0x0000000000007918 */ /* 0x000fe20000000000 */
.L_x_9:
[----:B------:R0:W-:Y:S04]  /*22d40*/  STL [R1+0xefc], R0 ;  /* 0x000efc0001007387 */ /* 0x0001e80000100800 */
[----:B0-----:R-:W3:Y:S01]  /*22d50*/  LDL R0, [R1+0xeec] ;  /* 0x000eec0001007983 */ /* 0x001ee20000100800 */
[----:B------:R-:W-:-:S04]  /*22d60*/  UIADD3 UR11, UPT, UPT, UR11, 0x1, URZ ;  /* 0x000000010b0b7890 */ /* 0x000fc8000fffe0ff */
[----:B------:R-:W-:-:S04]  /*22d70*/  UISETP.GT.AND UP1, UPT, UR11, 0x1, UPT ;  /* 0x000000010b00788c */ /* 0x000fc8000bf24270 */
[----:B--2---:R-:W-:Y:S02]  /*22d80*/  USEL UR4, URZ, 0x1, !UP1 ;  /* 0x00000001ff047887 */ /* 0x004fe4000c800000 */
[----:B------:R-:W-:Y:S02]  /*22d90*/  USEL UR11, UR11, URZ, !UP1 ;  /* 0x000000ff0b0b7287 */ /* 0x000fe4000c800000 */
[----:B------:R-:W-:Y:S01]  /*22da0*/  ULOP3.LUT UR10, UR9, UR4, URZ, 0x3c, !UPT ;  /* 0x00000004090a7292 */ /* 0x000fe2000f8e3cff */
[----:B---3-5:R-:W-:Y:S02]  /*22db0*/  ISETP.NE.U32.AND P2, PT, R93, R0, PT ;  /* 0x000000005d00720c */ /* 0x028fe40003f45070 */
[----:B------:R0:W5:Y:S01]  /*22dc0*/  LDL.LU R0, [R1+0xefc] ;  /* 0x000efc0001007983 */ /* 0x0001620000300800 */
[----:B------:R-:W-:-:S03]  /*22dd0*/  UMOV UR4, UR9 ;  /* 0x0000000900047c82 */ /* 0x000fc60008000000 */
[----:B------:R-:W-:-:S07]  /*22de0*/  UMOV UR9, UR10 ;  /* 0x0000000a00097c82 */ /* 0x000fce0008000000 */
[----:B0-----:R-:W-:Y:S05]  /*22df0*/  @P2 BRA `(.L_x_10) ;  /* 0xfffffea800e82947 */ /* 0x001fea000383ffff */
.L_x_7:
[----:B------:R-:W0:Y:S02]  /*22e00*/  LDCU UR9, c[0x0][0x3a0] ;  /* 0x00007400ff0977ac */ /* 0x000e240008000800 */
[----:B0-----:R-:W-:-:S04]  /*22e10*/  UIADD3 UR9, UPT, UPT, UR9, 0x3f, URZ ;  /* 0x0000003f09097890 */ /* 0x001fc8000fffe0ff */
[----:B------:R-:W-:-:S09]  /*22e20*/  UISETP.GE.AND UP1, UPT, UR9, 0x40, UPT ;  /* 0x000000400900788c */ /* 0x000fd2000bf26270 */
[----:B------:R-:W-:Y:S05]  /*22e30*/  BRA.U !UP1, `(.L_x_11) ;  /* 0x0000000109107547 */ /* 0x000fea000b800000 */
[----:B------:R-:W-:-:S06]  /*22e40*/  USHF.L.U32 UR4, UR4, 0x1f, URZ ;  /* 0x0000001f04047899 */ /* 0x000fcc00080006ff */
[----:B-----5:R-:W-:-:S04]  /*22e50*/  IMAD.U32 R0, RZ, RZ, UR4 ;  /* 0x00000004ff007e24 */ /* 0x020fc8000f8e00ff */
[----:B------:R-:W0:Y:S02]  /*22e60*/  SYNCS.PHASECHK.TRANS64.TRYWAIT P0, [UR8], R0 ;  /* 0x00000000ff0075a7 */ /* 0x000e240008001108 */
[----:B0-----:R-:W-:Y:S05]  /*22e70*/  @!P0 BRA `(.L_x_12) ;  /* 0x0000007800548947 */ /* 0x001fea0003800000 */
.L_x_11:
[----:B------:R-:W-:Y:S06]  /*22e80*/  BAR.SYNC.DEFER_BLOCKING 0x0 ;  /* 0x0000000000007b1d */ /* 0x000fec0000010000 */
[----:B------:R-:W0:Y:S01]  /*22e90*/  LDCU.128 UR8, c[0x0][0x390] ;  /* 0x00007200ff0877ac */ /* 0x000e220008000c00 */
[----:B------:R-:W-:Y:S01]  /*22ea0*/  STL [R1+0xf1c], R82 ;  /* 0x000f1c5201007387 */ /* 0x000fe20000100800 */
[----:B------:R-:W2:Y:S03]  /*22eb0*/  LDCU.64 UR32, c[0x0][0x398] ;  /* 0x00007300ff2077ac */ /* 0x000ea60008000a00 */
[----:B-----5:R-:W-:Y:S01]  /*22ec0*/  STL [R1+0xf18], R78 ;  /* 0x000f184e01007387 */ /* 0x020fe20000100800 */
[----:B------:R-:W3:Y:S03]  /*22ed0*/  LDCU.64 UR12, c[0x0][0x398] ;  /* 0x00007300ff0c77ac */ /* 0x000ee60008000a00 */
[----:B------:R-:W-:Y:S01]  /*22ee0*/  STL [R1+0xf14], R77 ;  /* 0x000f144d01007387 */ /* 0x000fe20000100800 */
[----:B------:R-:W4:Y:S03]  /*22ef0*/  LDCU.64 UR14, c[0x0][0x398] ;  /* 0x00007300ff0e77ac */ /* 0x000f260008000a00 */
[----:B------:R-:W-:Y:S01]  /*22f00*/  STL [R1+0xf10], R74 ;  /* 0x000f104a01007387 */ /* 0x000fe20000100800 */
[----:B------:R-:W1:Y:S03]  /*22f10*/  LDCU.64 UR30, c[0x0][0x398] ;  /* 0x00007300ff1e77ac */ /* 0x000e660008000a00 */
[----:B------:R-:W-:Y:S01]  /*22f20*/  STL [R1+0xf0c], R73 ;  /* 0x000f0c4901007387 */ /* 0x000fe20000100800 */
[----:B------:R-:W0:Y:S01]  /*22f30*/  @!P1 SYNCS.CCTL.IV [UR5+0x24000] ;  /* 0x02400000ff0099b1 */ /* 0x000e220008000005 */
[----:B------:R-:W0:Y:S02]  /*22f40*/  LDCU.64 UR28, c[0x0][0x398] ;  /* 0x00007300ff1c77ac */ /* 0x000e240008000a00 */
[----:B------:R-:W-:Y:S01]  /*22f50*/  STL [R1+0xf08], R69 ;  /* 0x000f084501007387 */ /* 0x000fe20000100800 */
[----:B------:R-:W0:Y:S03]  /*22f60*/  LDCU.64 UR26, c[0x0][0x398] ;  /* 0x00007300ff1a77ac */ /* 0x000e260008000a00 */
[----:B------:R-:W-:Y:S01]  /*22f70*/  STL [R1+0xf58], R88 ;  /* 0x000f585801007387 */ /* 0x000fe20000100800 */
[----:B------:R-:W0:Y:S03]  /*22f80*/  LDCU.64 UR24, c[0x0][0x398] ;  /* 0x00007300ff1877ac */ /* 0x000e260008000a00 */
[----:B------:R-:W-:Y:S01]  /*22f90*/  STL.64 [R1+0xf50], R86 ;  /* 0x000f505601007387 */ /* 0x000fe20000100a00 */
[----:B------:R-:W0:Y:S03]  /*22fa0*/  LDCU.64 UR22, c[0x0][0x398] ;  /* 0x00007300ff1677ac */ /* 0x000e260008000a00 */
[----:B------:R-:W-:Y:S01]  /*22fb0*/  STL.64 [R1+0xf48], R84 ;  /* 0x000f485401007387 */ /* 0x000fe20000100a00 */
[----:B------:R-:W0:Y:S03]  /*22fc0*/  LDCU.64 UR20, c[0x0][0x398] ;  /* 0x00007300ff1477ac */ /* 0x000e260008000a00 */
[----:B------:R-:W-:Y:S01]  /*22fd0*/  STL [R1+0xf40], R83 ;  /* 0x000f405301007387 */ /* 0x000fe20000100800 */
[----:B------:R-:W0:Y:S03]  /*22fe0*/  LDCU.64 UR18, c[0x0][0x398] ;  /* 0x00007300ff1277ac */ /* 0x000e260008000a00 */
[----:B------:R-:W-:Y:S01]  /*22ff0*/  STL.64 [R1+0xf38], R80 ;  /* 0x000f385001007387 */ /* 0x000fe20000100a00 */
[----:B------:R-:W0:Y:S03]  /*23000*/  LDCU UR35, c[0x0][0x398] ;  /* 0x00007300ff2377ac */ /* 0x000e260008000800 */
[----:B------:R-:W-:Y:S01]  /*23010*/  STL [R1+0xf34], R79 ;  /* 0x000f344f01007387 */ /* 0x000fe20000100800 */
[----:B------:R-:W0:Y:S03]  /*23020*/  LDCU UR55, c[0x0][0x398] ;  /* 0x00007300ff3777ac */ /* 0x000e260008000800 */
[----:B------:R-:W-:Y:S01]  /*23030*/  STL [R1+0xf30], R76 ;  /* 0x000f304c01007387 */ /* 0x000fe20000100800 */
[----:B------:R-:W1:Y:S03]  /*23040*/  LDCU UR42, c[0x0][0x398] ;  /* 0x00007300ff2a77ac */ /* 0x000e660008000800 */
[----:B------:R-:W-:Y:S01]  /*23050*/  STL [R1+0xf2c], R75 ;  /* 0x000f2c4b01007387 */ /* 0x000fe20000100800 */
[----:B------:R-:W1:Y:S03]  /*23060*/  LDCU UR57, c[0x0][0x398] ;  /* 0x00007300ff3977ac */ /* 0x000e660008000800 */
[----:B------:R-:W-:Y:S01]  /*23070*/  STL [R1+0xf28], R72 ;  /* 0x000f284801007387 */ /* 0x000fe20000100800 */
[----:B------:R-:W1:Y:S03]  /*23080*/  LDCU UR53, c[0x0][0x398] ;  /* 0x00007300ff3577ac */ /* 0x000e660008000800 */
[----:B------:R-:W-:Y:S01]  /*23090*/  STL [R1+0xf24], R70 ;  /* 0x000f244601007387 */ /* 0x000fe20000100800 */
[----:B------:R-:W1:Y:S03]  /*230a0*/  LDCU UR39, c[0x0][0x398] ;  /* 0x00007300ff2777ac */ /* 0x000e660008000800 */
[----:B------:R2:W-:Y:S01]  /*230b0*/  STL [R1+0xf20], R68 ;  /* 0x000f204401007387 */ /* 0x0005e20000100800 */
[----:B------:R-:W1:Y:S01]  /*230c0*/  LDCU UR41, c[0x0][0x398] ;  /* 0x00007300ff2977ac */ /* 0x000e620008000800 */
[----:B0-----:R-:W-:Y:S06]  /*230d0*/  BAR.SYNC.DEFER_BLOCKING 0x0 ;  /* 0x0000000000007b1d */ /* 0x001fec0000010000 */
[----:B------:R-:W0:Y:S01]  /*230e0*/  LDCU UR51, c[0x0][0x398] ;  /* 0x00007300ff3377ac */ /* 0x000e220008000800 */
[----:B--2---:R-:W2:Y:S01]  /*230f0*/  LDTM.x64 R28, tmem[UR7] ;  /* 0x00000007001c79ee */ /* 0x004ea20008340000 */
[----:B------:R-:W0:Y:S01]  /*23100*/  LDCU UR38, c[0x0][0x398] ;  /* 0x00007300ff2677ac */ /* 0x000e220008000800 */
[----:B------:R-:W0:Y:S01]  /*23110*/  LDCU UR54, c[0x0][0x398] ;  /* 0x00007300ff3677ac */ /* 0x000e220008000800 */
[----:B------:R-:W0:Y:S01]  /*23120*/  LDCU UR75, c[0x0][0x398] ;  /* 0x00007300ff4b77ac */ /* 0x000e220008000800 */
[----:B------:R-:W0:Y:S01]  /*23130*/  LDCU UR76, c[0x0][0x398] ;  /* 0x00007300ff4c77ac */ /* 0x000e220008000800 */
[----:B------:R-:W0:Y:S01]  /*23140*/  @!P1 SYNCS.CCTL.IV [UR5+0x24008] ;  /* 0x02400800ff0099b1 */ /* 0x000e220008000005 */
[----:B------:R-:W0:Y:S01]  /*23150*/  LDCU.64 UR4, c[0x0][0x398] ;  /* 0x00007300ff0477ac */ /* 0x000e220008000a00 */
[----:B------:R-:W0:Y:S01]  /*23160*/  LDCU UR74, c[0x0][0x398] ;  /* 0x00007300ff4a77ac */ /* 0x000e220008000800 */
[----:B--2---:R-:W-:Y:S01]  /*23170*/  STL.64 [R1+0x230], R40 ;  /* 0x0002302801007387 */ /* 0x004fe20000100a00 */
[----:B------:R-:W-:Y:S01]  /*23180*/  IMAD.MOV.U32 R27, RZ, RZ, R33 ;  /* 0x000000ffff1b7224 */ /* 0x000fe200078e0021 */
[----:B------:R-:W2:Y:S01]  /*23190*/  LDCU UR70, c[0x0][0x398] ;  /* 0x00007300ff4677ac */ /* 0x000ea20008000800 */
[----:B------:R-:W-:Y:S01]  /*231a0*/  IMAD.MOV.U32 R26, RZ, RZ, R32 ;  /* 0x000000ffff1a7224 */ /* 0x000fe200078e0020 */
[----:B------:R-:W-:Y:S01]  /*231b0*/  STL.64 [R1+0x238], R42 ;  /* 0x0002382a01007387 */ /* 0x000fe20000100a00 */
[----:B------:R-:W-:Y:S01]  /*231c0*/  IMAD.MOV.U32 R25, RZ, RZ, R31 ;  /* 0x000000ffff197224 */ /* 0x000fe200078e001f */
[----:B------:R-:W0:Y:S01]  /*231d0*/  LDCU UR67, c[0x0][0x398] ;  /* 0x00007300ff4377ac */ /* 0x000e220008000800 */
        /* <DEDUP_REMOVED lines=19> */
[----:B------:R-:W0:Y:S02]  /*23310*/  LDCU UR66, c[0x0][0x398] ;  /* 0x00007300ff4277ac */ /* 0x000e240008000800 */
[----:B------:R-:W-:Y:S01]  /*23320*/  STL.64 [R1+0x268], R54 ;  /* 0x0002683601007387 */ /* 0x000fe20000100a00 */
[----:B------:R-:W0:Y:S03]  /*23330*/  LDCU UR68, c[0x0][0x398] ;  /* 0x00007300ff4477ac */ /* 0x000e260008000800 */
        /* <DEDUP_REMOVED lines=34> */
[----:B------:R1:W-:Y:S01]  /*23560*/  STL [R1+0x2f8], R90 ;  /* 0x0002f85a01007387 */ /* 0x0003e20000100800 */
[----:B------:R-:W0:Y:S03]  /*23570*/  LDCU UR59, c[0x0][0x398] ;  /* 0x00007300ff3b77ac */ /* 0x000e260008000800 */
[----:B------:R-:W-:Y:S01]  /*23580*/  STL [R1+0xefc], R92 ;  /* 0x000efc5c01007387 */ /* 0x000fe20000100800 */
[----:B------:R-:W0:Y:S01]  /*23590*/  LDCU UR40, c[0x0][0x398] ;  /* 0x00007300ff2877ac */ /* 0x000e220008000800 */
[----:B-1----:R-:W1:Y:S01]  /*235a0*/  LDTM.x64 R28, tmem[UR7+0x40] ;  /* 0x00004007001c79ee */ /* 0x002e620008340000 */
[----:B------:R-:W0:Y:S01]  /*235b0*/  LDCU UR56, c[0x0][0x398] ;  /* 0x00007300ff3877ac */ /* 0x000e220008000800 */
[----:B------:R-:W0:Y:S01]  /*235c0*/  LDCU UR60, c[0x0][0x398] ;  /* 0x00007300ff3c77ac */ /* 0x000e220008000800 */
[----:B------:R-:W0:Y:S01]  /*235d0*/  LDCU UR62, c[0x0][0x39c] ;  /* 0x00007380ff3e77ac */ /* 0x000e220008000800 */
[----:B------:R-:W0:Y:S01]  /*235e0*/  LDCU UR58, c[0x0][0x398] ;  /* 0x00007300ff3a77ac */ /* 0x000e220008000800 */
[----:B-1----:R-:W-:Y:S01]  /*235f0*/  STL [R1+0x104], R29 ;  /* 0x0001041d01007387 */ /* 0x002fe20000100800 */
[----:B------:R-:W-:-:S02]  /*23600*/  IMAD.MOV.U32 R21, RZ, RZ, R39 ;  /* 0x000000ffff157224 */ /* 0x000fc400078e0027 */
[----:B------:R-:W-:Y:S01]  /*23610*/  IMAD.MOV.U32 R19, RZ, RZ, R38 ;  /* 0x000000ffff137224 */ /* 0x000fe200078e0026 */
[----:B------:R-:W-:Y:S01]  /*23620*/  STL [R1+0x10c], R31 ;  /* 0x00010c1f01007387 */ /* 0x000fe20000100800 */
[----:B------:R-:W-:Y:S02]  /*23630*/  IMAD.MOV.U32 R17, RZ, RZ, R37 ;  /* 0x000000ffff117224 */ /* 0x000fe400078e0025 */
[----:B------:R-:W-:Y:S01]  /*23640*/  IMAD.MOV.U32 R15, RZ, RZ, R36 ;  /* 0x000000ffff0f7224 */ /* 0x000fe200078e0024 */
[----:B------:R-:W-:Y:S01]  /*23650*/  STL.64 [R1+0x130], R40 ;  /* 0x0001302801007387 */ /* 0x000fe20000100a00 */
[----:B------:R-:W-:Y:S02]  /*23660*/  IMAD.MOV.U32 R13, RZ, RZ, R35 ;  /* 0x000000ffff0d7224 */ /* 0x000fe400078e0023 */
[----:B------:R-:W-:Y:S01]  /*23670*/  IMAD.MOV.U32 R11, RZ, RZ, R34 ;  /* 0x000000ffff0b7224 */ /* 0x000fe200078e0022 */
[----:B------:R-:W-:Y:S01]  /*23680*/  STL.64 [R1+0x138], R42 ;  /* 0x0001382a01007387 */ /* 0x000fe20000100a00 */
[----:B------:R-:W-:-:S02]  /*23690*/  IMAD.MOV.U32 R8, RZ, RZ, R32 ;  /* 0x000000ffff087224 */ /* 0x000fc400078e0020 */
[----:B------:R-:W-:Y:S01]  /*236a0*/  IMAD.MOV.U32 R6, RZ, RZ, R30 ;  /* 0x000000ffff067224 */ /* 0x000fe200078e001e */
[----:B------:R-:W-:Y:S01]  /*236b0*/  STL.64 [R1+0x140], R44 ;  /* 0x0001402c01007387 */ /* 0x000fe20000100a00 */
[----:B------:R-:W-:Y:S02]  /*236c0*/  IMAD.MOV.U32 R4, RZ, RZ, R28 ;  /* 0x000000ffff047224 */ /* 0x000fe400078e001c */
[----:B------:R-:W-:Y:S01]  /*236d0*/  IMAD.MOV.U32 R0, RZ, RZ, R33 ;  /* 0x000000ffff007224 */ /* 0x000fe200078e0021 */
        /* <DEDUP_REMOVED lines=23> */
[----:B------:R1:W-:Y:S04]  /*23850*/  STL [R1+0x1f8], R90 ;  /* 0x0001f85a01007387 */ /* 0x0003e80000100800 */
[----:B------:R0:W-:Y:S01]  /*23860*/  STL [R1+0xf00], R93 ;  /* 0x000f005d01007387 */ /* 0x0001e20000100800 */
[----:B-1----:R-:W1:Y:S03]  /*23870*/  LDTM.x64 R28, tmem[UR7+0x80] ;  /* 0x00008007001c79ee */ /* 0x002e660008340000 */
[----:B0-----:R-:W2:Y:S04]  /*23880*/  LDL.LU R93, [R1+0x9cc] ;  /* 0x0009cc00015d7983 */ /* 0x001ea80000300800 */
[----:B-1----:R-:W-:Y:S01]  /*23890*/  STL [R1+0x4], R29 ;  /* 0x0000041d01007387 */ /* 0x002fe20000100800 */
[----:B------:R-:W-:-:S02]  /*238a0*/  IMAD.MOV.U32 R9, RZ, RZ, R32 ;  /* 0x000000ffff097224 */ /* 0x000fc400078e0020 */
[----:B------:R-:W-:Y:S01]  /*238b0*/  IMAD.MOV.U32 R7, RZ, RZ, R30 ;  /* 0x000000ffff077224 */ /* 0x000fe200078e001e */
[----:B------:R-:W-:Y:S01]  /*238c0*/  STL [R1+0xc], R31 ;  /* 0x00000c1f01007387 */ /* 0x000fe20000100800 */
[----:B------:R-:W-:-:S03]  /*238d0*/  IMAD.MOV.U32 R5, RZ, RZ, R28 ;  /* 0x000000ffff057224 */ /* 0x000fc600078e001c */
[----:B------:R-:W-:Y:S04]  /*238e0*/  STL [R1+0x14], R33 ;  /* 0x0000142101007387 */ /* 0x000fe80000100800 */
[----:B------:R-:W-:Y:S04]  /*238f0*/  STL.64 [R1+0x18], R34 ;  /* 0x0000182201007387 */ /* 0x000fe80000100a00 */
[----:B------:R-:W-:Y:S04]  /*23900*/  STL.64 [R1+0x20], R36 ;  /* 0x0000202401007387 */ /* 0x000fe80000100a00 */
[----:B------:R-:W-:Y:S04]  /*23910*/  STL [R1+0x2c], R39 ;  /* 0x00002c2701007387 */ /* 0x000fe80000100800 */
        /* <DEDUP_REMOVED lines=19> */
[----:B------:R-:W-:Y:S01]  /*23a50*/  STL.64 [R1+0xc8], R78 ;  /* 0x0000c84e01007387 */ /* 0x000fe20000100a00 */
[----:B0-----:R-:W-:-:S03]  /*23a60*/  IMAD.MOV.U32 R73, RZ, RZ, R38 ;  /* 0x000000ffff497224 */ /* 0x001fc600078e0026 */
[----:B------:R-:W-:Y:S04]  /*23a70*/  STL.64 [R1+0xd0], R80 ;  /* 0x0000d05001007387 */ /* 0x000fe80000100a00 */
[----:B------:R-:W-:Y:S04]  /*23a80*/  STL.64 [R1+0xd8], R82 ;  /* 0x0000d85201007387 */ /* 0x000fe80000100a00 */
[----:B------:R-:W-:Y:S04]  /*23a90*/  STL.64 [R1+0xe0], R84 ;  /* 0x0000e05401007387 */ /* 0x000fe80000100a00 */
[----:B------:R-:W-:Y:S04]  /*23aa0*/  STL.64 [R1+0xe8], R86 ;  /* 0x0000e85601007387 */ /* 0x000fe80000100a00 */
[----:B------:R0:W-:Y:S04]  /*23ab0*/  STL.64 [R1+0xf0], R88 ;  /* 0x0000f05801007387 */ /* 0x0001e80000100a00 */
[----:B------:R1:W-:Y:S04]  /*23ac0*/  STL.64 [R1+0xf8], R90 ;  /* 0x0000f85a01007387 */ /* 0x0003e80000100a00 */
[----:B0-----:R0:W2:Y:S04]  /*23ad0*/  LDL.LU R88, [R1+0xf58] ;  /* 0x000f580001587983 */ /* 0x0010a80000300800 */
[----:B------:R0:W3:Y:S04]  /*23ae0*/  LDL.LU.64 R86, [R1+0xf50] ;  /* 0x000f500001567983 */ /* 0x0000e80000300a00 */
[----:B------:R0:W4:Y:S04]  /*23af0*/  LDL.LU.64 R84, [R1+0xf48] ;  /* 0x000f480001547983 */ /* 0x0001280000300a00 */
[----:B------:R0:W4:Y:S04]  /*23b00*/  LDL.LU R83, [R1+0xf40] ;  /* 0x000f400001537983 */ /* 0x0001280000300800 */
[----:B------:R0:W4:Y:S04]  /*23b10*/  LDL.LU.64 R80, [R1+0xf38] ;  /* 0x000f380001507983 */ /* 0x0001280000300a00 */
[----:B------:R0:W4:Y:S04]  /*23b20*/  LDL.LU R79, [R1+0xf34] ;  /* 0x000f3400014f7983 */ /* 0x0001280000300800 */
[----:B------:R0:W4:Y:S04]  /*23b30*/  LDL.LU R76, [R1+0xf30] ;  /* 0x000f3000014c7983 */ /* 0x0001280000300800 */
[----:B------:R0:W4:Y:S04]  /*23b40*/  LDL.LU R75, [R1+0xf2c] ;  /* 0x000f2c00014b7983 */ /* 0x0001280000300800 */
[----:B------:R0:W4:Y:S04]  /*23b50*/  LDL.LU R72, [R1+0xf28] ;  /* 0x000f280001487983 */ /* 0x0001280000300800 */
[----:B------:R0:W4:Y:S04]  /*23b60*/  LDL.LU R70, [R1+0xf24] ;  /* 0x000f240001467983 */ /* 0x0001280000300800 */
[----:B------:R0:W4:Y:S04]  /*23b70*/  LDL.LU R68, [R1+0xf20] ;  /* 0x000f200001447983 */ /* 0x0001280000300800 */
[----:B------:R-:W4:Y:S04]  /*23b80*/  LDL.LU R69, [R1+0x24] ;  /* 0x0000240001457983 */ /* 0x000f280000300800 */
[----:B------:R0:W4:Y:S04]  /*23b90*/  LDL.LU R82, [R1+0xf1c] ;  /* 0x000f1c0001527983 */ /* 0x0001280000300800 */
[----:B------:R-:W4:Y:S04]  /*23ba0*/  LDL.LU R89, [R1+0x20] ;  /* 0x0000200001597983 */ /* 0x000f280000300800 */
[----:B------:R0:W4:Y:S04]  /*23bb0*/  LDL.LU R78, [R1+0xf18] ;  /* 0x000f1800014e7983 */ /* 0x0001280000300800 */
[----:B------:R-:W4:Y:S04]  /*23bc0*/  LDL.LU R71, [R1+0x1c] ;  /* 0x00001c0001477983 */ /* 0x000f280000300800 */
[----:B------:R0:W4:Y:S04]  /*23bd0*/  LDL.LU R77, [R1+0xf14] ;  /* 0x000f1400014d7983 */ /* 0x0001280000300800 */
[----:B------:R-:W4:Y:S04]  /*23be0*/  LDL.LU R3, [R1+0x18] ;  /* 0x0000180001037983 */ /* 0x000f280000300800 */
[----:B------:R-:W4:Y:S04]  /*23bf0*/  LDL.LU R2, [R1+0x14] ;  /* 0x0000140001027983 */ /* 0x000f280000300800 */
[----:B------:R-:W4:Y:S04]  /*23c00*/  LDL.LU R92, [R1+0xf4] ;  /* 0x0000f400015c7983 */ /* 0x000f280000300800 */
[----:B------:R0:W4:Y:S04]  /*23c10*/  LDL.LU R74, [R1+0xf10] ;  /* 0x000f1000014a7983 */ /* 0x0001280000300800 */
[----:B-1----:R-:W4:Y:S04]  /*23c20*/  LDL.LU R91, [R1+0xf8] ;  /* 0x0000f800015b7983 */ /* 0x002f280000300800 */
[----:B------:R-:W4:Y:S01]  /*23c30*/  LDL.LU R90, [R1+0xfc] ;  /* 0x0000fc00015a7983 */ /* 0x000f220000300800 */
[----:B--2---:R-:W-:-:S02]  /*23c40*/  F2FP.BF16.F32.PACK_AB R88, R21, R20 ;  /* 0x000000141558723e */ /* 0x004fc400000010ff */
[----:B---3--:R-:W-:Y:S02]  /*23c50*/  F2FP.BF16.F32.PACK_AB R87, R19, R18 ;  /* 0x000000121357723e */ /* 0x008fe400000010ff */
[----:B------:R-:W-:Y:S02]  /*23c60*/  F2FP.BF16.F32.PACK_AB R86, R17, R16 ;  /* 0x000000101156723e */ /* 0x000fe400000010ff */
[----:B----4-:R-:W-:Y:S02]  /*23c70*/  F2FP.BF16.F32.PACK_AB R83, R15, R14 ;  /* 0x0000000e0f53723e */ /* 0x010fe400000010ff */
[----:B------:R-:W-:Y:S02]  /*23c80*/  F2FP.BF16.F32.PACK_AB R80, R27, R26 ;  /* 0x0000001a1b50723e */ /* 0x000fe400000010ff */
[----:B------:R-:W-:Y:S02]  /*23c90*/  F2FP.BF16.F32.PACK_AB R81, R13, R12 ;  /* 0x0000000c0d51723e */ /* 0x000fe400000010ff */
[----:B------:R-:W-:-:S02]  /*23ca0*/  F2FP.BF16.F32.PACK_AB R79, R11, R10 ;  /* 0x0000000a0b4f723e */ /* 0x000fc400000010ff */
[----:B------:R-:W-:Y:S02]  /*23cb0*/  F2FP.BF16.F32.PACK_AB R76, R25, R24 ;  /* 0x00000018194c723e */ /* 0x000fe400000010ff */
[----:B------:R-:W-:Y:S02]  /*23cc0*/  F2FP.BF16.F32.PACK_AB R75, R9, R8 ;  /* 0x00000008094b723e */ /* 0x000fe400000010ff */
[----:B------:R-:W-:Y:S02]  /*23cd0*/  F2FP.BF16.F32.PACK_AB R72, R23, R22 ;  /* 0x000000161748723e */ /* 0x000fe400000010ff */
[----:B------:R-:W-:Y:S02]  /*23ce0*/  F2FP.BF16.F32.PACK_AB R70, R7, R6 ;  /* 0x000000060746723e */ /* 0x000fe400000010ff */
[----:B------:R-:W-:Y:S02]  /*23cf0*/  F2FP.BF16.F32.PACK_AB R68, R5, R4 ;  /* 0x000000040544723e */ /* 0x000fe400000010ff */
[----:B------:R-:W1:Y:S01]  /*23d00*/  LDTM.x64 R4, tmem[UR7+0xc0] ;  /* 0x0000c007000479ee */ /* 0x000e620008340000 */
[----:B------:R-:W2:Y:S01]  /*23d10*/  LDCU UR7, c[0x0][0x3b8] ;  /* 0x00007700ff0777ac */ /* 0x000ea20008000800 */
[----:B------:R-:W-:Y:S01]  /*23d20*/  ISETP.GE.AND P0, PT, R93, UR10, PT ;  /* 0x0000000a5d007c0c */ /* 0x000fe2000bf06270 */
[----:B------:R-:W-:Y:S01]  /*23d30*/  NOP ;  /* 0x0000000000007918 */ /* 0x000fe20000000000 */
[----:B------:R-:W3:Y:S01]  /*23d40*/  LDCU UR10, c[0x0][0x398] ;  /* 0x00007300ff0a77ac */ /* 0x000ee20008000800 */
[----:B-1----:R-:W-:Y:S01]  /*23d50*/  F2FP.BF16.F32.PACK_AB R85, R14, R73 ;  /* 0x000000490e55723e */ /* 0x002fe200000010ff */
[----:B------:R1:W-:Y:S04]  /*23d60*/  STL [R1+0xf04], R92 ;  /* 0x000f045c01007387 */ /* 0x0003e80000100800 */
[----:B-1----:R-:W4:Y:S04]  /*23d70*/  LDL.LU R92, [R1+0x9ac] ;  /* 0x0009ac00015c7983 */ /* 0x002f280000300800 */
[----:B------:R0:W3:Y:S01]  /*23d80*/  LDL.LU R73, [R1+0xf0c] ;  /* 0x000f0c0001497983 */ /* 0x0000e20000300800 */
[----:B------:R-:W-:-:S02]  /*23d90*/  F2FP.BF16.F32.PACK_AB R82, R12, R89 ;  /* 0x000000590c52723e */ /* 0x000fc400000010ff */
[----:B------:R-:W1:Y:S01]  /*23da0*/  LDC R89, c[0x0][0x3b4] ;  /* 0x0000ed00ff597b82 */ /* 0x000e620000000800 */
[----:B------:R-:W-:Y:S02]  /*23db0*/  F2FP.BF16.F32.PACK_AB R74, R9, R2 ;  /* 0x00000002094a723e */ /* 0x000fe400000010ff */
[----:B------:R-:W-:Y:S02]  /*23dc0*/  F2FP.BF16.F32.PACK_AB R78, R11, R71 ;  /* 0x000000470b4e723e */ /* 0x000fe400000010ff */
[----:B------:R-:W-:Y:S02]  /*23dd0*/  F2FP.BF16.F32.PACK_AB R77, R10, R3 ;  /* 0x000000030a4d723e */ /* 0x000fe400000010ff */
[----:B------:R-:W-:Y:S02]  /*23de0*/  F2FP.BF16.F32.PACK_AB R84, R13, R69 ;  /* 0x000000450d54723e */ /* 0x000fe400000010ff */
[----:B------:R0:W3:Y:S04]  /*23df0*/  LDL.LU R69, [R1+0xf08] ;  /* 0x000f080001457983 */ /* 0x0000e80000300800 */
[----:B------:R-:W3:Y:S04]  /*23e00*/  LDL R11, [R1+0xa4c] ;  /* 0x000a4c00010b7983 */ /* 0x000ee80000100800 */
[----:B------:R-:W3:Y:S01]  /*23e10*/  LDL.LU R10, [R1+0x4] ;  /* 0x00000400010a7983 */ /* 0x000ee20000300800 */
[C---:B----4-:R-:W-:Y:S01]  /*23e20*/  ISETP.LT.AND P0, PT, R92.reuse, UR33, !P0 ;  /* 0x000000215c007c0c */ /* 0x050fe2000c701270 */
[----:B--2---:R-:W-:Y:S01]  /*23e30*/  IMAD R71, R92, UR7, RZ ;  /* 0x000000075c477c24 */ /* 0x004fe2000f8e02ff */
[----:B------:R-:W2:Y:S01]  /*23e40*/  LDCU UR33, c[0x0][0x398] ;  /* 0x00007300ff2177ac */ /* 0x000ea20008000800 */
[----:B---3--:R-:W-:Y:S01]  /*23e50*/  F2FP.BF16.F32.PACK_AB R73, R0, R8 ;  /* 0x000000080049723e */ /* 0x008fe200000010ff */
[----:B-1----:R-:W-:-:S05]  /*23e60*/  IMAD R0, R93, R89, RZ ;  /* 0x000000595d007224 */ /* 0x002fca00078e02ff */
[----:B------:R-:W-:-:S04]  /*23e70*/  LEA R8, P2, R0, UR8, 0x1 ;  /* 0x0000000800087c11 */ /* 0x000fc8000f8408ff */
[----:B------:R-:W-:-:S03]  /*23e80*/  LEA.HI.X.SX32 R9, R0, UR9, 0x1, P2 ;  /* 0x0000000900097c11 */ /* 0x000fc600090f0eff */
[----:B------:R-:W-:-:S05]  /*23e90*/  IMAD.WIDE R2, R71, 0x2, R8 ;  /* 0x0000000247027825 */ /* 0x000fca00078e0208 */
[----:B------:R1:W-:Y:S04]  /*23ea0*/  @P0 STG.E.U16 desc[UR16][R2.64], R72 ;  /* 0x0000004802000986 */ /* 0x0003e8000c101510 */
[----:B-1----:R-:W3:Y:S04]  /*23eb0*/  LDL.LU R2, [R1+0xc] ;  /* 0x00000c0001027983 */ /* 0x002ee80000300800 */
[----:B------:R-:W4:Y:S01]  /*23ec0*/  LDL.LU R3, [R1+0x10c] ;  /* 0x00010c0001037983 */ /* 0x000f220000300800 */
[----:B------:R-:W-:Y:S01]  /*23ed0*/  IMAD R0, R89, 0x80, R0 ;  /* 0x0000008059007824 */ /* 0x000fe200078e0200 */
[----:B---3--:R-:W-:-:S02]  /*23ee0*/  F2FP.BF16.F32.PACK_AB R69, R7, R2 ;  /* 0x000000020745723e */ /* 0x008fc400000010ff */
[----:B------:R-:W3:Y:S01]  /*23ef0*/  LDL R7, [R1+0xa50] ;  /* 0x000a500001077983 */ /* 0x000ee20000100800 */
[----:B------:R-:W-:Y:S02]  /*23f00*/  ISETP.GE.AND P0, PT, R92, UR11, PT ;  /* 0x0000000b5c007c0c */ /* 0x000fe4000bf06270 */
[C---:B------:R-:W-:Y:S02]  /*23f10*/  LEA R2, P1, R0.reuse, UR8, 0x1 ;  /* 0x0000000800027c11 */ /* 0x040fe4000f8208ff */
[----:B----4-:R-:W-:Y:S02]  /*23f20*/  F2FP.BF16.F32.PACK_AB R14, R3, R6 ;  /* 0x00000006030e723e */ /* 0x010fe400000010ff */
[----:B------:R-:W-:Y:S01]  /*23f30*/  LEA.HI.X.SX32 R3, R0, UR9, 0x1, P1 ;  /* 0x0000000900037c11 */ /* 0x000fe200088f0eff */
[----:B------:R-:W-:Y:S01]  /*23f40*/  IMAD R0, R89, 0x80, R0 ;  /* 0x0000008059007824 */ /* 0x000fe200078e0200 */
[----:B------:R-:W-:-:S03]  /*23f50*/  F2FP.BF16.F32.PACK_AB R13, R5, R10 ;  /* 0x0000000a050d723e */ /* 0x000fc600000010ff */
[----:B------:R-:W-:Y:S02]  /*23f60*/  IMAD R5, R89, 0x80, R0 ;  /* 0x0000008059057824 */ /* 0x000fe400078e0200 */
[----:B------:R-:W4:Y:S01]  /*23f70*/  LDL.LU R89, [R1+0xa48] ;  /* 0x000a480001597983 */ /* 0x000f220000300800 */
[----:B---3--:R-:W-:Y:S01]  /*23f80*/  ISETP.LT.AND P2, PT, R7, UR12, !P0 ;  /* 0x0000000c07007c0c */ /* 0x008fe2000c741270 */
[----:B------:R-:W-:Y:S01]  /*23f90*/  IMAD.WIDE R6, R71, 0x2, R2 ;  /* 0x0000000247067825 */ /* 0x000fe200078e0202 */
[----:B------:R-:W1:Y:S11]  /*23fa0*/  LDCU UR12, c[0x0][0x398] ;  /* 0x00007300ff0c77ac */ /* 0x000e760008000800 */
[----:B------:R3:W-:Y:S01]  /*23fb0*/  @P2 STG.E.U16 desc[UR16][R6.64], R68 ;  /* 0x0000004406002986 */ /* 0x0007e2000c101510 */
[----:B------:R-:W-:Y:S01]  /*23fc0*/  ISETP.LT.AND P2, PT, R11, UR14, !P0 ;  /* 0x0000000e0b007c0c */ /* 0x000fe2000c741270 */
[----:B------:R-:W0:Y:S01]  /*23fd0*/  LDCU UR14, c[0x0][0x398] ;  /* 0x00007300ff0e77ac */ /* 0x000e220008000800 */
[----:B---3--:R-:W-:-:S04]  /*23fe0*/  LEA R6, P1, R0, UR8, 0x1 ;  /* 0x0000000800067c11 */ /* 0x008fc8000f8208ff */
[----:B------:R-:W-:Y:S02]  /*23ff0*/  LEA.HI.X.SX32 R7, R0, UR9, 0x1, P1 ;  /* 0x0000000900077c11 */ /* 0x000fe400088f0eff */
[----:B------:R-:W-:Y:S02]  /*24000*/  PRMT R0, R68, 0x7632, R0 ;  /* 0x0000763244007816 */ /* 0x000fe40000000000 */
[----:B------:R-:W3:Y:S01]  /*24010*/  LDL R68, [R1+0xa50] ;  /* 0x000a500001447983 */ /* 0x000ee20000100800 */
[----:B------:R-:W-:-:S05]  /*24020*/  IMAD.WIDE R10, R71, 0x2, R6 ;  /* 0x00000002470a7825 */ /* 0x000fca00078e0206 */
[----:B------:R0:W-:Y:S04]  /*24030*/  @P2 STG.E.U16 desc[UR16][R10.64], R0 ;  /* 0x000000000a002986 */ /* 0x0001e8000c101510 */
[----:B0-----:R-:W2:Y:S01]  /*24040*/  LDL.LU R11, [R1+0x104] ;  /* 0x00010400010b7983 */ /* 0x001ea20000300800 */
[----:B----4-:R-:W-:Y:S01]  /*24050*/  ISETP.LT.AND P0, PT, R89, UR4, !P0 ;  /* 0x0000000459007c0c */ /* 0x010fe2000c701270 */
[----:B------:R-:W-:Y:S01]  /*24060*/  VIADD R0, R92, 0x1 ;  /* 0x000000015c007836 */ /* 0x000fe20000000000 */
[----:B------:R-:W0:Y:S01]  /*24070*/  LDCU UR4, c[0x0][0x398] ;  /* 0x00007300ff0477ac */ /* 0x000e220008000800 */
[----:B--2---:R-:W-:Y:S02]  /*24080*/  F2FP.BF16.F32.PACK_AB R12, R11, R4 ;  /* 0x000000040b0c723e */ /* 0x004fe400000010ff */
[----:B------:R-:W-:-:S04]  /*24090*/  LEA R4, P1, R5, UR8, 0x1 ;  /* 0x0000000805047c11 */ /* 0x000fc8000f8208ff */
[----:B------:R-:W-:Y:S01]  /*240a0*/  LEA.HI.X.SX32 R5, R5, UR9, 0x1, P1 ;  /* 0x0000000905057c11 */ /* 0x000fe200088f0eff */
[----:B------:R-:W2:Y:S02]  /*240b0*/  LDCU.64 UR8, c[0x0][0x398] ;  /* 0x00007300ff0877ac */ /* 0x000ea40008000a00 */
[----:B------:R-:W-:-:S05]  /*240c0*/  IMAD.WIDE R10, R71, 0x2, R4 ;  /* 0x00000002470a7825 */ /* 0x000fca00078e0204 */
[----:B------:R4:W-:Y:S02]  /*240d0*/  @P0 STG.E.U16 desc[UR16][R10.64], R12 ;  /* 0x0000000c0a000986 */ /* 0x0009e4000c101510 */
[----:B----4-:R-:W-:Y:S02]  /*240e0*/  PRMT R12, R72, 0x7632, R12 ;  /* 0x00007632480c7816 */ /* 0x010fe4000000000c */
[----:B------:R-:W4:Y:S01]  /*240f0*/  LDL.LU R72, [R1+0xa4c] ;  /* 0x000a4c0001487983 */ /* 0x000f220000300800 */
[----:B------:R-:W-:-:S04]  /*24100*/  ISETP.GE.AND P0, PT, R0, UR11, PT ;  /* 0x0000000b00007c0c */ /* 0x000fc8000bf06270 */
[----:B------:R-:W-:Y:S01]  /*24110*/  ISETP.LT.AND P1, PT, R93, UR30, !P0 ;  /* 0x0000001e5d007c0c */ /* 0x000fe2000c721270 */
[----:B------:R-:W-:Y:S01]  /*24120*/  VIADD R0, R71, UR7 ;  /* 0x0000000747007c36 */ /* 0x000fe20008000000 */
[----:B---3--:R-:W-:Y:S01]  /*24130*/  ISETP.LT.AND P2, PT, R68, UR28, !P0 ;  /* 0x0000001c44007c0c */ /* 0x008fe2000c741270 */
[----:B------:R-:W3:Y:S02]  /*24140*/  LDCU UR28, c[0x0][0x398] ;  /* 0x00007300ff1c77ac */ /* 0x000ee40008000800 */
[----:B------:R-:W-:Y:S01]  /*24150*/  IMAD.WIDE R10, R0, 0x2, R8 ;  /* 0x00000002000a7825 */ /* 0x000fe200078e0208 */
[----:B------:R-:W0:Y:S07]  /*24160*/  LDCU UR30, c[0x0][0x398] ;  /* 0x00007300ff1e77ac */ /* 0x000e2e0008000800 */
[----:B------:R0:W-:Y:S02]  /*24170*/  @P1 STG.E.U16 desc[UR16][R10.64], R12 ;  /* 0x0000000c0a001986 */ /* 0x0001e4000c101510 */
[----:B0-----:R-:W-:Y:S01]  /*24180*/  PRMT R12, R12, 0x7632, R12 ;  /* 0x000076320c0c7816 */ /* 0x001fe2000000000c */
[----:B------:R-:W-:-:S05]  /*24190*/  IMAD.WIDE R10, R0, 0x2, R2 ;  /* 0x00000002000a7825 */ /* 0x000fca00078e0202 */
[----:B------:R0:W-:Y:S02]  /*241a0*/  @P2 STG.E.U16 desc[UR16][R10.64], R12 ;  /* 0x0000000c0a002986 */ /* 0x0001e4000c101510 */
[----:B0-----:R-:W-:Y:S01]  /*241b0*/  IMAD.WIDE R10, R0, 0x2, R6 ;  /* 0x00000002000a7825 */ /* 0x001fe200078e0206 */
[----:B------:R-:W-:Y:S02]  /*241c0*/  PRMT R12, R13, 0x7632, R12 ;  /* 0x000076320d0c7816 */ /* 0x000fe4000000000c */
[----:B----4-:R-:W-:Y:S01]  /*241d0*/  ISETP.LT.AND P1, PT, R72, UR26, !P0 ;  /* 0x0000001a48007c0c */ /* 0x010fe2000c721270 */
[----:B------:R-:W0:Y:S01]  /*241e0*/  LDCU UR26, c[0x0][0x398] ;  /* 0x00007300ff1a77ac */ /* 0x000e220008000800 */
[----:B--2---:R-:W-:Y:S01]  /*241f0*/  ISETP.LT.AND P0, PT, R89, UR8, !P0 ;  /* 0x0000000859007c0c */ /* 0x004fe2000c701270 */
[----:B------:R-:W2:Y:S10]  /*24200*/  LDCU UR8, c[0x0][0x398] ;  /* 0x00007300ff0877ac */ /* 0x000eb40008000800 */
[----:B------:R4:W-:Y:S02]  /*24210*/  @P1 STG.E.U16 desc[UR16][R10.64], R13 ;  /* 0x0000000d0a001986 */ /* 0x0009e4000c101510 */
[----:B----4-:R-:W-:-:S05]  /*24220*/  IMAD.WIDE R10, R0, 0x2, R4 ;  /* 0x00000002000a7825 */ /* 0x010fca00078e0204 */
[----:B------:R4:W-:Y:S02]  /*24230*/  @P0 STG.E.U16 desc[UR16][R10.64], R12 ;  /* 0x0000000c0a000986 */ /* 0x0009e4000c101510 */
[----:B----4-:R-:W-:-:S05]  /*24240*/  VIADD R10, R92, 0x2 ;  /* 0x000000025c0a7836 */ /* 0x010fca0000000000 */
[----:B------:R-:W-:-:S04]  /*24250*/  ISETP.GE.AND P0, PT, R10, UR11, PT ;  /* 0x0000000b0a007c0c */ /* 0x000fc8000bf06270 */
[----:B------:R-:W-:Y:S01]  /*24260*/  ISETP.LT.AND P1, PT, R93, UR24, !P0 ;  /* 0x000000185d007c0c */ /* 0x000fe2000c721270 */
[----:B------:R-:W-:Y:S01]  /*24270*/  VIADD R0, R0, UR7 ;  /* 0x0000000700007c36 */ /* 0x000fe20008000000 */
[----:B------:R-:W-:Y:S01]  /*24280*/  PRMT R12, R70, 0x7632, R12 ;  /* 0x00007632460c7816 */ /* 0x000fe2000000000c */
[----:B------:R-:W-:Y:S01]  /*24290*/  VIADD R13, R92, 0xb ;  /* 0x0000000b5c0d7836 */ /* 0x000fe20000000000 */
[----:B------:R-:W4:Y:S01]  /*242a0*/  LDCU UR24, c[0x0][0x398] ;  /* 0x00007300ff1877ac */ /* 0x000f220008000800 */
[----:B------:R-:W-:-:S08]  /*242b0*/  IMAD.WIDE R10, R0, 0x2, R8 ;  /* 0x00000002000a7825 */ /* 0x000fd000078e0208 */
[----:B------:R0:W-:Y:S01]  /*242c0*/  @P1 STG.E.U16 desc[UR16][R10.64], R76 ;  /* 0x0000004c0a001986 */ /* 0x0001e2000c101510 */
[----:B------:R-:W-:Y:S01]  /*242d0*/  ISETP.LT.AND P1, PT, R68, UR22, !P0 ;  /* 0x0000001644007c0c */ /* 0x000fe2000c721270 */
[----:B------:R-:W1:Y:S01]  /*242e0*/  LDCU UR22, c[0x0][0x398] ;  /* 0x00007300ff1677ac */ /* 0x000e620008000800 */
[----:B0-----:R-:W-:-:S11]  /*242f0*/  IMAD.WIDE R10, R0, 0x2, R2 ;  /* 0x00000002000a7825 */ /* 0x001fd600078e0202 */
[----:B------:R0:W-:Y:S01]  /*24300*/  @P1 STG.E.U16 desc[UR16][R10.64], R70 ;  /* 0x000000460a001986 */ /* 0x0001e2000c101510 */
[----:B------:R-:W-:Y:S01]  /*24310*/  ISETP.LT.AND P1, PT, R72, UR20, !P0 ;  /* 0x0000001448007c0c */ /* 0x000fe2000c721270 */
[----:B------:R-:W1:Y:S01]  /*24320*/  LDCU UR20, c[0x0][0x398] ;  /* 0x00007300ff1477ac */ /* 0x000e620008000800 */
[----:B0-----:R-:W-:-:S11]  /*24330*/  IMAD.WIDE R10, R0, 0x2, R6 ;  /* 0x00000002000a7825 */ /* 0x001fd600078e0206 */
[----:B------:R0:W-:Y:S02]  /*24340*/  @P1 STG.E.U16 desc[UR16][R10.64], R12 ;  /* 0x0000000c0a001986 */ /* 0x0001e4000c101510 */
[----:B0-----:R-:W-:Y:S02]  /*24350*/  PRMT R12, R76, 0x7632, R12 ;  /* 0x000076324c0c7816 */ /* 0x001fe4000000000c */
[----:B------:R-:W3:Y:S01]  /*24360*/  LDL.LU R76, [R1+0xa50] ;  /* 0x000a5000014c7983 */ /* 0x000ee20000300800 */
[----:B------:R-:W-:Y:S01]  /*24370*/  ISETP.LT.AND P0, PT, R89, UR18, !P0 ;  /* 0x0000001259007c0c */ /* 0x000fe2000c701270 */
[----:B------:R-:W-:Y:S01]  /*24380*/  IMAD.WIDE R10, R0, 0x2, R4 ;  /* 0x00000002000a7825 */ /* 0x000fe200078e0204 */
[----:B------:R-:W0:Y:S11]  /*24390*/  LDCU UR18, c[0x0][0x39c] ;  /* 0x00007380ff1277ac */ /* 0x000e360008000800 */
[----:B------:R0:W-:Y:S02]  /*243a0*/  @P0 STG.E.U16 desc[UR16][R10.64], R14 ;  /* 0x0000000e0a000986 */ /* 0x0001e4000c101510 */
[----:B0-----:R-:W-:-:S05]  /*243b0*/  VIADD R10, R92, 0x3 ;  /* 0x000000035c0a7836 */ /* 0x001fca0000000000 */
[----:B------:R-:W-:-:S04]  /*243c0*/  ISETP.GE.AND P0, PT, R10, UR11, PT ;  /* 0x0000000b0a007c0c */ /* 0x000fc8000bf06270 */
[----:B------:R-:W-:Y:S01]  /*243d0*/  ISETP.LT.AND P1, PT, R93, UR32, !P0 ;  /* 0x000000205d007c0c */ /* 0x000fe2000c721270 */
[----:B------:R-:W-:Y:S01]  /*243e0*/  VIADD R0, R0, UR7 ;  /* 0x0000000700007c36 */ /* 0x000fe20008000000 */
[----:B------:R-:W-:Y:S01]  /*243f0*/  ISETP.LT.AND P2, PT, R68, UR4, !P0 ;  /* 0x0000000444007c0c */ /* 0x000fe2000c741270 */
[----:B------:R-:W0:Y:S02]  /*24400*/  LDCU UR4, c[0x0][0x398] ;  /* 0x00007300ff0477ac */ /* 0x000e240008000800 */
[----:B------:R-:W-:Y:S01]  /*24410*/  IMAD.WIDE R10, R0, 0x2, R8 ;  /* 0x00000002000a7825 */ /* 0x000fe200078e0208 */
[----:B------:R-:W1:Y:S07]  /*24420*/  LDCU UR32, c[0x0][0x398] ;  /* 0x00007300ff2077ac */ /* 0x000e6e0008000800 */
[----:B------:R1:W-:Y:S01]  /*24430*/  @P1 STG.E.U16 desc[UR16][R10.64], R12 ;  /* 0x0000000c0a001986 */ /* 0x0003e2000c101510 */
[----:B--2---:R-:W-:Y:S01]  /*24440*/  ISETP.LT.AND P1, PT, R72, UR8, !P0 ;  /* 0x0000000848007c0c */ /* 0x004fe2000c721270 */
[----:B------:R-:W3:Y:S01]  /*24450*/  LDCU UR8, c[0x0][0x398] ;  /* 0x00007300ff0877ac */ /* 0x000ee20008000800 */
[----:B0-----:R-:W-:Y:S01]  /*24460*/  ISETP.LT.AND P0, PT, R89, UR4, !P0 ;  /* 0x0000000459007c0c */ /* 0x001fe2000c701270 */
[----:B------:R-:W0:Y:S01]  /*24470*/  LDCU UR4, c[0x0][0x398] ;  /* 0x00007300ff0477ac */ /* 0x000e220008000800 */
[----:B-1----:R-:W-:Y:S01]  /*24480*/  PRMT R12, R14, 0x7632, R12 ;  /* 0x000076320e0c7816 */ /* 0x002fe2000000000c */
[----:B------:R-:W-:-:S05]  /*24490*/  IMAD.WIDE R10, R0, 0x2, R2 ;  /* 0x00000002000a7825 */ /* 0x000fca00078e0202 */
[----:B------:R1:W-:Y:S02]  /*244a0*/  @P2 STG.E.U16 desc[UR16][R10.64], R12 ;  /* 0x0000000c0a002986 */ /* 0x0003e4000c101510 */
[----:B-1----:R-:W-:Y:S01]  /*244b0*/  IMAD.WIDE R10, R0, 0x2, R6 ;  /* 0x00000002000a7825 */ /* 0x002fe200078e0206 */
[----:B------:R-:W-:-:S04]  /*244c0*/  PRMT R12, R69, 0x7632, R12 ;  /* 0x00007632450c7816 */ /* 0x000fc8000000000c */
[----:B------:R1:W-:Y:S02]  /*244d0*/  @P1 STG.E.U16 desc[UR16][R10.64], R69 ;  /* 0x000000450a001986 */ /* 0x0003e4000c101510 */
[----:B-1----:R-:W-:-:S05]  /*244e0*/  IMAD.WIDE R10, R0, 0x2, R4 ;  /* 0x00000002000a7825 */ /* 0x002fca00078e0204 */
[----:B------:R1:W-:Y:S02]  /*244f0*/  @P0 STG.E.U16 desc[UR16][R10.64], R12 ;  /* 0x0000000c0a000986 */ /* 0x0003e4000c101510 */
[----:B-1----:R-:W-:-:S05]  /*24500*/  VIADD R10, R92, 0x4 ;  /* 0x000000045c0a7836 */ /* 0x002fca0000000000 */
[----:B------:R-:W-:-:S04]  /*24510*/  ISETP.GE.AND P0, PT, R10, UR11, PT ;  /* 0x0000000b0a007c0c */ /* 0x000fc8000bf06270 */
[----:B0-----:R-:W-:Y:S01]  /*24520*/  ISETP.LT.AND P1, PT, R93, UR4, !P0 ;  /* 0x000000045d007c0c */ /* 0x001fe2000c721270 */
[----:B------:R-:W-:Y:S01]  /*24530*/  VIADD R0, R0, UR7 ;  /* 0x0000000700007c36 */ /* 0x000fe20008000000 */
[----:B------:R-:W0:Y:S03]  /*24540*/  LDCU UR4, c[0x0][0x398] ;  /* 0x00007300ff0477ac */ /* 0x000e260008000800 */
[----:B------:R-:W-:-:S08]  /*24550*/  IMAD.WIDE R10, R0, 0x2, R8 ;  /* 0x00000002000a7825 */ /* 0x000fd000078e0208 */
[----:B------:R1:W-:Y:S02]  /*24560*/  @P1 STG.E.U16 desc[UR16][R10.64], R80 ;  /* 0x000000500a001986 */ /* 0x0003e4000c101510 */
[----:B-1----:R-:W-:Y:S01]  /*24570*/  IMAD.WIDE R10, R0, 0x2, R2 ;  /* 0x00000002000a7825 */ /* 0x002fe200078e0202 */
[----:B------:R-:W-:Y:S02]  /*24580*/  PRMT R12, R75, 0x7632, R12 ;  /* 0x000076324b0c7816 */ /* 0x000fe4000000000c */
[----:B---3--:R-:W-:Y:S01]  /*24590*/  ISETP.LT.AND P1, PT, R76, UR8, !P0 ;  /* 0x000000084c007c0c */ /* 0x008fe2000c721270 */
[----:B------:R-:W1:-:S12]  /*245a0*/  LDCU UR8, c[0x0][0x398] ;  /* 0x00007300ff0877ac */ /* 0x000e580008000800 */
[----:B------:R2:W-:Y:S01]  /*245b0*/  @P1 STG.E.U16 desc[UR16][R10.64], R75 ;  /* 0x0000004b0a001986 */ /* 0x0005e2000c101510 */
[----:B0-----:R-:W-:Y:S01]  /*245c0*/  ISETP.LT.AND P1, PT, R72, UR4, !P0 ;  /* 0x0000000448007c0c */ /* 0x001fe2000c721270 */
[----:B------:R-:W0:Y:S01]  /*245d0*/  LDCU UR4, c[0x0][0x398] ;  /* 0x00007300ff0477ac */ /* 0x000e220008000800 */
[----:B-1----:R-:W-:Y:S01]  /*245e0*/  ISETP.LT.AND P0, PT, R89, UR8, !P0 ;  /* 0x0000000859007c0c */ /* 0x002fe2000c701270 */
[----:B------:R-:W1:Y:S01]  /*245f0*/  LDCU UR8, c[0x0][0x398] ;  /* 0x00007300ff0877ac */ /* 0x000e620008000800 */
[----:B--2---:R-:W-:Y:S01]  /*24600*/  IMAD.WIDE R10, R0, 0x2, R6 ;  /* 0x00000002000a7825 */ /* 0x004fe200078e0206 */
[----:B------:R-:W-:Y:S01]  /*24610*/  PRMT R14, R86, 0x7632, R14 ;  /* 0x00007632560e7816 */ /* 0x000fe2000000000e */
[----:B------:R-:W2:Y:S07]  /*24620*/  LDL.LU R75, [R1+0xec] ;  /* 0x0000ec00014b7983 */ /* 0x000eae0000300800 */
[----:B------:R3:W-:Y:S02]  /*24630*/  @P1 STG.E.U16 desc[UR16][R10.64], R12 ;  /* 0x0000000c0a001986 */ /* 0x0007e4000c101510 */
[----:B---3--:R-:W-:-:S05]  /*24640*/  IMAD.WIDE R10, R0, 0x2, R4 ;  /* 0x00000002000a7825 */ /* 0x008fca00078e0204 */
[----:B------:R3:W-:Y:S02]  /*24650*/  @P0 STG.E.U16 desc[UR16][R10.64], R73 ;  /* 0x000000490a000986 */ /* 0x0007e4000c101510 */
[----:B---3--:R-:W-:-:S05]  /*24660*/  VIADD R10, R92, 0x5 ;  /* 0x000000055c0a7836 */ /* 0x008fca0000000000 */
[----:B------:R-:W-:-:S04]  /*24670*/  ISETP.GE.AND P0, PT, R10, UR11, PT ;  /* 0x0000000b0a007c0c */ /* 0x000fc8000bf06270 */
[----:B0-----:R-:W-:Y:S01]  /*24680*/  ISETP.LT.AND P1, PT, R93, UR4, !P0 ;  /* 0x000000045d007c0c */ /* 0x001fe2000c721270 */
[----:B------:R-:W0:Y:S01]  /*24690*/  LDCU UR4, c[0x0][0x398] ;  /* 0x00007300ff0477ac */ /* 0x000e220008000800 */
[----:B-1----:R-:W-:Y:S01]  /*246a0*/  ISETP.LT.AND P2, PT, R76, UR8, !P0 ;  /* 0x000000084c007c0c */ /* 0x002fe2000c741270 */
[----:B------:R-:W-:Y:S01]  /*246b0*/  VIADD R0, R0, UR7 ;  /* 0x0000000700007c36 */ /* 0x000fe20008000000 */
[----:B------:R-:W1:Y:S01]  /*246c0*/  LDCU UR8, c[0x0][0x398] ;  /* 0x00007300ff0877ac */ /* 0x000e620008000800 */
[----:B------:R-:W-:Y:S02]  /*246d0*/  PRMT R12, R80, 0x7632, R12 ;  /* 0x00007632500c7816 */ /* 0x000fe4000000000c */
[----:B------:R-:W-:Y:S01]  /*246e0*/  IMAD.WIDE R10, R0, 0x2, R8 ;  /* 0x00000002000a7825 */ /* 0x000fe200078e0208 */
[----:B------:R-:W3:Y:S05]  /*246f0*/  LDL.LU R80, [R1+0xe4] ;  /* 0x0000e40001507983 */ /* 0x000eea0000300800 */
[----:B------:R1:W-:Y:S01]  /*24700*/  @P1 STG.E.U16 desc[UR16][R10.64], R12 ;  /* 0x0000000c0a001986 */ /* 0x0003e2000c101510 */
[----:B0-----:R-:W-:Y:S01]  /*24710*/  ISETP.LT.AND P1, PT, R72, UR4, !P0 ;  /* 0x0000000448007c0c */ /* 0x001fe2000c721270 */
[----:B------:R-:W0:Y:S01]  /*24720*/  LDCU UR4, c[0x0][0x398] ;  /* 0x00007300ff0477ac */ /* 0x000e220008000800 */
[----:B-1----:R-:W-:Y:S01]  /*24730*/  PRMT R12, R73, 0x7632, R12 ;  /* 0x00007632490c7816 */ /* 0x002fe2000000000c */
[C---:B------:R-:W-:Y:S01]  /*24740*/  IMAD.WIDE R10, R0.reuse, 0x2, R2 ;  /* 0x00000002000a7825 */ /* 0x040fe200078e0202 */
[----:B------:R-:W-:Y:S01]  /*24750*/  ISETP.LT.AND P0, PT, R89, UR8, !P0 ;  /* 0x0000000859007c0c */ /* 0x000fe2000c701270 */
[----:B------:R-:W1:Y:S01]  /*24760*/  LDCU UR8, c[0x0][0x398] ;  /* 0x00007300ff0877ac */ /* 0x000e620008000800 */
[----:B------:R-:W2:Y:S04]  /*24770*/  LDL.LU R73, [R1+0x2e4] ;  /* 0x0002e40001497983 */ /* 0x000ea80000300800 */
[----:B------:R0:W-:Y:S02]  /*24780*/  @P2 STG.E.U16 desc[UR16][R10.64], R12 ;  /* 0x0000000c0a002986 */ /* 0x0001e4000c101510 */
[----:B0-----:R-:W-:Y:S01]  /*24790*/  IMAD.WIDE R10, R0, 0x2, R6 ;  /* 0x00000002000a7825 */ /* 0x001fe200078e0206 */
[----:B------:R-:W-:-:S04]  /*247a0*/  PRMT R12, R74, 0x7632, R12 ;  /* 0x000076324a0c7816 */ /* 0x000fc8000000000c */
[----:B------:R0:W-:Y:S02]  /*247b0*/  @P1 STG.E.U16 desc[UR16][R10.64], R74 ;  /* 0x0000004a0a001986 */ /* 0x0001e4000c101510 */
[----:B0-----:R-:W-:Y:S02]  /*247c0*/  IMAD.WIDE R10, R0, 0x2, R4 ;  /* 0x00000002000a7825 */ /* 0x001fe400078e0204 */
[----:B------:R-:W2:Y:S04]  /*247d0*/  LDL.LU R74, [R1+0x1e4] ;  /* 0x0001e400014a7983 */ /* 0x000ea80000300800 */
[----:B------:R0:W-:Y:S02]  /*247e0*/  @P0 STG.E.U16 desc[UR16][R10.64], R12 ;  /* 0x0000000c0a000986 */ /* 0x0001e4000c101510 */
[----:B0-----:R-:W-:-:S05]  /*247f0*/  VIADD R10, R92, 0x6 ;  /* 0x000000065c0a7836 */ /* 0x001fca0000000000 */
[----:B------:R-:W-:-:S04]  /*24800*/  ISETP.GE.AND P0, PT, R10, UR11, PT ;  /* 0x0000000b0a007c0c */ /* 0x000fc8000bf06270 */
[----:B------:R-:W-:Y:S01]  /*24810*/  ISETP.LT.AND P1, PT, R93, UR4, !P0 ;  /* 0x000000045d007c0c */ /* 0x000fe2000c721270 */
[----:B------:R-:W-:Y:S01]  /*24820*/  VIADD R0, R0, UR7 ;  /* 0x0000000700007c36 */ /* 0x000fe20008000000 */
[----:B------:R-:W0:Y:S03]  /*24830*/  LDCU UR4, c[0x0][0x398] ;  /* 0x00007300ff0477ac */ /* 0x000e260008000800 */
[----:B------:R-:W-:-:S08]  /*24840*/  IMAD.WIDE R10, R0, 0x2, R8 ;  /* 0x00000002000a7825 */ /* 0x000fd000078e0208 */
[----:B------:R0:W-:Y:S01]  /*24850*/  @P1 STG.E.U16 desc[UR16][R10.64], R79 ;  /* 0x0000004f0a001986 */ /* 0x0001e2000c101510 */
[----:B-1----:R-:W-:Y:S01]  /*24860*/  ISETP.LT.AND P1, PT, R76, UR8, !P0 ;  /* 0x000000084c007c0c */ /* 0x002fe2000c721270 */
[----:B------:R-:W1:Y:S01]  /*24870*/  LDCU UR8, c[0x0][0x398] ;  /* 0x00007300ff0877ac */ /* 0x000e620008000800 */
[----:B------:R-:W-:Y:S01]  /*24880*/  PRMT R12, R79, 0x7632, R12 ;  /* 0x000076324f0c7816 */ /* 0x000fe2000000000c */
[----:B0-----:R-:W-:Y:S01]  /*24890*/  IMAD.WIDE R10, R0, 0x2, R2 ;  /* 0x00000002000a7825 */ /* 0x001fe200078e0202 */
[----:B------:R-:W2:Y:S09]  /*248a0*/  LDL.LU R79, [R1+0xf0] ;  /* 0x0000f000014f7983 */ /* 0x000eb20000300800 */
[----:B------:R0:W-:Y:S01]  /*248b0*/  @P1 STG.E.U16 desc[UR16][R10.64], R12 ;  /* 0x0000000c0a001986 */ /* 0x0001e2000c101510 */
[----:B------:R-:W-:Y:S01]  /*248c0*/  ISETP.LT.AND P1, PT, R72, UR4, !P0 ;  /* 0x0000000448007c0c */ /* 0x000fe2000c721270 */
[----:B------:R-:W4:Y:S01]  /*248d0*/  LDCU UR4, c[0x0][0x398] ;  /* 0x00007300ff0477ac */ /* 0x000f220008000800 */
[----:B-1----:R-:W-:Y:S01]  /*248e0*/  ISETP.LT.AND P0, PT, R89, UR8, !P0 ;  /* 0x0000000859007c0c */ /* 0x002fe2000c701270 */
[----:B------:R-:W1:Y:S01]  /*248f0*/  LDCU UR8, c[0x0][0x398] ;  /* 0x00007300ff0877ac */ /* 0x000e620008000800 */
[----:B0-----:R-:W-:Y:S01]  /*24900*/  IMAD.WIDE R10, R0, 0x2, R6 ;  /* 0x00000002000a7825 */ /* 0x001fe200078e0206 */
[----:B------:R-:W-:-:S08]  /*24910*/  PRMT R12, R77, 0x7632, R12 ;  /* 0x000076324d0c7816 */ /* 0x000fd0000000000c */
[----:B------:R0:W-:Y:S02]  /*24920*/  @P1 STG.E.U16 desc[UR16][R10.64], R77 ;  /* 0x0000004d0a001986 */ /* 0x0001e4000c101510 */
[----:B0-----:R-:W-:Y:S02]  /*24930*/  IMAD.WIDE R10, R0, 0x2, R4 ;  /* 0x00000002000a7825 */ /* 0x001fe400078e0204 */
[----:B------:R-:W2:Y:S04]  /*24940*/  LDL.LU R77, [R1+0x2e8] ;  /* 0x0002e800014d7983 */ /* 0x000ea80000300800 */
[----:B------:R0:W-:Y:S02]  /*24950*/  @P0 STG.E.U16 desc[UR16][R10.64], R12 ;  /* 0x0000000c0a000986 */ /* 0x0001e4000c101510 */
[----:B0-----:R-:W-:-:S05]  /*24960*/  VIADD R10, R92, 0x7 ;  /* 0x000000075c0a7836 */ /* 0x001fca0000000000 */
[----:B------:R-:W-:-:S04]  /*24970*/  ISETP.GE.AND P0, PT, R10, UR11, PT ;  /* 0x0000000b0a007c0c */ /* 0x000fc8000bf06270 */
[----:B-1----:R-:W-:Y:S01]  /*24980*/  ISETP.LT.AND P2, PT, R76, UR8, !P0 ;  /* 0x000000084c007c0c */ /* 0x002fe2000c741270 */
[----:B------:R-:W0:Y:S01]  /*24990*/  LDCU UR8, c[0x0][0x398] ;  /* 0x00007300ff0877ac */ /* 0x000e220008000800 */
[----:B----4-:R-:W-:Y:S01]  /*249a0*/  ISETP.LT.AND P1, PT, R93, UR4, !P0 ;  /* 0x000000045d007c0c */ /* 0x010fe2000c721270 */
[----:B------:R-:W-:Y:S01]  /*249b0*/  VIADD R0, R0, UR7 ;  /* 0x0000000700007c36 */ /* 0x000fe20008000000 */
[----:B------:R-:W-:Y:S01]  /*249c0*/  PRMT R12, R81, 0x7632, R12 ;  /* 0x00007632510c7816 */ /* 0x000fe2000000000c */
[----:B------:R-:W1:Y:S02]  /*249d0*/  LDCU UR4, c[0x0][0x398] ;  /* 0x00007300ff0477ac */ /* 0x000e640008000800 */
[----:B------:R-:W-:-:S08]  /*249e0*/  IMAD.WIDE R10, R0, 0x2, R8 ;  /* 0x00000002000a7825 */ /* 0x000fd000078e0208 */
[----:B------:R4:W-:Y:S01]  /*249f0*/  @P1 STG.E.U16 desc[UR16][R10.64], R81 ;  /* 0x000000510a001986 */ /* 0x0009e2000c101510 */
[----:B0-----:R-:W-:Y:S01]  /*24a00*/  ISETP.LT.AND P1, PT, R72, UR8, !P0 ;  /* 0x0000000848007c0c */ /* 0x001fe2000c721270 */
[----:B------:R-:W0:Y:S01]  /*24a10*/  LDCU UR8, c[0x0][0x398] ;  /* 0x00007300ff0877ac */ /* 0x000e220008000800 */
[C---:B----4-:R-:W-:Y:S01]  /*24a20*/  IMAD.WIDE R10, R0.reuse, 0x2, R2 ;  /* 0x00000002000a7825 */ /* 0x050fe200078e0202 */
[----:B------:R-:W4:Y:S04]  /*24a30*/  LDL.LU R81, [R1+0x1e8] ;  /* 0x0001e80001517983 */ /* 0x000f280000300800 */
[----:B------:R0:W-:Y:S02]  /*24a40*/  @P2 STG.E.U16 desc[UR16][R10.64], R12 ;  /* 0x0000000c0a002986 */ /* 0x0001e4000c101510 */
[----:B0-----:R-:W-:-:S05]  /*24a50*/  IMAD.WIDE R10, R0, 0x2, R6 ;  /* 0x00000002000a7825 */ /* 0x001fca00078e0206 */
[----:B------:R0:W-:Y:S01]  /*24a60*/  @P1 STG.E.U16 desc[UR16][R10.64], R78 ;  /* 0x0000004e0a001986 */ /* 0x0001e2000c101510 */
[----:B------:R-:W-:Y:S01]  /*24a70*/  ISETP.LT.AND P1, PT, R89, UR28, !P0 ;  /* 0x0000001c59007c0c */ /* 0x000fe2000c721270 */
[----:B------:R-:W1:Y:S01]  /*24a80*/  LDCU UR28, c[0x0][0x398] ;  /* 0x00007300ff1c77ac */ /* 0x000e620008000800 */
[----:B------:R-:W-:Y:S01]  /*24a90*/  PRMT R12, R78, 0x7632, R12 ;  /* 0x000076324e0c7816 */ /* 0x000fe2000000000c */
[----:B0-----:R-:W-:Y:S01]  /*24aa0*/  VIADD R10, R92, 0x8 ;  /* 0x000000085c0a7836 */ /* 0x001fe20000000000 */
[----:B------:R-:W2:Y:S04]  /*24ab0*/  LDL.LU R78, [R1+0xe0] ;  /* 0x0000e000014e7983 */ /* 0x000ea80000300800 */
[----:B------:R-:W-:Y:S01]  /*24ac0*/  ISETP.GE.AND P0, PT, R10, UR11, PT ;  /* 0x0000000b0a007c0c */ /* 0x000fe2000bf06270 */
[----:B------:R-:W-:-:S03]  /*24ad0*/  IMAD.WIDE R10, R0, 0x2, R4 ;  /* 0x00000002000a7825 */ /* 0x000fc600078e0204 */
[----:B------:R-:W-:Y:S01]  /*24ae0*/  ISETP.LT.AND P2, PT, R93, UR35, !P0 ;  /* 0x000000235d007c0c */ /* 0x000fe2000c741270 */
[----:B------:R-:W-:Y:S01]  /*24af0*/  VIADD R0, R0, UR7 ;  /* 0x0000000700007c36 */ /* 0x000fe20008000000 */
[----:B------:R0:W-:Y:S01]  /*24b00*/  @P1 STG.E.U16 desc[UR16][R10.64], R12 ;  /* 0x0000000c0a001986 */ /* 0x0001e2000c101510 */
[----:B------:R-:W-:Y:S01]  /*24b10*/  ISETP.LT.AND P1, PT, R76, UR55, !P0 ;  /* 0x000000374c007c0c */ /* 0x000fe2000c721270 */
[----:B------:R-:W1:Y:S01]  /*24b20*/  LDCU UR35, c[0x0][0x39c] ;  /* 0x00007380ff2377ac */ /* 0x000e620008000800 */
[----:B------:R-:W1:Y:S01]  /*24b30*/  LDCU UR55, c[0x0][0x398] ;  /* 0x00007300ff3777ac */ /* 0x000e620008000800 */
[----:B0-----:R-:W-:Y:S01]  /*24b40*/  IMAD.WIDE R10, R0, 0x2, R8 ;  /* 0x00000002000a7825 */ /* 0x001fe200078e0208 */
[----:B------:R-:W-:-:S06]  /*24b50*/  PRMT R12, R83, 0x7632, R12 ;  /* 0x00007632530c7816 */ /* 0x000fcc000000000c */
[----:B------:R0:W-:Y:S01]  /*24b60*/  @P2 STG.E.U16 desc[UR16][R10.64], R83 ;  /* 0x000000530a002986 */ /* 0x0001e2000c101510 */
[----:B------:R-:W-:Y:S01]  /*24b70*/  ISETP.LT.AND P2, PT, R72, UR30, !P0 ;  /* 0x0000001e48007c0c */ /* 0x000fe2000c741270 */
[----:B------:R-:W1:Y:S01]  /*24b80*/  LDCU UR30, c[0x0][0x398] ;  /* 0x00007300ff1e77ac */ /* 0x000e620008000800 */
[----:B------:R-:W-:Y:S01]  /*24b90*/  ISETP.LT.AND P0, PT, R89, UR12, !P0 ;  /* 0x0000000c59007c0c */ /* 0x000fe2000c701270 */
[----:B------:R-:W1:Y:S01]  /*24ba0*/  LDCU UR12, c[0x0][0x398] ;  /* 0x00007300ff0c77ac */ /* 0x000e620008000800 */
[----:B0-----:R-:W-:Y:S01]  /*24bb0*/  IMAD.WIDE R10, R0, 0x2, R2 ;  /* 0x00000002000a7825 */ /* 0x001fe200078e0202 */
[----:B------:R-:W2:Y:S04]  /*24bc0*/  LDL.LU R83, [R1+0xd4] ;  /* 0x0000d40001537983 */ /* 0x000ea80000300800 */
[----:B------:R0:W-:Y:S02]  /*24bd0*/  @P1 STG.E.U16 desc[UR16][R10.64], R12 ;  /* 0x0000000c0a001986 */ /* 0x0001e4000c101510 */
[----:B0-----:R-:W-:-:S02]  /*24be0*/  VIADD R12, R92, 0x9 ;  /* 0x000000095c0c7836 */ /* 0x001fc40000000000 */
[----:B------:R-:W-:-:S03]  /*24bf0*/  IMAD.WIDE R10, R0, 0x2, R6 ;  /* 0x00000002000a7825 */ /* 0x000fc600078e0206 */
[----:B------:R-:W-:Y:S02]  /*24c00*/  ISETP.GE.AND P4, PT, R12, UR11, PT ;  /* 0x0000000b0c007c0c */ /* 0x000fe4000bf86270 */
[----:B------:R0:W-:Y:S02]  /*24c10*/  @P2 STG.E.U16 desc[UR16][R10.64], R82 ;  /* 0x000000520a002986 */ /* 0x0001e4000c101510 */
[----:B------:R-:W-:Y:S01]  /*24c20*/  ISETP.LT.AND P2, PT, R93, UR42, !P4 ;  /* 0x0000002a5d007c0c */ /* 0x000fe2000e741270 */
[----:B------:R-:W1:Y:S01]  /*24c30*/  LDCU UR42, c[0x0][0x398] ;  /* 0x00007300ff2a77ac */ /* 0x000e620008000800 */
[----:B------:R-:W-:Y:S02]  /*24c40*/  PRMT R12, R82, 0x7632, R12 ;  /* 0x00007632520c7816 */ /* 0x000fe4000000000c */
[----:B------:R-:W-:Y:S01]  /*24c50*/  ISETP.LT.AND P6, PT, R76, UR57, !P4 ;  /* 0x000000394c007c0c */ /* 0x000fe2000e7c1270 */
[----:B------:R-:W1:Y:S01]  /*24c60*/  LDCU UR57, c[0x0][0x39c] ;  /* 0x00007380ff3977ac */ /* 0x000e620008000800 */
[----:B0-----:R-:W-:Y:S01]  /*24c70*/  IMAD.WIDE R10, R0, 0x2, R4 ;  /* 0x00000002000a7825 */ /* 0x001fe200078e0204 */
[----:B------:R-:W-:Y:S01]  /*24c80*/  ISETP.LT.AND P5, PT, R72, UR14, !P4 ;  /* 0x0000000e48007c0c */ /* 0x000fe2000e7a1270 */
[----:B------:R-:W2:Y:S02]  /*24c90*/  LDL.LU R82, [R1+0x2d4] ;  /* 0x0002d40001527983 */ /* 0x000ea40000300800 */
[----:B------:R-:W-:-:S02]  /*24ca0*/  VIADD R0, R0, UR7 ;  /* 0x0000000700007c36 */ /* 0x000fc40008000000 */
[----:B------:R0:W-:Y:S01]  /*24cb0*/  @P0 STG.E.U16 desc[UR16][R10.64], R12 ;  /* 0x0000000c0a000986 */ /* 0x0001e2000c101510 */
[----:B------:R-:W-:Y:S01]  /*24cc0*/  ISETP.GE.AND P1, PT, R13, UR11, PT ;  /* 0x0000000b0d007c0c */ /* 0x000fe2000bf26270 */
[----:B------:R-:W-:Y:S01]  /*24cd0*/  VIADD R13, R92, 0xd ;  /* 0x0000000d5c0d7836 */ /* 0x000fe20000000000 */
[----:B------:R-:W-:Y:S01]  /*24ce0*/  ISETP.LT.AND P4, PT, R89, UR22, !P4 ;  /* 0x0000001659007c0c */ /* 0x000fe2000e781270 */
[C---:B------:R-:W-:Y:S01]  /*24cf0*/  IMAD.WIDE R68, R0.reuse, 0x2, R4 ;  /* 0x0000000200447825 */ /* 0x040fe200078e0204 */
[----:B------:R-:W1:Y:S01]  /*24d00*/  LDCU UR14, c[0x0][0x398] ;  /* 0x00007300ff0e77ac */ /* 0x000e620008000800 */
[----:B------:R-:W1:Y:S02]  /*24d10*/  LDCU UR22, c[0x0][0x398] ;  /* 0x00007300ff1677ac */ /* 0x000e640008000800 */
[----:B0-----:R-:W-:-:S04]  /*24d20*/  IMAD.WIDE R10, R0, 0x2, R8 ;  /* 0x00000002000a7825 */ /* 0x001fc800078e0208 */
[----:B------:R-:W-:Y:S01]  /*24d30*/  VIADD R12, R92, 0xa ;  /* 0x0000000a5c0c7836 */ /* 0x000fe20000000000 */
[----:B------:R0:W-:Y:S04]  /*24d40*/  @P2 STG.E.U16 desc[UR16][R10.64], R86 ;  /* 0x000000560a002986 */ /* 0x0001e8000c101510 */
[----:B------:R-:W-:Y:S01]  /*24d50*/  ISETP.GE.AND P3, PT, R12, UR11, PT ;  /* 0x0000000b0c007c0c */ /* 0x000fe2000bf66270 */
[----:B------:R-:W-:Y:S02]  /*24d60*/  VIADD R12, R92, 0xc ;  /* 0x0000000c5c0c7836 */ /* 0x000fe40000000000 */
[----:B0-----:R-:W-:-:S03]  /*24d70*/  IMAD.WIDE R10, R0, 0x2, R2 ;  /* 0x00000002000a7825 */ /* 0x001fc600078e0202 */
[----:B------:R-:W-:Y:S01]  /*24d80*/  ISETP.GE.AND P0, PT, R12, UR11, PT ;  /* 0x0000000b0c007c0c */ /* 0x000fe2000bf06270 */
[----:B------:R-:W2:Y:S01]  /*24d90*/  LDL.LU R86, [R1+0xdc] ;  /* 0x0000dc0001567983 */ /* 0x000ea20000300800 */
[----:B------:R-:W-:-:S03]  /*24da0*/  ISETP.GE.AND P2, PT, R13, UR11, PT ;  /* 0x0000000b0d007c0c */ /* 0x000fc6000bf46270 */
[----:B------:R0:W-:Y:S01]  /*24db0*/  @P6 STG.E.U16 desc[UR16][R10.64], R14 ;  /* 0x0000000e0a006986 */ /* 0x0001e2000c101510 */
[----:B-1----:R-:W-:Y:S01]  /*24dc0*/  ISETP.LT.AND P6, PT, R93, UR4, !P3 ;  /* 0x000000045d007c0c */ /* 0x002fe2000dfc1270 */
[C---:B------:R-:W-:Y:S01]  /*24dd0*/  IMAD.WIDE R12, R0.reuse, 0x2, R6 ;  /* 0x00000002000c7825 */ /* 0x040fe200078e0206 */
[----:B------:R-:W1:Y:S04]  /*24de0*/  LDCU UR4, c[0x0][0x398] ;  /* 0x00007300ff0477ac */ /* 0x000e680008000800 */
[----:B------:R3:W-:Y:S01]  /*24df0*/  @P5 STG.E.U16 desc[UR16][R12.64], R84 ;  /* 0x000000540c005986 */ /* 0x0007e2000c101510 */
[----:B0-----:R-:W-:Y:S01]  /*24e00*/  VIADD R10, R0, UR7 ;  /* 0x00000007000a7c36 */ /* 0x001fe20008000000 */
[----:B------:R-:W-:-:S05]  /*24e10*/  PRMT R0, R84, 0x7632, R0 ;  /* 0x0000763254007816 */ /* 0x000fca0000000000 */
[----:B------:R0:W-:Y:S01]  /*24e20*/  @P4 STG.E.U16 desc[UR16][R68.64], R0 ;  /* 0x0000000044004986 */ /* 0x0001e2000c101510 */
[----:B---3--:R-:W-:Y:S01]  /*24e30*/  IMAD.WIDE R12, R10, 0x2, R8 ;  /* 0x000000020a0c7825 */ /* 0x008fe200078e0208 */
[----:B------:R-:W-:Y:S02]  /*24e40*/  PRMT R14, R87, 0x7632, R14 ;  /* 0x00007632570e7816 */ /* 0x000fe4000000000e */
[----:B------:R-:W3:Y:S04]  /*24e50*/  LDL.LU R84, [R1+0x1d4] ;  /* 0x0001d40001547983 */ /* 0x000ee80000300800 */
[----:B------:R1:W-:Y:S01]  /*24e60*/  @P6 STG.E.U16 desc[UR16][R12.64], R87 ;  /* 0x000000570c006986 */ /* 0x0003e2000c101510 */
[----:B0-----:R-:W-:-:S05]  /*24e70*/  VIADD R0, R92, 0xe ;  /* 0x0000000e5c007836 */ /* 0x001fca0000000000 */
[----:B------:R-:W-:Y:S01]  /*24e80*/  ISETP.GE.AND P6, PT, R0, UR11, PT ;  /* 0x0000000b00007c0c */ /* 0x000fe2000bfc6270 */
[----:B-1----:R-:W2:Y:S04]  /*24e90*/  LDL.LU R87, [R1+0x2d8] ;  /* 0x0002d80001577983 */ /* 0x002ea80000300800 */
[----:B------:R-:W2:Y:S01]  /*24ea0*/  LDL.LU R0, [R1+0x2c] ;  /* 0x00002c0001007983 */ /* 0x000ea20000300800 */
[----:B------:R-:W-:Y:S02]  /*24eb0*/  ISETP.LT.AND P4, PT, R76, UR53, !P3 ;  /* 0x000000354c007c0c */ /* 0x000fe4000df81270 */
[----:B------:R-:W-:Y:S01]  /*24ec0*/  ISETP.LT.AND P5, PT, R72, UR39, !P3 ;  /* 0x0000002748007c0c */ /* 0x000fe2000dfa1270 */
[C---:B------:R-:W-:Y:S01]  /*24ed0*/  IMAD.WIDE R70, R10.reuse, 0x2, R2 ;  /* 0x000000020a467825 */ /* 0x040fe200078e0202 */
[----:B------:R-:W-:Y:S01]  /*24ee0*/  ISETP.LT.AND P3, PT, R89, UR41, !P3 ;  /* 0x0000002959007c0c */ /* 0x000fe2000df61270 */
[----:B------:R-:W0:Y:S01]  /*24ef0*/  LDCU UR53, c[0x0][0x398] ;  /* 0x00007300ff3577ac */ /* 0x000e220008000800 */
[----:B------:R-:W-:Y:S01]  /*24f00*/  PRMT R11, R85, 0x7632, R11 ;  /* 0x00007632550b7816 */ /* 0x000fe2000000000b */
[C---:B------:R-:W-:Y:S01]  /*24f10*/  IMAD.WIDE R68, R10.reuse, 0x2, R6 ;  /* 0x000000020a447825 */ /* 0x040fe200078e0206 */
[----:B------:R-:W1:Y:S03]  /*24f20*/  LDCU UR41, c[0x0][0x398] ;  /* 0x00007300ff2977ac */ /* 0x000e660008000800 */
[----:B------:R-:W-:-:S02]  /*24f30*/  IMAD.WIDE R12, R10, 0x2, R4 ;  /* 0x000000020a0c7825 */ /* 0x000fc400078e0204 */
[----:B------:R-:W-:Y:S01]  /*24f40*/  @P4 STG.E.U16 desc[UR16][R70.64], R14 ;  /* 0x0000000e46004986 */ /* 0x000fe2000c101510 */
[----:B------:R-:W0:Y:S03]  /*24f50*/  LDCU UR39, c[0x0][0x398] ;  /* 0x00007300ff2777ac */ /* 0x000e260008000800 */
[----:B------:R1:W-:Y:S04]  /*24f60*/  @P5 STG.E.U16 desc[UR16][R68.64], R85 ;  /* 0x0000005544005986 */ /* 0x0003e8000c101510 */
[----:B------:R0:W-:Y:S01]  /*24f70*/  @P3 STG.E.U16 desc[UR16][R12.64], R11 ;  /* 0x0000000b0c003986 */ /* 0x0001e2000c101510 */
[----:B------:R-:W-:Y:S01]  /*24f80*/  ISETP.LT.AND P3, PT, R93, UR51, !P1 ;  /* 0x000000335d007c0c */ /* 0x000fe2000cf61270 */
[----:B------:R-:W-:-:S02]  /*24f90*/  VIADD R10, R10, UR7 ;  /* 0x000000070a0a7c36 */ /* 0x000fc40008000000 */
[----:B-1----:R-:W3:Y:S02]  /*24fa0*/  LDL.LU R85, [R1+0x1d8] ;  /* 0x0001d80001557983 */ /* 0x002ee40000300800 */
[----:B------:R-:W-:Y:S01]  /*24fb0*/  IMAD.WIDE R68, R10, 0x2, R8 ;  /* 0x000000020a447825 */ /* 0x000fe200078e0208 */
[----:B--2---:R-:W-:-:S03]  /*24fc0*/  F2FP.BF16.F32.PACK_AB R70, R15, R0 ;  /* 0x000000000f46723e */ /* 0x004fc600000010ff */
[----:B------:R-:W-:-:S04]  /*24fd0*/  VIADD R0, R92, 0xf ;  /* 0x0000000f5c007836 */ /* 0x000fc80000000000 */
[----:B------:R1:W-:Y:S01]  /*24fe0*/  @P3 STG.E.U16 desc[UR16][R68.64], R88 ;  /* 0x0000005844003986 */ /* 0x0003e2000c101510 */
[----:B0-----:R-:W-:Y:S01]  /*24ff0*/  PRMT R11, R88, 0x7632, R11 ;  /* 0x00007632580b7816 */ /* 0x001fe2000000000b */
[----:B------:R-:W0:Y:S01]  /*25000*/  LDCU UR51, c[0x0][0x398] ;  /* 0x00007300ff3377ac */ /* 0x000e220008000800 */
[----:B------:R-:W-:Y:S01]  /*25010*/  ISETP.GE.AND P3, PT, R0, UR11, PT ;  /* 0x0000000b00007c0c */ /* 0x000fe2000bf66270 */
[----:B-1----:R-:W2:Y:S04]  /*25020*/  LDL.LU R68, [R1+0x230] ;  /* 0x0002300001447983 */ /* 0x002ea80000300800 */
[----:B------:R-:W2:Y:S04]  /*25030*/  LDL.LU R88, [R1+0xd0] ;  /* 0x0000d00001587983 */ /* 0x000ea80000300800 */
[----:B------:R-:W2:Y:S01]  /*25040*/  LDL.LU R0, [R1+0x130] ;  /* 0x0001300001007983 */ /* 0x000ea20000300800 */
[----:B------:R-:W-:Y:S01]  /*25050*/  ISETP.LT.AND P4, PT, R76, UR38, !P1 ;  /* 0x000000264c007c0c */ /* 0x000fe2000cf81270 */
[----:B------:R-:W-:Y:S01]  /*25060*/  IMAD.WIDE R14, R10, 0x2, R2 ;  /* 0x000000020a0e7825 */ /* 0x000fe200078e0202 */
[----:B------:R-:W-:Y:S01]  /*25070*/  ISETP.LT.AND P5, PT, R72, UR54, !P1 ;  /* 0x0000003648007c0c */ /* 0x000fe2000cfa1270 */
[----:B------:R-:W1:Y:S01]  /*25080*/  LDCU UR54, c[0x0][0x39c] ;  /* 0x00007380ff3677ac */ /* 0x000e620008000800 */
[----:B------:R-:W-:Y:S01]  /*25090*/  ISETP.LT.AND P1, PT, R89, UR10, !P1 ;  /* 0x0000000a59007c0c */ /* 0x000fe2000cf21270 */
[----:B------:R-:W-:Y:S01]  /*250a0*/  IMAD.WIDE R12, R10, 0x2, R6 ;  /* 0x000000020a0c7825 */ /* 0x000fe200078e0206 */
[----:B------:R-:W-:Y:S01]  /*250b0*/  PRMT R71, R70, 0x7632, R71 ;  /* 0x0000763246477816 */ /* 0x000fe20000000047 */
[----:B------:R-:W0:Y:S01]  /*250c0*/  LDCU UR38, c[0x0][0x398] ;  /* 0x00007300ff2677ac */ /* 0x000e220008000800 */
[----:B------:R-:W0:Y:S05]  /*250d0*/  LDCU UR10, c[0x0][0x398] ;  /* 0x00007300ff0a77ac */ /* 0x000e2a0008000800 */
[----:B------:R1:W-:Y:S01]  /*250e0*/  @P4 STG.E.U16 desc[UR16][R14.64], R11 ;  /* 0x0000000b0e004986 */ /* 0x0003e2000c101510 */
[----:B------:R-:W-:Y:S01]  /*250f0*/  ISETP.LT.AND P4, PT, R93, UR75, !P0 ;  /* 0x0000004b5d007c0c */ /* 0x000fe2000c781270 */
[----:B------:R-:W0:Y:S02]  /*25100*/  LDCU UR75, c[0x0][0x398] ;  /* 0x00007300ff4b77ac */ /* 0x000e240008000800 */
[----:B------:R-:W-:Y:S01]  /*25110*/  @P5 STG.E.U16 desc[UR16][R12.64], R70 ;  /* 0x000000460c005986 */ /* 0x000fe2000c101510 */
[----:B-1----:R-:W-:-:S05]  /*25120*/  IMAD.WIDE R14, R10, 0x2, R4 ;  /* 0x000000020a0e7825 */ /* 0x002fca00078e0204 */
[----:B------:R1:W-:Y:S04]  /*25130*/  @P1 STG.E.U16 desc[UR16][R14.64], R71 ;  /* 0x000000470e001986 */ /* 0x0003e8000c101510 */
[----:B-1----:R-:W3:Y:S04]  /*25140*/  LDL.LU R14, [R1+0x234] ;  /* 0x00023400010e7983 */ /* 0x002ee80000300800 */
[----:B------:R-:W3:Y:S04]  /*25150*/  LDL.LU R15, [R1+0x30] ;  /* 0x00003000010f7983 */ /* 0x000ee80000300800 */
[----:B------:R-:W4:Y:S01]  /*25160*/  LDL.LU R71, [R1+0xc4] ;  /* 0x0000c40001477983 */ /* 0x000f220000300800 */
[----:B--2---:R-:W-:Y:S01]  /*25170*/  F2FP.BF16.F32.PACK_AB R11, R0, R68 ;  /* 0x00000044000b723e */ /* 0x004fe200000010ff */
[----:B------:R-:W-:-:S03]  /*25180*/  VIADD R0, R10, UR7 ;  /* 0x000000070a007c36 */ /* 0x000fc60008000000 */
[----:B------:R-:W-:Y:S01]  /*25190*/  PRMT R70, R11, 0x7610, R70 ;  /* 0x000076100b467816 */ /* 0x000fe20000000046 */
[----:B------:R-:W-:-:S05]  /*251a0*/  IMAD.WIDE R12, R0, 0x2, R8 ;  /* 0x00000002000c7825 */ /* 0x000fca00078e0208 */
[----:B------:R1:W-:Y:S04]  /*251b0*/  @P4 STG.E.U16 desc[UR16][R12.64], R70 ;  /* 0x000000460c004986 */ /* 0x0003e8000c101510 */
[----:B-1----:R-:W2:Y:S01]  /*251c0*/  LDL.LU R13, [R1+0x134] ;  /* 0x00013400010d7983 */ /* 0x002ea20000300800 */
[----:B------:R-:W-:Y:S01]  /*251d0*/  ISETP.LT.AND P5, PT, R76, UR76, !P0 ;  /* 0x0000004c4c007c0c */ /* 0x000fe2000c7a1270 */
[----:B------:R-:W-:Y:S01]  /*251e0*/  VIADD R68, R92, 0x10 ;  /* 0x000000105c447836 */ /* 0x000fe20000000000 */
[----:B------:R-:W-:Y:S01]  /*251f0*/  PRMT R69, R11, 0x7632, R69 ;  /* 0x000076320b457816 */ /* 0x000fe20000000045 */
[----:B------:R-:W-:Y:S01]  /*25200*/  IMAD.WIDE R10, R0, 0x2, R2 ;  /* 0x00000002000a7825 */ /* 0x000fe200078e0202 */
[----:B------:R-:W-:Y:S01]  /*25210*/  ISETP.LT.AND P4, PT, R72, UR74, !P0 ;  /* 0x0000004a48007c0c */ /* 0x000fe2000c781270 */
[----:B------:R-:W4:Y:S01]  /*25220*/  LDL.LU R70, [R1+0x2c4] ;  /* 0x0002c40001467983 */ /* 0x000f220000300800 */
[----:B------:R-:W-:Y:S01]  /*25230*/  ISETP.GE.AND P1, PT, R68, UR11, PT ;  /* 0x0000000b44007c0c */ /* 0x000fe2000bf26270 */
[----:B------:R-:W1:Y:S01]  /*25240*/  LDCU UR74, c[0x0][0x398] ;  /* 0x00007300ff4a77ac */ /* 0x000e620008000800 */
[----:B------:R-:W0:Y:S05]  /*25250*/  LDCU UR76, c[0x0][0x398] ;  /* 0x00007300ff4c77ac */ /* 0x000e2a0008000800 */
[----:B------:R0:W-:Y:S01]  /*25260*/  @P5 STG.E.U16 desc[UR16][R10.64], R69 ;  /* 0x000000450a005986 */ /* 0x0001e2000c101510 */
[----:B------:R-:W1:Y:S01]  /*25270*/  LDCU UR11, c[0x0][0x398] ;  /* 0x00007300ff0b77ac */ /* 0x000e620008000800 */
[----:B---3--:R-:W-:-:S02]  /*25280*/  F2FP.BF16.F32.PACK_AB R16, R16, R15 ;  /* 0x0000000f1010723e */ /* 0x008fc400000010ff */
[----:B0-----:R-:W3:Y:S02]  /*25290*/  LDL.LU R69, [R1+0xcc] ;  /* 0x0000cc0001457983 */ /* 0x001ee40000300800 */
[----:B------:R-:W-:Y:S02]  /*252a0*/  PRMT R68, R16, 0x7632, R68 ;  /* 0x0000763210447816 */ /* 0x000fe40000000044 */
[----:B--2---:R-:W-:Y:S01]  /*252b0*/  F2FP.BF16.F32.PACK_AB R11, R13, R14 ;  /* 0x0000000e0d0b723e */ /* 0x004fe200000010ff */
[----:B------:R-:W-:-:S05]  /*252c0*/  IMAD.WIDE R12, R0, 0x2, R6 ;  /* 0x00000002000c7825 */ /* 0x000fca00078e0206 */
[----:B------:R0:W-:Y:S04]  /*252d0*/  @P4 STG.E.U16 desc[UR16][R12.64], R16 ;  /* 0x000000100c004986 */ /* 0x0001e8000c101510 */
[----:B0-----:R-:W2:Y:S01]  /*252e0*/  LDL.LU R16, [R1+0x34] ;  /* 0x0000340001107983 */ /* 0x001ea20000300800 */
[----:B------:R-:W-:Y:S01]  /*252f0*/  ISETP.LT.AND P5, PT, R89, UR70, !P0 ;  /* 0x0000004659007c0c */ /* 0x000fe2000c7a1270 */
[C---:B------:R-:W-:Y:S01]  /*25300*/  VIADD R10, R0.reuse, UR7 ;  /* 0x00000007000a7c36 */ /* 0x040fe20008000000 */
[----:B------:R-:W-:Y:S01]  /*25310*/  ISETP.LT.AND P0, PT, R93, UR67, !P2 ;  /* 0x000000435d007c0c */ /* 0x000fe2000d701270 */
[----:B------:R-:W-:Y:S01]  /*25320*/  IMAD.WIDE R14, R0, 0x2, R4 ;  /* 0x00000002000e7825 */ /* 0x000fe200078e0204 */
[----:B------:R-:W-:Y:S01]  /*25330*/  ISETP.LT.AND P4, PT, R76, UR73, !P2 ;  /* 0x000000494c007c0c */ /* 0x000fe2000d781270 */
[----:B------:R-:W0:Y:S02]  /*25340*/  LDCU UR70, c[0x0][0x39c] ;  /* 0x00007380ff4677ac */ /* 0x000e240008000800 */
[----:B------:R-:W-:Y:S01]  /*25350*/  IMAD.WIDE R12, R10, 0x2, R8 ;  /* 0x000000020a0c7825 */ /* 0x000fe200078e0208 */
[----:B------:R-:W0:Y:S03]  /*25360*/  LDCU UR67, c[0x0][0x398] ;  /* 0x00007300ff4377ac */ /* 0x000e260008000800 */
[----:B------:R-:W-:-:S02]  /*25370*/  VIADD R0, R92, 0x11 ;  /* 0x000000115c007836 */ /* 0x000fc40000000000 */
[----:B------:R1:W-:Y:S01]  /*25380*/  @P5 STG.E.U16 desc[UR16][R14.64], R68 ;  /* 0x000000440e005986 */ /* 0x0003e2000c101510 */
[----:B------:R-:W-:Y:S01]  /*25390*/  ISETP.LT.AND P5, PT, R72, UR71, !P2 ;  /* 0x0000004748007c0c */ /* 0x000fe2000d7a1270 */
[----:B------:R-:W0:Y:S02]  /*253a0*/  LDCU UR73, c[0x0][0x398] ;  /* 0x00007300ff4977ac */ /* 0x000e240008000800 */
[----:B------:R0:W-:Y:S01]  /*253b0*/  @P0 STG.E.U16 desc[UR16][R12.64], R11 ;  /* 0x0000000b0c000986 */ /* 0x0001e2000c101510 */
[----:B------:R-:W-:Y:S01]  /*253c0*/  ISETP.GE.AND P0, PT, R0, UR69, PT ;  /* 0x0000004500007c0c */ /* 0x000fe2000bf06270 */
[----:B------:R-:W0:Y:S01]  /*253d0*/  LDCU UR69, c[0x0][0x39c] ;  /* 0x00007380ff4577ac */ /* 0x000e220008000800 */
[----:B------:R-:W0:Y:S01]  /*253e0*/  LDCU UR71, c[0x0][0x398] ;  /* 0x00007300ff4777ac */ /* 0x000e220008000800 */
[----:B-1----:R-:W-:Y:S01]  /*253f0*/  PRMT R68, R11, 0x7632, R68 ;  /* 0x000076320b447816 */ /* 0x002fe20000000044 */
[----:B------:R-:W-:Y:S01]  /*25400*/  IMAD.WIDE R14, R10, 0x2, R6 ;  /* 0x000000020a0e7825 */ /* 0x000fe200078e0206 */
[----:B--2---:R-:W-:-:S03]  /*25410*/  F2FP.BF16.F32.PACK_AB R0, R17, R16 ;  /* 0x000000101100723e */ /* 0x004fc600000010ff */
[----:B------:R-:W-:Y:S01]  /*25420*/  IMAD.WIDE R16, R10, 0x2, R2 ;  /* 0x000000020a107825 */ /* 0x000fe200078e0202 */
[----:B0-----:R-:W-:-:S04]  /*25430*/  PRMT R11, R0, 0x7610, R11 ;  /* 0x00007610000b7816 */ /* 0x001fc8000000000b */
[----:B------:R0:W-:Y:S04]  /*25440*/  @P4 STG.E.U16 desc[UR16][R16.64], R68 ;  /* 0x0000004410004986 */ /* 0x0001e8000c101510 */
[----:B------:R1:W-:Y:S04]  /*25450*/  @P5 STG.E.U16 desc[UR16][R14.64], R11 ;  /* 0x0000000b0e005986 */ /* 0x0003e8000c101510 */
[----:B0-----:R-:W2:Y:S04]  /*25460*/  LDL.LU R16, [R1+0x238] ;  /* 0x0002380001107983 */ /* 0x001ea80000300800 */
[----:B------:R-:W2:Y:S04]  /*25470*/  LDL.LU R17, [R1+0x38] ;  /* 0x0000380001117983 */ /* 0x000ea80000300800 */
[----:B------:R-:W3:Y:S04]  /*25480*/  LDL.LU R68, [R1+0x1c4] ;  /* 0x0001c40001447983 */ /* 0x000ee80000300800 */
[----:B-1----:R-:W3:Y:S01]  /*25490*/  LDL.LU R15, [R1+0x138] ;  /* 0x00013800010f7983 */ /* 0x002ee20000300800 */
[----:B------:R-:W-:Y:S01]  /*254a0*/  ISETP.LT.AND P2, PT, R89, UR63, !P2 ;  /* 0x0000003f59007c0c */ /* 0x000fe2000d741270 */
[----:B------:R-:W-:Y:S01]  /*254b0*/  IMAD.WIDE R12, R10, 0x2, R4 ;  /* 0x000000020a0c7825 */ /* 0x000fe200078e0204 */
[----:B------:R-:W-:Y:S01]  /*254c0*/  PRMT R0, R0, 0x7632, R0 ;  /* 0x0000763200007816 */ /* 0x000fe20000000000 */
[----:B------:R-:W0:Y:S01]  /*254d0*/  LDCU UR63, c[0x0][0x398] ;  /* 0x00007300ff3f77ac */ /* 0x000e220008000800 */
[----:B------:R-:W-:-:S02]  /*254e0*/  ISETP.LT.AND P4, PT, R93, UR66, !P6 ;  /* 0x000000425d007c0c */ /* 0x000fc4000f781270 */
[----:B------:R-:W-:Y:S01]  /*254f0*/  ISETP.LT.AND P5, PT, R76, UR68, !P6 ;  /* 0x000000444c007c0c */ /* 0x000fe2000f7a1270 */
[----:B------:R-:W-:Y:S01]  /*25500*/  VIADD R10, R10, UR7 ;  /* 0x000000070a0a7c36 */ /* 0x000fe20008000000 */
[----:B------:R-:W1:Y:S01]  /*25510*/  LDCU UR66, c[0x0][0x398] ;  /* 0x00007300ff4277ac */ /* 0x000e620008000800 */
[----:B------:R-:W0:Y:S04]  /*25520*/  LDCU UR68, c[0x0][0x398] ;  /* 0x00007300ff4477ac */ /* 0x000e280008000800 */
[----:B------:R3:W-:Y:S01]  /*25530*/  @P2 STG.E.U16 desc[UR16][R12.64], R0 ;  /* 0x000000000c002986 */ /* 0x0007e2000c101510 */
[----:B--2---:R-:W-:Y:S02]  /*25540*/  F2FP.BF16.F32.PACK_AB R18, R18, R17 ;  /* 0x000000111212723e */ /* 0x004fe400000010ff */
[----:B---3--:R-:W-:Y:S01]  /*25550*/  F2FP.BF16.F32.PACK_AB R0, R15, R16 ;  /* 0x000000100f00723e */ /* 0x008fe200000010ff */
[----:B------:R-:W-:-:S03]  /*25560*/  IMAD.WIDE R16, R10, 0x2, R8 ;  /* 0x000000020a107825 */ /* 0x000fc600078e0208 */
[----:B------:R-:W-:Y:S01]  /*25570*/  PRMT R11, R0, 0x7610, R11 ;  /* 0x00007610000b7816 */ /* 0x000fe2000000000b */
[----:B------:R-:W-:Y:S01]  /*25580*/  IMAD.WIDE R14, R10, 0x2, R2 ;  /* 0x000000020a0e7825 */ /* 0x000fe200078e0202 */
[----:B------:R-:W-:-:S03]  /*25590*/  PRMT R0, R0, 0x7632, R0 ;  /* 0x0000763200007816 */ /* 0x000fc60000000000 */
[----:B------:R2:W-:Y:S04]  /*255a0*/  @P4 STG.E.U16 desc[UR16][R16.64], R11 ;  /* 0x0000000b10004986 */ /* 0x0005e8000c101510 */
[----:B------:R3:W-:Y:S04]  /*255b0*/  @P5 STG.E.U16 desc[UR16][R14.64], R0 ;  /* 0x000000000e005986 */ /* 0x0007e8000c101510 */
[----:B--2---:R-:W2:Y:S04]  /*255c0*/  LDL.LU R11, [R1+0x23c] ;  /* 0x00023c00010b7983 */ /* 0x004ea80000300800 */
[----:B------:R-:W2:Y:S04]  /*255d0*/  LDL.LU R17, [R1+0x240] ;  /* 0x0002400001117983 */ /* 0x000ea80000300800 */
[----:B---3--:R-:W2:Y:S01]  /*255e0*/  LDL.LU R15, [R1+0x13c] ;  /* 0x00013c00010f7983 */ /* 0x008ea20000300800 */
[----:B------:R-:W-:Y:S01]  /*255f0*/  ISETP.LT.AND P2, PT, R72, UR64, !P6 ;  /* 0x0000004048007c0c */ /* 0x000fe2000f741270 */
[----:B------:R-:W-:Y:S01]  /*25600*/  IMAD.WIDE R12, R10, 0x2, R6 ;  /* 0x000000020a0c7825 */ /* 0x000fe200078e0206 */
[----:B------:R-:W-:Y:S01]  /*25610*/  PRMT R16, R18, 0x7632, R16 ;  /* 0x0000763212107816 */ /* 0x000fe20000000010 */
[----:B------:R-:W3:Y:S10]  /*25620*/  LDCU UR64, c[0x0][0x398] ;  /* 0x00007300ff4077ac */ /* 0x000ef40008000800 */
[----:B------:R0:W-:Y:S04]  /*25630*/  @P2 STG.E.U16 desc[UR16][R12.64], R18 ;  /* 0x000000120c002986 */ /* 0x0001e8000c101510 */
[----:B0-----:R-:W3:Y:S01]  /*25640*/  LDL.LU R18, [R1+0x140] ;  /* 0x0001400001127983 */ /* 0x001ee20000300800 */
[----:B--2---:R-:W-:Y:S01]  /*25650*/  F2FP.BF16.F32.PACK_AB R14, R15, R11 ;  /* 0x0000000b0f0e723e */ /* 0x004fe200000010ff */
[----:B------:R-:W-:-:S05]  /*25660*/  VIADD R15, R92, 0x12 ;  /* 0x000000125c0f7836 */ /* 0x000fca0000000000 */
[----:B------:R-:W-:Y:S02]  /*25670*/  ISETP.GE.AND P2, PT, R15, UR18, PT ;  /* 0x000000120f007c0c */ /* 0x000fe4000bf46270 */
[----:B------:R-:W-:Y:S01]  /*25680*/  ISETP.LT.AND P6, PT, R89, UR77, !P6 ;  /* 0x0000004d59007c0c */ /* 0x000fe2000f7c1270 */
[----:B------:R-:W2:Y:S01]  /*25690*/  LDL.LU R15, [R1+0x3c] ;  /* 0x00003c00010f7983 */ /* 0x000ea20000300800 */
[----:B------:R-:W-:Y:S01]  /*256a0*/  ISETP.LT.AND P4, PT, R93, UR72, !P3 ;  /* 0x000000485d007c0c */ /* 0x000fe2000df81270 */
[----:B------:R-:W-:Y:S01]  /*256b0*/  VIADD R0, R10, UR7 ;  /* 0x000000070a007c36 */ /* 0x000fe20008000000 */
[----:B------:R-:W-:Y:S01]  /*256c0*/  ISETP.LT.AND P5, PT, R76, UR65, !P3 ;  /* 0x000000414c007c0c */ /* 0x000fe2000dfa1270 */
[----:B------:R-:W-:Y:S01]  /*256d0*/  IMAD.WIDE R12, R10, 0x2, R4 ;  /* 0x000000020a0c7825 */ /* 0x000fe200078e0204 */
[----:B------:R-:W0:Y:S03]  /*256e0*/  LDCU UR77, c[0x0][0x39c] ;  /* 0x00007380ff4d77ac */ /* 0x000e260008000800 */
[----:B------:R-:W-:Y:S01]  /*256f0*/  IMAD.WIDE R10, R0, 0x2, R8 ;  /* 0x00000002000a7825 */ /* 0x000fe200078e0208 */
[----:B------:R-:W0:Y:S03]  /*25700*/  LDCU UR72, c[0x0][0x398] ;  /* 0x00007300ff4877ac */ /* 0x000e260008000800 */
[----:B------:R1:W-:Y:S01]  /*25710*/  @P6 STG.E.U16 desc[UR16][R12.64], R16 ;  /* 0x000000100c006986 */ /* 0x0003e2000c101510 */
[----:B------:R-:W-:Y:S01]  /*25720*/  ISETP.LT.AND P6, PT, R72, UR48, !P3 ;  /* 0x0000003048007c0c */ /* 0x000fe2000dfc1270 */
[----:B------:R-:W0:Y:S02]  /*25730*/  LDCU UR48, c[0x0][0x39c] ;  /* 0x00007380ff3077ac */ /* 0x000e240008000800 */
[----:B------:R3:W-:Y:S01]  /*25740*/  @P4 STG.E.U16 desc[UR16][R10.64], R14 ;  /* 0x0000000e0a004986 */ /* 0x0007e2000c101510 */
[----:B------:R-:W-:Y:S01]  /*25750*/  ISETP.LT.AND P3, PT, R89, UR46, !P3 ;  /* 0x0000002e59007c0c */ /* 0x000fe2000df61270 */
[----:B------:R-:W0:Y:S01]  /*25760*/  LDCU UR65, c[0x0][0x398] ;  /* 0x00007300ff4177ac */ /* 0x000e220008000800 */
[----:B------:R-:W0:Y:S01]  /*25770*/  LDCU UR18, c[0x0][0x398] ;  /* 0x00007300ff1277ac */ /* 0x000e220008000800 */
[----:B-1----:R-:W-:Y:S01]  /*25780*/  IMAD.WIDE R12, R0, 0x2, R2 ;  /* 0x00000002000c7825 */ /* 0x002fe200078e0202 */
[----:B------:R-:W1:Y:S01]  /*25790*/  LDCU UR46, c[0x0][0x398] ;  /* 0x00007300ff2e77ac */ /* 0x000e620008000800 */
[----:B---3--:R-:W-:-:S02]  /*257a0*/  PRMT R14, R14, 0x7632, R14 ;  /* 0x000076320e0e7816 */ /* 0x008fc4000000000e */
[----:B------:R-:W-:-:S03]  /*257b0*/  IMAD.WIDE R10, R0, 0x2, R6 ;  /* 0x00000002000a7825 */ /* 0x000fc600078e0206 */
[----:B------:R-:W-:Y:S01]  /*257c0*/  @P5 STG.E.U16 desc[UR16][R12.64], R14 ;  /* 0x0000000e0c005986 */ /* 0x000fe2000c101510 */
[----:B------:R-:W-:Y:S01]  /*257d0*/  ISETP.LT.AND P5, PT, R93, UR61, !P1 ;  /* 0x0000003d5d007c0c */ /* 0x000fe2000cfa1270 */
[----:B------:R-:W3:Y:S01]  /*257e0*/  LDCU UR61, c[0x0][0x398] ;  /* 0x00007300ff3d77ac */ /* 0x000ee20008000800 */
[----:B--2---:R-:W-:Y:S01]  /*257f0*/  F2FP.BF16.F32.PACK_AB R19, R19, R15 ;  /* 0x0000000f1313723e */ /* 0x004fe200000010ff */
[----:B------:R-:W-:-:S04]  /*25800*/  VIADD R15, R92, 0x13 ;  /* 0x000000135c0f7836 */ /* 0x000fc80000000000 */
[----:B------:R2:W-:Y:S01]  /*25810*/  @P6 STG.E.U16 desc[UR16][R10.64], R19 ;  /* 0x000000130a006986 */ /* 0x0005e2000c101510 */
[----:B------:R-:W-:Y:S01]  /*25820*/  ISETP.GE.AND P4, PT, R15, UR37, PT ;  /* 0x000000250f007c0c */ /* 0x000fe2000bf86270 */
[----:B------:R-:W0:Y:S01]  /*25830*/  LDCU UR37, c[0x0][0x398] ;  /* 0x00007300ff2577ac */ /* 0x000e220008000800 */
[----:B--2---:R-:W-:Y:S01]  /*25840*/  VIADD R10, R0, UR7 ;  /* 0x00000007000a7c36 */ /* 0x004fe20008000000 */
[----:B------:R-:W-:Y:S01]  /*25850*/  F2FP.BF16.F32.PACK_AB R11, R18, R17 ;  /* 0x00000011120b723e */ /* 0x000fe200000010ff */
[----:B------:R-:W-:Y:S01]  /*25860*/  IMAD.WIDE R16, R0, 0x2, R4 ;  /* 0x0000000200107825 */ /* 0x000fe200078e0204 */
[----:B------:R-:W-:-:S03]  /*25870*/  PRMT R19, R19, 0x7632, R19 ;  /* 0x0000763213137816 */ /* 0x000fc60000000013 */
[----:B------:R-:W-:Y:S02]  /*25880*/  VIADD R18, R92, 0x14 ;  /* 0x000000145c127836 */ /* 0x000fe40000000000 */
[----:B------:R-:W-:Y:S01]  /*25890*/  IMAD.WIDE R14, R10, 0x2, R8 ;  /* 0x000000020a0e7825 */ /* 0x000fe200078e0208 */
[----:B------:R-:W-:Y:S01]  /*258a0*/  @P3 STG.E.U16 desc[UR16][R16.64], R19 ;  /* 0x0000001310003986 */ /* 0x000fe2000c101510 */
[----:B------:R-:W-:Y:S02]  /*258b0*/  PRMT R0, R11, 0x7632, R0 ;  /* 0x000076320b007816 */ /* 0x000fe40000000000 */
[----:B------:R-:W-:Y:S01]  /*258c0*/  ISETP.GE.AND P3, PT, R18, UR45, PT ;  /* 0x0000002d12007c0c */ /* 0x000fe2000bf66270 */
[----:B------:R2:W-:Y:S04]  /*258d0*/  @P5 STG.E.U16 desc[UR16][R14.64], R11 ;  /* 0x0000000b0e005986 */ /* 0x0005e8000c101510 */
[----:B------:R-:W3:Y:S01]  /*258e0*/  LDL.LU R18, [R1+0x248] ;  /* 0x0002480001127983 */ /* 0x000ee20000300800 */
[----:B------:R-:W-:Y:S01]  /*258f0*/  ISETP.LT.AND P6, PT, R76, UR34, !P1 ;  /* 0x000000224c007c0c */ /* 0x000fe2000cfc1270 */
[----:B------:R-:W-:Y:S01]  /*25900*/  IMAD.WIDE R12, R10, 0x2, R2 ;  /* 0x000000020a0c7825 */ /* 0x000fe200078e0202 */
[----:B------:R-:W-:Y:S01]  /*25910*/  ISETP.LT.AND P5, PT, R72, UR52, !P1 ;  /* 0x0000003448007c0c */ /* 0x000fe2000cfa1270 */
[----:B------:R-:W0:Y:S01]  /*25920*/  LDCU UR52, c[0x0][0x39c] ;  /* 0x00007380ff3477ac */ /* 0x000e220008000800 */
[----:B--2---:R-:W2:Y:S01]  /*25930*/  LDL.LU R11, [R1+0x40] ;  /* 0x00004000010b7983 */ /* 0x004ea20000300800 */
[----:B------:R-:W0:Y:S03]  /*25940*/  LDCU UR34, c[0x0][0x398] ;  /* 0x00007300ff2277ac */ /* 0x000e260008000800 */
[----:B------:R-:W3:Y:S01]  /*25950*/  LDL.LU R14, [R1+0x144] ;  /* 0x00014400010e7983 */ /* 0x000ee20000300800 */
[----:B------:R-:W0:Y:S03]  /*25960*/  LDCU UR45, c[0x0][0x398] ;  /* 0x00007300ff2d77ac */ /* 0x000e260008000800 */
[----:B------:R-:W3:Y:S04]  /*25970*/  LDL.LU R15, [R1+0x244] ;  /* 0x00024400010f7983 */ /* 0x000ee80000300800 */
[----:B------:R0:W-:Y:S01]  /*25980*/  @P6 STG.E.U16 desc[UR16][R12.64], R0 ;  /* 0x000000000c006986 */ /* 0x0001e2000c101510 */
[----:B------:R-:W-:Y:S01]  /*25990*/  ISETP.LT.AND P6, PT, R89, UR20, !P1 ;  /* 0x0000001459007c0c */ /* 0x000fe2000cfc1270 */
[----:B------:R-:W1:Y:S01]  /*259a0*/  LDCU UR20, c[0x0][0x398] ;  /* 0x00007300ff1477ac */ /* 0x000e620008000800 */
[----:B0-----:R-:W-:Y:S01]  /*259b0*/  IMAD.WIDE R12, R10, 0x2, R4 ;  /* 0x000000020a0c7825 */ /* 0x001fe200078e0204 */
[----:B--2---:R-:W-:-:S02]  /*259c0*/  F2FP.BF16.F32.PACK_AB R20, R20, R11 ;  /* 0x0000000b1414723e */ /* 0x004fc400000010ff */
[----:B---3--:R-:W-:Y:S01]  /*259d0*/  F2FP.BF16.F32.PACK_AB R16, R14, R15 ;  /* 0x0000000f0e10723e */ /* 0x008fe200000010ff */
[----:B------:R-:W-:-:S05]  /*259e0*/  IMAD.WIDE R14, R10, 0x2, R6 ;  /* 0x000000020a0e7825 */ /* 0x000fca00078e0206 */
[----:B------:R0:W-:Y:S01]  /*259f0*/  @P5 STG.E.U16 desc[UR16][R14.64], R20 ;  /* 0x000000140e005986 */ /* 0x0001e2000c101510 */
[----:B------:R-:W-:-:S03]  /*25a00*/  PRMT R17, R20, 0x7632, R17 ;  /* 0x0000763214117816 */ /* 0x000fc60000000011 */
[----:B0-----:R-:W2:Y:S04]  /*25a10*/  LDL.LU R14, [R1+0x44] ;  /* 0x00004400010e7983 */ /* 0x001ea80000300800 */
[----:B------:R0:W-:Y:S04]  /*25a20*/  @P6 STG.E.U16 desc[UR16][R12.64], R17 ;  /* 0x000000110c006986 */ /* 0x0001e8000c101510 */
[----:B0-----:R-:W3:Y:S01]  /*25a30*/  LDL.LU R17, [R1+0x148] ;  /* 0x0001480001117983 */ /* 0x001ee20000300800 */
[----:B------:R-:W-:Y:S01]  /*25a40*/  ISETP.LT.AND P1, PT, R93, UR49, !P0 ;  /* 0x000000315d007c0c */ /* 0x000fe2000c721270 */
[----:B------:R-:W-:Y:S01]  /*25a50*/  VIADD R0, R10, UR7 ;  /* 0x000000070a007c36 */ /* 0x000fe20008000000 */
[----:B------:R-:W-:Y:S01]  /*25a60*/  ISETP.LT.AND P6, PT, R76, UR26, !P0 ;  /* 0x0000001a4c007c0c */ /* 0x000fe2000c7c1270 */
[----:B------:R-:W0:Y:S01]  /*25a70*/  LDCU UR49, c[0x0][0x398] ;  /* 0x00007300ff3177ac */ /* 0x000e220008000800 */
[----:B------:R-:W-:Y:S01]  /*25a80*/  ISETP.LT.AND P5, PT, R72, UR44, !P0 ;  /* 0x0000002c48007c0c */ /* 0x000fe2000c7a1270 */
[----:B------:R-:W-:Y:S01]  /*25a90*/  IMAD.WIDE R10, R0, 0x2, R8 ;  /* 0x00000002000a7825 */ /* 0x000fe200078e0208 */
[----:B------:R-:W-:Y:S01]  /*25aa0*/  PRMT R15, R16, 0x7632, R15 ;  /* 0x00007632100f7816 */ /* 0x000fe2000000000f */
[----:B------:R-:W0:Y:S02]  /*25ab0*/  LDCU UR44, c[0x0][0x39c] ;  /* 0x00007380ff2c77ac */ /* 0x000e240008000800 */
[C---:B------:R-:W-:Y:S01]  /*25ac0*/  IMAD.WIDE R12, R0.reuse, 0x2, R2 ;  /* 0x00000002000c7825 */ /* 0x040fe200078e0202 */
[----:B------:R-:W0:Y:S03]  /*25ad0*/  LDCU UR26, c[0x0][0x398] ;  /* 0x00007300ff1a77ac */ /* 0x000e260008000800 */
[----:B------:R1:W-:Y:S01]  /*25ae0*/  @P1 STG.E.U16 desc[UR16][R10.64], R16 ;  /* 0x000000100a001986 */ /* 0x0003e2000c101510 */
[----:B------:R-:W-:Y:S01]  /*25af0*/  ISETP.LT.AND P0, PT, R89, UR43, !P0 ;  /* 0x0000002b59007c0c */ /* 0x000fe2000c701270 */
[----:B------:R-:W0:Y:S02]  /*25b00*/  LDCU UR43, c[0x0][0x39c] ;  /* 0x00007380ff2b77ac */ /* 0x000e240008000800 */
[----:B------:R-:W-:Y:S01]  /*25b10*/  @P6 STG.E.U16 desc[UR16][R12.64], R15 ;  /* 0x0000000f0c006986 */ /* 0x000fe2000c101510 */
[----:B-1----:R-:W-:Y:S01]  /*25b20*/  IMAD.WIDE R10, R0, 0x2, R6 ;  /* 0x00000002000a7825 */ /* 0x002fe200078e0206 */
[----:B--2---:R-:W-:-:S03]  /*25b30*/  F2FP.BF16.F32.PACK_AB R21, R21, R14 ;  /* 0x0000000e1515723e */ /* 0x004fc600000010ff */
[----:B------:R-:W-:Y:S02]  /*25b40*/  VIADD R14, R92, 0x15 ;  /* 0x000000155c0e7836 */ /* 0x000fe40000000000 */
[----:B------:R1:W-:Y:S01]  /*25b50*/  @P5 STG.E.U16 desc[UR16][R10.64], R21 ;  /* 0x000000150a005986 */ /* 0x0003e2000c101510 */
[----:B------:R-:W-:Y:S01]  /*25b60*/  ISETP.LT.AND P5, PT, R93, UR24, !P2 ;  /* 0x000000185d007c0c */ /* 0x000fe2000d7a1270 */
[----:B------:R-:W2:Y:S01]  /*25b70*/  LDCU UR24, c[0x0][0x398] ;  /* 0x00007300ff1877ac */ /* 0x000ea20008000800 */
[----:B------:R-:W-:Y:S02]  /*25b80*/  ISETP.GE.AND P1, PT, R14, UR35, PT ;  /* 0x000000230e007c0c */ /* 0x000fe4000bf26270 */
[----:B------:R-:W-:Y:S01]  /*25b90*/  PRMT R19, R21, 0x7632, R19 ;  /* 0x0000763215137816 */ /* 0x000fe20000000013 */
[----:B------:R-:W0:Y:S01]  /*25ba0*/  LDCU UR35, c[0x0][0x398] ;  /* 0x00007300ff2377ac */ /* 0x000e220008000800 */
[C---:B-1----:R-:W-:Y:S01]  /*25bb0*/  VIADD R10, R0.reuse, UR7 ;  /* 0x00000007000a7c36 */ /* 0x042fe20008000000 */
[----:B---3--:R-:W-:Y:S01]  /*25bc0*/  F2FP.BF16.F32.PACK_AB R11, R17, R18 ;  /* 0x00000012110b723e */ /* 0x008fe200000010ff */
[----:B------:R-:W-:Y:S01]  /*25bd0*/  IMAD.WIDE R16, R0, 0x2, R4 ;  /* 0x0000000200107825 */ /* 0x000fe200078e0204 */
[----:B------:R-:W3:Y:S03]  /*25be0*/  LDL.LU R21, [R1+0xb4] ;  /* 0x0000b40001157983 */ /* 0x000ee60000300800 */
[----:B------:R-:W-:Y:S01]  /*25bf0*/  IMAD.WIDE R14, R10, 0x2, R8 ;  /* 0x000000020a0e7825 */ /* 0x000fe200078e0208 */
[----:B------:R-:W-:Y:S01]  /*25c00*/  @P0 STG.E.U16 desc[UR16][R16.64], R19 ;  /* 0x0000001310000986 */ /* 0x000fe2000c101510 */
[----:B------:R-:W-:-:S03]  /*25c10*/  PRMT R0, R11, 0x7632, R0 ;  /* 0x000076320b007816 */ /* 0x000fc60000000000 */
[----:B------:R1:W-:Y:S04]  /*25c20*/  @P5 STG.E.U16 desc[UR16][R14.64], R11 ;  /* 0x0000000b0e005986 */ /* 0x0003e8000c101510 */
[----:B-1----:R-:W2:Y:S04]  /*25c30*/  LDL.LU R11, [R1+0x14c] ;  /* 0x00014c00010b7983 */ /* 0x002ea80000300800 */
[----:B------:R-:W2:Y:S04]  /*25c40*/  LDL.LU R14, [R1+0x24c] ;  /* 0x00024c00010e7983 */ /* 0x000ea80000300800 */
[----:B------:R-:W3:Y:S01]  /*25c50*/  LDL.LU R15, [R1+0x48] ;  /* 0x00004800010f7983 */ /* 0x000ee20000300800 */
[----:B------:R-:W-:Y:S01]  /*25c60*/  ISETP.LT.AND P6, PT, R76, UR32, !P2 ;  /* 0x000000204c007c0c */ /* 0x000fe2000d7c1270 */
[----:B------:R-:W-:Y:S01]  /*25c70*/  IMAD.WIDE R12, R10, 0x2, R2 ;  /* 0x000000020a0c7825 */ /* 0x000fe200078e0202 */
[----:B------:R-:W-:Y:S01]  /*25c80*/  ISETP.LT.AND P5, PT, R72, UR33, !P2 ;  /* 0x0000002148007c0c */ /* 0x000fe2000d7a1270 */
[----:B------:R-:W1:Y:S02]  /*25c90*/  LDCU UR32, c[0x0][0x398] ;  /* 0x00007300ff2077ac */ /* 0x000e640008000800 */
[----:B------:R-:W-:Y:S01]  /*25ca0*/  VIADD R18, R92, 0x16 ;  /* 0x000000165c127836 */ /* 0x000fe20000000000 */
[----:B------:R-:W0:Y:S07]  /*25cb0*/  LDCU UR33, c[0x0][0x398] ;  /* 0x00007300ff2177ac */ /* 0x000e2e0008000800 */
[----:B------:R-:W-:Y:S01]  /*25cc0*/  @P6 STG.E.U16 desc[UR16][R12.64], R0 ;  /* 0x000000000c006986 */ /* 0x000fe2000c101510 */
[----:B--2---:R-:W-:-:S02]  /*25cd0*/  F2FP.BF16.F32.PACK_AB R16, R11, R14 ;  /* 0x0000000e0b10723e */ /* 0x004fc400000010ff */
[----:B---3--:R-:W-:Y:S01]  /*25ce0*/  F2FP.BF16.F32.PACK_AB R22, R22, R15 ;  /* 0x0000000f1616723e */ /* 0x008fe200000010ff */
[----:B------:R-:W-:-:S05]  /*25cf0*/  IMAD.WIDE R14, R10, 0x2, R6 ;  /* 0x000000020a0e7825 */ /* 0x000fca00078e0206 */
[----:B------:R2:W-:Y:S04]  /*25d00*/  @P5 STG.E.U16 desc[UR16][R14.64], R22 ;  /* 0x000000160e005986 */ /* 0x0005e8000c101510 */
[----:B--2---:R-:W2:Y:S01]  /*25d10*/  LDL.LU R15, [R1+0x4c] ;  /* 0x00004c00010f7983 */ /* 0x004ea20000300800 */
[----:B------:R-:W-:Y:S01]  /*25d20*/  ISETP.LT.AND P6, PT, R89, UR47, !P2 ;  /* 0x0000002f59007c0c */ /* 0x000fe2000d7c1270 */
[----:B------:R-:W-:Y:S01]  /*25d30*/  IMAD.WIDE R12, R10, 0x2, R4 ;  /* 0x000000020a0c7825 */ /* 0x000fe200078e0204 */
[----:B------:R-:W-:Y:S01]  /*25d40*/  ISETP.LT.AND P2, PT, R93, UR50, !P4 ;  /* 0x000000325d007c0c */ /* 0x000fe2000e741270 */
[----:B------:R-:W3:Y:S01]  /*25d50*/  LDCU UR50, c[0x0][0x398] ;  /* 0x00007300ff3277ac */ /* 0x000ee20008000800 */
[----:B------:R-:W-:Y:S01]  /*25d60*/  PRMT R17, R22, 0x7632, R17 ;  /* 0x0000763216117816 */ /* 0x000fe20000000011 */
[----:B------:R-:W-:Y:S01]  /*25d70*/  VIADD R0, R10, UR7 ;  /* 0x000000070a007c36 */ /* 0x000fe20008000000 */
[----:B------:R-:W-:Y:S01]  /*25d80*/  ISETP.LT.AND P5, PT, R76, UR8, !P4 ;  /* 0x000000084c007c0c */ /* 0x000fe2000e7a1270 */
[----:B------:R-:W0:Y:S02]  /*25d90*/  LDCU UR47, c[0x0][0x398] ;  /* 0x00007300ff2f77ac */ /* 0x000e240008000800 */
[----:B------:R-:W-:Y:S01]  /*25da0*/  IMAD.WIDE R10, R0, 0x2, R8 ;  /* 0x00000002000a7825 */ /* 0x000fe200078e0208 */
[----:B------:R-:W-:Y:S01]  /*25db0*/  ISETP.GE.AND P0, PT, R18, UR62, PT ;  /* 0x0000003e12007c0c */ /* 0x000fe2000bf06270 */
[----:B------:R-:W0:Y:S02]  /*25dc0*/  LDCU UR8, c[0x0][0x398] ;  /* 0x00007300ff0877ac */ /* 0x000e240008000800 */
[----:B------:R1:W-:Y:S01]  /*25dd0*/  @P6 STG.E.U16 desc[UR16][R12.64], R17 ;  /* 0x000000110c006986 */ /* 0x0003e2000c101510 */
[----:B------:R-:W-:Y:S01]  /*25de0*/  ISETP.LT.AND P6, PT, R72, UR36, !P4 ;  /* 0x0000002448007c0c */ /* 0x000fe2000e7c1270 */
[----:B------:R-:W0:Y:S02]  /*25df0*/  LDCU UR36, c[0x0][0x398] ;  /* 0x00007300ff2477ac */ /* 0x000e240008000800 */
[----:B------:R0:W-:Y:S01]  /*25e00*/  @P2 STG.E.U16 desc[UR16][R10.64], R16 ;  /* 0x000000100a002986 */ /* 0x0001e2000c101510 */
[----:B------:R-:W0:Y:S01]  /*25e10*/  LDCU UR62, c[0x0][0x398] ;  /* 0x00007300ff3e77ac */ /* 0x000e220008000800 */
[----:B-1----:R-:W-:Y:S01]  /*25e20*/  VIADD R12, R92, 0x17 ;  /* 0x000000175c0c7836 */ /* 0x002fe20000000000 */
[----:B------:R-:W-:-:S04]  /*25e30*/  PRMT R17, R16, 0x7632, R17 ;  /* 0x0000763210117816 */ /* 0x000fc80000000011 */
[----:B------:R-:W-:Y:S01]  /*25e40*/  ISETP.GE.AND P2, PT, R12, UR57, PT ;  /* 0x000000390c007c0c */ /* 0x000fe2000bf46270 */
[----:B------:R-:W-:Y:S01]  /*25e50*/  IMAD.WIDE R12, R0, 0x2, R6 ;  /* 0x00000002000c7825 */ /* 0x000fe200078e0206 */
[----:B--2---:R-:W-:-:S03]  /*25e60*/  F2FP.BF16.F32.PACK_AB R23, R23, R15 ;  /* 0x0000000f1717723e */ /* 0x004fc600000010ff */
[C---:B------:R-:W-:Y:S01]  /*25e70*/  IMAD.WIDE R14, R0.reuse, 0x2, R2 ;  /* 0x00000002000e7825 */ /* 0x040fe200078e0202 */
[----:B------:R-:W-:Y:S01]  /*25e80*/  ISETP.LT.AND P4, PT, R89, UR59, !P4 ;  /* 0x0000003b59007c0c */ /* 0x000fe2000e781270 */
[----:B------:R-:W1:Y:S03]  /*25e90*/  LDCU UR59, c[0x0][0x39c] ;  /* 0x00007380ff3b77ac */ /* 0x000e660008000800 */
[----:B------:R2:W-:Y:S01]  /*25ea0*/  @P5 STG.E.U16 desc[UR16][R14.64], R17 ;  /* 0x000000110e005986 */ /* 0x0005e2000c101510 */
[----:B0-----:R-:W-:Y:S01]  /*25eb0*/  IMAD.WIDE R10, R0, 0x2, R4 ;  /* 0x00000002000a7825 */ /* 0x001fe200078e0204 */
[----:B------:R-:W0:Y:S02]  /*25ec0*/  LDCU UR57, c[0x0][0x398] ;  /* 0x00007300ff3977ac */ /* 0x000e240008000800 */
[----:B------:R0:W-:Y:S04]  /*25ed0*/  @P6 STG.E.U16 desc[UR16][R12.64], R23 ;  /* 0x000000170c006986 */ /* 0x0001e8000c101510 */
[----:B--2---:R-:W2:Y:S04]  /*25ee0*/  LDL.LU R14, [R1+0x250] ;  /* 0x00025000010e7983 */ /* 0x004ea80000300800 */
[----:B------:R-:W2:Y:S04]  /*25ef0*/  LDL.LU R15, [R1+0x50] ;  /* 0x00005000010f7983 */ /* 0x000ea80000300800 */
[----:B0-----:R-:W3:Y:S01]  /*25f00*/  LDL.LU R13, [R1+0x150] ;  /* 0x00015000010d7983 */ /* 0x001ee20000300800 */
[----:B------:R-:W-:-:S02]  /*25f10*/  PRMT R16, R23, 0x7632, R16 ;  /* 0x0000763217107816 */ /* 0x000fc40000000010 */
[----:B------:R-:W-:Y:S01]  /*25f20*/  ISETP.LT.AND P5, PT, R93, UR40, !P3 ;  /* 0x000000285d007c0c */ /* 0x000fe2000dfa1270 */
[----:B------:R-:W-:Y:S01]  /*25f30*/  VIADD R0, R0, UR7 ;  /* 0x0000000700007c36 */ /* 0x000fe20008000000 */
[----:B------:R-:W4:Y:S01]  /*25f40*/  LDL.LU R23, [R1+0x2c8] ;  /* 0x0002c80001177983 */ /* 0x000f220000300800 */
[----:B------:R-:W-:Y:S01]  /*25f50*/  ISETP.LT.AND P6, PT, R76, UR28, !P3 ;  /* 0x0000001c4c007c0c */ /* 0x000fe2000dfc1270 */
[----:B------:R-:W0:Y:S02]  /*25f60*/  LDCU UR40, c[0x0][0x398] ;  /* 0x00007300ff2877ac */ /* 0x000e240008000800 */
[----:B------:R3:W-:Y:S01]  /*25f70*/  @P4 STG.E.U16 desc[UR16][R10.64], R16 ;  /* 0x000000100a004986 */ /* 0x0007e2000c101510 */
[----:B------:R-:W0:Y:S01]  /*25f80*/  LDCU UR28, c[0x0][0x398] ;  /* 0x00007300ff1c77ac */ /* 0x000e220008000800 */
[----:B--2---:R-:W-:Y:S02]  /*25f90*/  F2FP.BF16.F32.PACK_AB R24, R24, R15 ;  /* 0x0000000f1818723e */ /* 0x004fe400000010ff */
[----:B---3--:R-:W-:Y:S01]  /*25fa0*/  F2FP.BF16.F32.PACK_AB R10, R13, R14 ;  /* 0x0000000e0d0a723e */ /* 0x008fe200000010ff */
[----:B------:R-:W-:-:S03]  /*25fb0*/  IMAD.WIDE R14, R0, 0x2, R8 ;  /* 0x00000002000e7825 */ /* 0x000fc600078e0208 */
[----:B------:R-:W-:-:S05]  /*25fc0*/  PRMT R17, R10, 0x7610, R17 ;  /* 0x000076100a117816 */ /* 0x000fca0000000011 */
[----:B------:R2:W-:Y:S04]  /*25fd0*/  @P5 STG.E.U16 desc[UR16][R14.64], R17 ;  /* 0x000000110e005986 */ /* 0x0005e8000c101510 */
[----:B--2---:R-:W2:Y:S04]  /*25fe0*/  LDL.LU R14, [R1+0x154] ;  /* 0x00015400010e7983 */ /* 0x004ea80000300800 */
[----:B------:R-:W2:Y:S01]  /*25ff0*/  LDL.LU R15, [R1+0x254] ;  /* 0x00025400010f7983 */ /* 0x000ea20000300800 */
[----:B------:R-:W-:Y:S01]  /*26000*/  ISETP.LT.AND P4, PT, R72, UR56, !P3 ;  /* 0x0000003848007c0c */ /* 0x000fe2000df81270 */
[----:B------:R-:W-:Y:S01]  /*26010*/  IMAD.WIDE R12, R0, 0x2, R2 ;  /* 0x00000002000c7825 */ /* 0x000fe200078e0202 */
[----:B------:R-:W-:Y:S01]  /*26020*/  PRMT R16, R10, 0x7632, R16 ;  /* 0x000076320a107816 */ /* 0x000fe20000000010 */
[----:B------:R-:W3:Y:S02]  /*26030*/  LDCU UR56, c[0x0][0x398] ;  /* 0x00007300ff3877ac */ /* 0x000ee40008000800 */
[----:B------:R-:W-:-:S02]  /*26040*/  IMAD.WIDE R10, R0, 0x2, R6 ;  /* 0x00000002000a7825 */ /* 0x000fc400078e0206 */
[----:B------:R-:W-:Y:S01]  /*26050*/  @P6 STG.E.U16 desc[UR16][R12.64], R16 ;  /* 0x000000100c006986 */ /* 0x000fe2000c101510 */
[----:B------:R-:W-:-:S05]  /*26060*/  PRMT R17, R24, 0x7632, R17 ;  /* 0x0000763218117816 */ /* 0x000fca0000000011 */
[----:B------:R0:W-:Y:S02]  /*26070*/  @P4 STG.E.U16 desc[UR16][R10.64], R24 ;  /* 0x000000180a004986 */ /* 0x0001e4000c101510 */
[----:B0-----:R-:W-:Y:S02]  /*26080*/  VIADD R10, R0, UR7 ;  /* 0x00000007000a7c36 */ /* 0x001fe40008000000 */
[----:B------:R-:W3:Y:S01]  /*26090*/  LDL.LU R24, [R1+0x1c8] ;  /* 0x0001c80001187983 */ /* 0x000ee20000300800 */
[----:B--2---:R-:W-:Y:S01]  /*260a0*/  F2FP.BF16.F32.PACK_AB R11, R14, R15 ;  /* 0x0000000f0e0b723e */ /* 0x004fe200000010ff */
[----:B------:R-:W-:Y:S02]  /*260b0*/  IMAD.WIDE R14, R0, 0x2, R4 ;  /* 0x00000002000e7825 */ /* 0x000fe400078e0204 */
[----:B------:R-:W2:Y:S01]  /*260c0*/  LDL.LU R0, [R1+0x54] ;  /* 0x0000540001007983 */ /* 0x000ea20000300800 */
[----:B------:R-:W-:Y:S02]  /*260d0*/  ISETP.LT.AND P3, PT, R89, UR55, !P3 ;  /* 0x0000003759007c0c */ /* 0x000fe4000df61270 */
[----:B------:R-:W-:Y:S01]  /*260e0*/  ISETP.LT.AND P5, PT, R93, UR60, !P1 ;  /* 0x0000003c5d007c0c */ /* 0x000fe2000cfa1270 */
[----:B------:R-:W-:-:S04]  /*260f0*/  IMAD.WIDE R12, R10, 0x2, R8 ;  /* 0x000000020a0c7825 */ /* 0x000fc800078e0208 */
[----:B------:R-:W-:Y:S01]  /*26100*/  VIADD R16, R92, 0x18 ;  /* 0x000000185c107836 */ /* 0x000fe20000000000 */
[----:B------:R-:W-:Y:S01]  /*26110*/  ISETP.LT.AND P6, PT, R76, UR30, !P1 ;  /* 0x0000001e4c007c0c */ /* 0x000fe2000cfc1270 */
[----:B------:R-:W0:Y:S04]  /*26120*/  LDCU UR55, c[0x0][0x39c] ;  /* 0x00007380ff3777ac */ /* 0x000e280008000800 */
[----:B------:R-:W-:Y:S01]  /*26130*/  @P3 STG.E.U16 desc[UR16][R14.64], R17 ;  /* 0x000000110e003986 */ /* 0x000fe2000c101510 */
[----:B------:R-:W-:Y:S01]  /*26140*/  ISETP.GE.AND P4, PT, R16, UR54, PT ;  /* 0x0000003610007c0c */ /* 0x000fe2000bf86270 */
[----:B------:R-:W0:Y:S01]  /*26150*/  LDCU UR54, c[0x0][0x39c] ;  /* 0x00007380ff3677ac */ /* 0x000e220008000800 */
[----:B------:R-:W-:Y:S01]  /*26160*/  ISETP.LT.AND P3, PT, R72, UR12, !P1 ;  /* 0x0000000c48007c0c */ /* 0x000fe2000cf61270 */
[----:B------:R0:W-:Y:S01]  /*26170*/  @P5 STG.E.U16 desc[UR16][R12.64], R11 ;  /* 0x0000000b0c005986 */ /* 0x0001e2000c101510 */
[----:B------:R-:W-:Y:S01]  /*26180*/  ISETP.LT.AND P5, PT, R89, UR42, !P1 ;  /* 0x0000002a59007c0c */ /* 0x000fe2000cfa1270 */
[----:B------:R-:W0:Y:S02]  /*26190*/  LDCU UR60, c[0x0][0x398] ;  /* 0x00007300ff3c77ac */ /* 0x000e240008000800 */
[----:B------:R-:W3:Y:S01]  /*261a0*/  LDL.LU R16, [R1+0x258] ;  /* 0x0002580001107983 */ /* 0x000ee20000300800 */
[----:B------:R-:W0:Y:S01]  /*261b0*/  LDCU UR30, c[0x0][0x398] ;  /* 0x00007300ff1e77ac */ /* 0x000e220008000800 */
[----:B--2---:R-:W-:Y:S01]  /*261c0*/  F2FP.BF16.F32.PACK_AB R25, R25, R0 ;  /* 0x000000001919723e */ /* 0x004fe200000010ff */
[----:B------:R-:W-:Y:S01]  /*261d0*/  VIADD R0, R92, 0x19 ;  /* 0x000000195c007836 */ /* 0x000fe20000000000 */
[----:B0-----:R-:W-:Y:S01]  /*261e0*/  PRMT R11, R11, 0x7632, R11 ;  /* 0x000076320b0b7816 */ /* 0x001fe2000000000b */
[----:B------:R-:W-:Y:S01]  /*261f0*/  IMAD.WIDE R14, R10, 0x2, R2 ;  /* 0x000000020a0e7825 */ /* 0x000fe200078e0202 */
[----:B------:R-:W0:Y:S02]  /*26200*/  LDCU UR12, c[0x0][0x398] ;  /* 0x00007300ff0c77ac */ /* 0x000e240008000800 */
[----:B------:R-:W-:-:S02]  /*26210*/  ISETP.GE.AND P1, PT, R0, UR70, PT ;  /* 0x0000004600007c0c */ /* 0x000fc4000bf26270 */
[----:B------:R-:W3:Y:S01]  /*26220*/  LDL.LU R0, [R1+0x158] ;  /* 0x0001580001007983 */ /* 0x000ee20000300800 */
[C---:B------:R-:W-:Y:S01]  /*26230*/  IMAD.WIDE R12, R10.reuse, 0x2, R6 ;  /* 0x000000020a0c7825 */ /* 0x040fe200078e0206 */
[----:B------:R-:W-:Y:S01]  /*26240*/  PRMT R19, R25, 0x7632, R19 ;  /* 0x0000763219137816 */ /* 0x000fe20000000013 */
[----:B------:R-:W2:Y:S01]  /*26250*/  LDCU UR70, c[0x0][0x39c] ;  /* 0x00007380ff4677ac */ /* 0x000ea20008000800 */
[----:B------:R0:W-:Y:S01]  /*26260*/  @P6 STG.E.U16 desc[UR16][R14.64], R11 ;  /* 0x0000000b0e006986 */ /* 0x0001e2000c101510 */
[----:B------:R-:W1:Y:S03]  /*26270*/  LDCU UR42, c[0x0][0x398] ;  /* 0x00007300ff2a77ac */ /* 0x000e660008000800 */
[----:B------:R4:W-:Y:S01]  /*26280*/  @P3 STG.E.U16 desc[UR16][R12.64], R25 ;  /* 0x000000190c003986 */ /* 0x0009e2000c101510 */
[----:B0-----:R-:W-:-:S03]  /*26290*/  IMAD.WIDE R14, R10, 0x2, R4 ;  /* 0x000000020a0e7825 */ /* 0x001fc600078e0204 */
[----:B----4-:R-:W4:Y:S04]  /*262a0*/  LDL.LU R25, [R1+0xc0] ;  /* 0x0000c00001197983 */ /* 0x010f280000300800 */
[----:B------:R0:W-:Y:S04]  /*262b0*/  @P5 STG.E.U16 desc[UR16][R14.64], R19 ;  /* 0x000000130e005986 */ /* 0x0001e8000c101510 */
[----:B0-----:R-:W2:Y:S04]  /*262c0*/  LDL.LU R14, [R1+0x15c] ;  /* 0x00015c00010e7983 */ /* 0x001ea80000300800 */
[----:B------:R-:W2:Y:S01]  /*262d0*/  LDL.LU R15, [R1+0x25c] ;  /* 0x00025c00010f7983 */ /* 0x000ea20000300800 */
[----:B---3--:R-:W-:Y:S01]  /*262e0*/  F2FP.BF16.F32.PACK_AB R11, R0, R16 ;  /* 0x00000010000b723e */ /* 0x008fe200000010ff */
[----:B------:R-:W-:-:S05]  /*262f0*/  VIADD R16, R92, 0x1a ;  /* 0x0000001a5c107836 */ /* 0x000fca0000000000 */
[----:B------:R-:W-:Y:S02]  /*26300*/  ISETP.GE.AND P5, PT, R16, UR69, PT ;  /* 0x0000004510007c0c */ /* 0x000fe4000bfa6270 */
[----:B------:R-:W-:Y:S01]  /*26310*/  ISETP.LT.AND P6, PT, R93, UR58, !P0 ;  /* 0x0000003a5d007c0c */ /* 0x000fe2000c7c1270 */
[----:B------:R-:W3:Y:S01]  /*26320*/  LDL.LU R16, [R1+0x58] ;  /* 0x0000580001107983 */ /* 0x000ee20000300800 */
[----:B------:R-:W-:Y:S01]  /*26330*/  ISETP.LT.AND P3, PT, R76, UR14, !P0 ;  /* 0x0000000e4c007c0c */ /* 0x000fe2000c761270 */
[----:B------:R-:W-:Y:S01]  /*26340*/  VIADD R0, R10, UR7 ;  /* 0x000000070a007c36 */ /* 0x000fe20008000000 */
[C---:B------:R-:W-:Y:S01]  /*26350*/  PRMT R18, R11.reuse, 0x7610, R18 ;  /* 0x000076100b127816 */ /* 0x040fe20000000012 */
[----:B------:R-:W0:Y:S01]  /*26360*/  LDCU UR58, c[0x0][0x398] ;  /* 0x00007300ff3a77ac */ /* 0x000e220008000800 */
[----:B------:R-:W-:Y:S01]  /*26370*/  PRMT R17, R11, 0x7632, R17 ;  /* 0x000076320b117816 */ /* 0x000fe20000000011 */
[C---:B------:R-:W-:Y:S01]  /*26380*/  IMAD.WIDE R12, R0.reuse, 0x2, R8 ;  /* 0x00000002000c7825 */ /* 0x040fe200078e0208 */
[----:B------:R-:W0:Y:S03]  /*26390*/  LDCU UR14, c[0x0][0x398] ;  /* 0x00007300ff0e77ac */ /* 0x000e260008000800 */
[----:B------:R-:W-:-:S02]  /*263a0*/  IMAD.WIDE R10, R0, 0x2, R2 ;  /* 0x00000002000a7825 */ /* 0x000fc400078e0202 */
[----:B------:R-:W-:Y:S01]  /*263b0*/  @P6 STG.E.U16 desc[UR16][R12.64], R18 ;  /* 0x000000120c006986 */ /* 0x000fe2000c101510 */
[----:B------:R-:W0:Y:S03]  /*263c0*/  LDCU UR69, c[0x0][0x398] ;  /* 0x00007300ff4577ac */ /* 0x000e260008000800 */
[----:B------:R1:W-:Y:S02]  /*263d0*/  @P3 STG.E.U16 desc[UR16][R10.64], R17 ;  /* 0x000000110a003986 */ /* 0x0003e4000c101510 */
[----:B-1----:R-:W-:Y:S01]  /*263e0*/  VIADD R10, R0, UR7 ;  /* 0x00000007000a7c36 */ /* 0x002fe20008000000 */
[----:B--2---:R-:W-:Y:S01]  /*263f0*/  F2FP.BF16.F32.PACK_AB R11, R14, R15 ;  /* 0x0000000f0e0b723e */ /* 0x004fe200000010ff */
[----:B------:R-:W-:Y:S01]  /*26400*/  IMAD.WIDE R14, R0, 0x2, R4 ;  /* 0x00000002000e7825 */ /* 0x000fe200078e0204 */
[----:B---3--:R-:W-:-:S03]  /*26410*/  F2FP.BF16.F32.PACK_AB R26, R26, R16 ;  /* 0x000000101a1a723e */ /* 0x008fc600000010ff */
[----:B------:R-:W-:Y:S02]  /*26420*/  IMAD.WIDE R16, R0, 0x2, R6 ;  /* 0x0000000200107825 */ /* 0x000fe400078e0206 */
[----:B------:R-:W2:Y:S01]  /*26430*/  LDL.LU R0, [R1+0x5c] ;  /* 0x00005c0001007983 */ /* 0x000ea20000300800 */
[----:B------:R-:W-:Y:S02]  /*26440*/  ISETP.LT.AND P3, PT, R72, UR22, !P0 ;  /* 0x0000001648007c0c */ /* 0x000fe4000c761270 */
[----:B------:R-:W-:Y:S01]  /*26450*/  ISETP.LT.AND P6, PT, R89, UR4, !P0 ;  /* 0x0000000459007c0c */ /* 0x000fe2000c7c1270 */
[----:B------:R-:W-:Y:S01]  /*26460*/  IMAD.WIDE R12, R10, 0x2, R8 ;  /* 0x000000020a0c7825 */ /* 0x000fe200078e0208 */
[----:B------:R-:W-:Y:S01]  /*26470*/  ISETP.LT.AND P0, PT, R93, UR53, !P2 ;  /* 0x000000355d007c0c */ /* 0x000fe2000d701270 */
[----:B------:R-:W1:Y:S01]  /*26480*/  LDCU UR22, c[0x0][0x39c] ;  /* 0x00007380ff1677ac */ /* 0x000e620008000800 */
[----:B------:R-:W-:Y:S01]  /*26490*/  PRMT R18, R26, 0x7632, R18 ;  /* 0x000076321a127816 */ /* 0x000fe20000000012 */
[----:B------:R-:W3:Y:S06]  /*264a0*/  LDCU UR4, c[0x0][0x398] ;  /* 0x00007300ff0477ac */ /* 0x000eec0008000800 */
[----:B------:R0:W-:Y:S01]  /*264b0*/  @P3 STG.E.U16 desc[UR16][R16.64], R26 ;  /* 0x0000001a10003986 */ /* 0x0001e2000c101510 */
[----:B------:R-:W1:Y:S03]  /*264c0*/  LDCU UR53, c[0x0][0x398] ;  /* 0x00007300ff3577ac */ /* 0x000e660008000800 */
[----:B------:R1:W-:Y:S04]  /*264d0*/  @P6 STG.E.U16 desc[UR16][R14.64], R18 ;  /* 0x000000120e006986 */ /* 0x0003e8000c101510 */
[----:B------:R1:W-:Y:S04]  /*264e0*/  @P0 STG.E.U16 desc[UR16][R12.64], R11 ;  /* 0x0000000b0c000986 */ /* 0x0003e8000c101510 */
[----:B0-----:R-:W3:Y:S04]  /*264f0*/  LDL.LU R16, [R1+0x260] ;  /* 0x0002600001107983 */ /* 0x001ee80000300800 */
[----:B------:R-:W3:Y:S01]  /*26500*/  LDL.LU R26, [R1+0x2b4] ;  /* 0x0002b400011a7983 */ /* 0x000ee20000300800 */
[----:B--2---:R-:W-:Y:S01]  /*26510*/  F2FP.BF16.F32.PACK_AB R27, R27, R0 ;  /* 0x000000001b1b723e */ /* 0x004fe200000010ff */
[----:B------:R-:W-:-:S05]  /*26520*/  VIADD R0, R92, 0x1b ;  /* 0x0000001b5c007836 */ /* 0x000fca0000000000 */
[----:B------:R-:W-:Y:S02]  /*26530*/  ISETP.GE.AND P0, PT, R0, UR77, PT ;  /* 0x0000004d00007c0c */ /* 0x000fe4000bf06270 */
[----:B------:R-:W-:Y:S01]  /*26540*/  ISETP.LT.AND P6, PT, R76, UR41, !P2 ;  /* 0x000000294c007c0c */ /* 0x000fe2000d7c1270 */
[----:B------:R-:W3:Y:S01]  /*26550*/  LDL.LU R0, [R1+0x160] ;  /* 0x0001600001007983 */ /* 0x000ee20000300800 */
[----:B------:R-:W-:Y:S01]  /*26560*/  ISETP.LT.AND P3, PT, R72, UR39, !P2 ;  /* 0x0000002748007c0c */ /* 0x000fe2000d761270 */
[C---:B-1----:R-:W-:Y:S01]  /*26570*/  IMAD.WIDE R14, R10.reuse, 0x2, R2 ;  /* 0x000000020a0e7825 */ /* 0x042fe200078e0202 */
[----:B------:R-:W-:Y:S01]  /*26580*/  PRMT R11, R11, 0x7632, R11 ;  /* 0x000076320b0b7816 */ /* 0x000fe2000000000b */
[----:B------:R-:W0:Y:S02]  /*26590*/  LDCU UR41, c[0x0][0x398] ;  /* 0x00007300ff2977ac */ /* 0x000e240008000800 */
[C---:B------:R-:W-:Y:S01]  /*265a0*/  IMAD.WIDE R12, R10.reuse, 0x2, R6 ;  /* 0x000000020a0c7825 */ /* 0x040fe200078e0206 */
[----:B------:R-:W-:Y:S01]  /*265b0*/  ISETP.LT.AND P2, PT, R89, UR51, !P2 ;  /* 0x0000003359007c0c */ /* 0x000fe2000d741270 */
[----:B------:R-:W1:Y:S04]  /*265c0*/  LDCU UR39, c[0x0][0x398] ;  /* 0x00007300ff2777ac */ /* 0x000e680008000800 */
[----:B------:R2:W-:Y:S01]  /*265d0*/  @P6 STG.E.U16 desc[UR16][R14.64], R11 ;  /* 0x0000000b0e006986 */ /* 0x0005e2000c101510 */
[----:B------:R-:W-:Y:S01]  /*265e0*/  PRMT R19, R27, 0x7632, R19 ;  /* 0x000076321b137816 */ /* 0x000fe20000000013 */
[----:B------:R-:W0:Y:S02]  /*265f0*/  LDCU UR51, c[0x0][0x398] ;  /* 0x00007300ff3377ac */ /* 0x000e240008000800 */
[----:B------:R1:W-:Y:S01]  /*26600*/  @P3 STG.E.U16 desc[UR16][R12.64], R27 ;  /* 0x0000001b0c003986 */ /* 0x0003e2000c101510 */
[----:B------:R-:W-:Y:S01]  /*26610*/  ISETP.LT.AND P3, PT, R93, UR38, !P4 ;  /* 0x000000265d007c0c */ /* 0x000fe2000e761270 */
[----:B------:R-:W0:Y:S01]  /*26620*/  LDCU UR38, c[0x0][0x398] ;  /* 0x00007300ff2677ac */ /* 0x000e220008000800 */
[----:B------:R-:W0:Y:S01]  /*26630*/  LDCU UR77, c[0x0][0x398] ;  /* 0x00007300ff4d77ac */ /* 0x000e220008000800 */
[----:B--2---:R-:W-:Y:S01]  /*26640*/  IMAD.WIDE R14, R10, 0x2, R4 ;  /* 0x000000020a0e7825 */ /* 0x004fe200078e0204 */
[----:B-1----:R-:W2:Y:S04]  /*26650*/  LDL.LU R27, [R1+0x1b4] ;  /* 0x0001b400011b7983 */ /* 0x002ea80000300800 */
[----:B------:R1:W-:Y:S01]  /*26660*/  @P2 STG.E.U16 desc[UR16][R14.64], R19 ;  /* 0x000000130e002986 */ /* 0x0003e2000c101510 */
[----:B------:R-:W-:Y:S01]  /*26670*/  ISETP.LT.AND P6, PT, R76, UR10, !P4 ;  /* 0x0000000a4c007c0c */ /* 0x000fe2000e7c1270 */
[----:B------:R-:W0:Y:S02]  /*26680*/  LDCU UR10, c[0x0][0x398] ;  /* 0x00007300ff0a77ac */ /* 0x000e240008000800 */
[----:B-1----:R-:W2:Y:S04]  /*26690*/  LDL.LU R14, [R1+0x264] ;  /* 0x00026400010e7983 */ /* 0x002ea80000300800 */
[----:B------:R-:W2:Y:S01]  /*266a0*/  LDL.LU R15, [R1+0x60] ;  /* 0x00006000010f7983 */ /* 0x000ea20000300800 */
[----:B---3--:R-:W-:Y:S01]  /*266b0*/  F2FP.BF16.F32.PACK_AB R11, R0, R16 ;  /* 0x00000010000b723e */ /* 0x008fe200000010ff */
[----:B------:R-:W-:-:S03]  /*266c0*/  VIADD R0, R10, UR7 ;  /* 0x000000070a007c36 */ /* 0x000fc60008000000 */
[----:B------:R-:W-:Y:S01]  /*266d0*/  PRMT R18, R11, 0x7610, R18 ;  /* 0x000076100b127816 */ /* 0x000fe20000000012 */
[----:B------:R-:W-:-:S05]  /*266e0*/  IMAD.WIDE R12, R0, 0x2, R8 ;  /* 0x00000002000c7825 */ /* 0x000fca00078e0208 */
[----:B------:R1:W-:Y:S01]  /*266f0*/  @P3 STG.E.U16 desc[UR16][R12.64], R18 ;  /* 0x000000120c003986 */ /* 0x0003e2000c101510 */
[----:B------:R-:W-:-:S03]  /*26700*/  PRMT R17, R11, 0x7632, R17 ;  /* 0x000076320b117816 */ /* 0x000fc60000000011 */
[----:B-1----:R-:W3:Y:S01]  /*26710*/  LDL.LU R13, [R1+0x164] ;  /* 0x00016400010d7983 */ /* 0x002ee20000300800 */
[----:B------:R-:W-:-:S05]  /*26720*/  IMAD.WIDE R10, R0, 0x2, R2 ;  /* 0x00000002000a7825 */ /* 0x000fca00078e0202 */
[----:B------:R1:W-:Y:S04]  /*26730*/  @P6 STG.E.U16 desc[UR16][R10.64], R17 ;  /* 0x000000110a006986 */ /* 0x0003e8000c101510 */
[----:B-1----:R-:W4:Y:S01]  /*26740*/  LDL.LU R17, [R1+0x64] ;  /* 0x0000640001117983 */ /* 0x002f220000300800 */
[----:B------:R-:W-:Y:S01]  /*26750*/  ISETP.LT.AND P3, PT, R72, UR75, !P4 ;  /* 0x0000004b48007c0c */ /* 0x000fe2000e761270 */
[----:B------:R-:W-:Y:S01]  /*26760*/  VIADD R16, R92, 0x1c ;  /* 0x0000001c5c107836 */ /* 0x000fe20000000000 */
[----:B------:R-:W-:Y:S01]  /*26770*/  ISETP.LT.AND P6, PT, R89, UR74, !P4 ;  /* 0x0000004a59007c0c */ /* 0x000fe2000e7c1270 */
[----:B------:R-:W-:Y:S01]  /*26780*/  VIADD R10, R0, UR7 ;  /* 0x00000007000a7c36 */ /* 0x000fe20008000000 */
[----:B------:R-:W-:Y:S01]  /*26790*/  ISETP.LT.AND P4, PT, R93, UR76, !P1 ;  /* 0x0000004c5d007c0c */ /* 0x000fe2000cf81270 */
[----:B------:R-:W1:Y:S01]  /*267a0*/  LDCU UR74, c[0x0][0x39c] ;  /* 0x00007380ff4a77ac */ /* 0x000e620008000800 */
[----:B--2---:R-:W-:-:S02]  /*267b0*/  F2FP.BF16.F32.PACK_AB R28, R28, R15 ;  /* 0x0000000f1c1c723e */ /* 0x004fc400000010ff */
[----:B------:R-:W-:Y:S01]  /*267c0*/  ISETP.GE.AND P2, PT, R16, UR48, PT ;  /* 0x0000003010007c0c */ /* 0x000fe2000bf46270 */
[----:B------:R-:W2:Y:S01]  /*267d0*/  LDCU UR48, c[0x0][0x398] ;  /* 0x00007300ff3077ac */ /* 0x000ea20008000800 */
[----:B------:R-:W-:Y:S01]  /*267e0*/  PRMT R16, R28, 0x7632, R16 ;  /* 0x000076321c107816 */ /* 0x000fe20000000010 */
[----:B------:R-:W0:Y:S01]  /*267f0*/  LDCU UR76, c[0x0][0x398] ;  /* 0x00007300ff4c77ac */ /* 0x000e220008000800 */
[----:B------:R-:W0:Y:S01]  /*26800*/  LDCU UR75, c[0x0][0x398] ;  /* 0x00007300ff4b77ac */ /* 0x000e220008000800 */
[----:B---3--:R-:W-:Y:S01]  /*26810*/  F2FP.BF16.F32.PACK_AB R11, R13, R14 ;  /* 0x0000000e0d0b723e */ /* 0x008fe200000010ff */
[----:B------:R-:W-:-:S04]  /*26820*/  IMAD.WIDE R12, R0, 0x2, R6 ;  /* 0x00000002000c7825 */ /* 0x000fc800078e0206 */
[----:B------:R-:W-:Y:S01]  /*26830*/  IMAD.WIDE R14, R0, 0x2, R4 ;  /* 0x00000002000e7825 */ /* 0x000fe200078e0204 */
[----:B------:R3:W-:Y:S04]  /*26840*/  @P3 STG.E.U16 desc[UR16][R12.64], R28 ;  /* 0x0000001c0c003986 */ /* 0x0007e8000c101510 */
[----:B------:R0:W-:Y:S01]  /*26850*/  @P6 STG.E.U16 desc[UR16][R14.64], R16 ;  /* 0x000000100e006986 */ /* 0x0001e2000c101510 */
[----:B------:R-:W-:Y:S02]  /*26860*/  ISETP.LT.AND P6, PT, R76, UR67, !P1 ;  /* 0x000000434c007c0c */ /* 0x000fe4000cfc1270 */
[----:B----4-:R-:W-:Y:S01]  /*26870*/  F2FP.BF16.F32.PACK_AB R29, R29, R17 ;  /* 0x000000111d1d723e */ /* 0x010fe200000010ff */
[----:B---3--:R-:W-:Y:S01]  /*26880*/  IMAD.WIDE R12, R10, 0x2, R8 ;  /* 0x000000020a0c7825 */ /* 0x008fe200078e0208 */
[----:B------:R-:W3:Y:S01]  /*26890*/  LDL.LU R28, [R1+0xbc] ;  /* 0x0000bc00011c7983 */ /* 0x000ee20000300800 */
[----:B------:R-:W4:Y:S03]  /*268a0*/  LDCU UR67, c[0x0][0x398] ;  /* 0x00007300ff4377ac */ /* 0x000f260008000800 */
[----:B------:R1:W-:Y:S01]  /*268b0*/  @P4 STG.E.U16 desc[UR16][R12.64], R11 ;  /* 0x0000000b0c004986 */ /* 0x0003e2000c101510 */
[----:B------:R-:W-:Y:S01]  /*268c0*/  ISETP.LT.AND P4, PT, R72, UR73, !P1 ;  /* 0x0000004948007c0c */ /* 0x000fe2000cf81270 */
[----:B0-----:R-:W-:-:S04]  /*268d0*/  IMAD.WIDE R16, R10, 0x2, R2 ;  /* 0x000000020a107825 */ /* 0x001fc800078e0202 */
[----:B------:R-:W-:Y:S01]  /*268e0*/  IMAD.WIDE R14, R10, 0x2, R6 ;  /* 0x000000020a0e7825 */ /* 0x000fe200078e0206 */
[----:B-1----:R-:W-:-:S03]  /*268f0*/  PRMT R11, R11, 0x7632, R11 ;  /* 0x000076320b0b7816 */ /* 0x002fc6000000000b */
[----:B------:R-:W-:Y:S01]  /*26900*/  VIADD R0, R92, 0x1d ;  /* 0x0000001d5c007836 */ /* 0x000fe20000000000 */
[----:B------:R-:W0:Y:S01]  /*26910*/  LDCU UR73, c[0x0][0x398] ;  /* 0x00007300ff4977ac */ /* 0x000e220008000800 */
[----:B------:R1:W-:Y:S04]  /*26920*/  @P6 STG.E.U16 desc[UR16][R16.64], R11 ;  /* 0x0000000b10006986 */ /* 0x0003e8000c101510 */
[----:B------:R0:W-:Y:S04]  /*26930*/  @P4 STG.E.U16 desc[UR16][R14.64], R29 ;  /* 0x0000001d0e004986 */ /* 0x0001e8000c101510 */
[----:B-1----:R-:W2:Y:S04]  /*26940*/  LDL.LU R16, [R1+0x268] ;  /* 0x0002680001107983 */ /* 0x002ea80000300800 */
[----:B------:R-:W2:Y:S04]  /*26950*/  LDL.LU R17, [R1+0x68] ;  /* 0x0000680001117983 */ /* 0x000ea80000300800 */
[----:B0-----:R-:W3:Y:S01]  /*26960*/  LDL.LU R15, [R1+0x168] ;  /* 0x00016800010f7983 */ /* 0x001ee20000300800 */
[----:B------:R-:W-:Y:S01]  /*26970*/  ISETP.LT.AND P1, PT, R89, UR71, !P1 ;  /* 0x0000004759007c0c */ /* 0x000fe2000cf21270 */
[----:B------:R-:W-:Y:S01]  /*26980*/  IMAD.WIDE R12, R10, 0x2, R4 ;  /* 0x000000020a0c7825 */ /* 0x000fe200078e0204 */
[----:B------:R-:W-:Y:S01]  /*26990*/  ISETP.GE.AND P3, PT, R0, UR52, PT ;  /* 0x0000003400007c0c */ /* 0x000fe2000bf66270 */
[----:B------:R-:W0:Y:S01]  /*269a0*/  LDCU UR71, c[0x0][0x39c] ;  /* 0x00007380ff4777ac */ /* 0x000e220008000800 */
[----:B------:R-:W-:-:S02]  /*269b0*/  PRMT R0, R29, 0x7632, R0 ;  /* 0x000076321d007816 */ /* 0x000fc40000000000 */
[----:B------:R-:W-:Y:S02]  /*269c0*/  ISETP.LT.AND P4, PT, R93, UR63, !P5 ;  /* 0x0000003f5d007c0c */ /* 0x000fe4000ef81270 */
[----:B------:R-:W-:Y:S01]  /*269d0*/  ISETP.LT.AND P6, PT, R76, UR66, !P5 ;  /* 0x000000424c007c0c */ /* 0x000fe2000efc1270 */
[----:B------:R-:W-:Y:S01]  /*269e0*/  VIADD R10, R10, UR7 ;  /* 0x000000070a0a7c36 */ /* 0x000fe20008000000 */
[----:B------:R-:W4:Y:S01]  /*269f0*/  LDL.LU R29, [R1+0x2b8] ;  /* 0x0002b800011d7983 */ /* 0x000f220000300800 */
[----:B------:R-:W1:Y:S03]  /*26a00*/  LDCU UR52, c[0x0][0x398] ;  /* 0x00007300ff3477ac */ /* 0x000e660008000800 */
[----:B------:R3:W-:Y:S01]  /*26a10*/  @P1 STG.E.U16 desc[UR16][R12.64], R0 ;  /* 0x000000000c001986 */ /* 0x0007e2000c101510 */
[----:B------:R-:W0:Y:S01]  /*26a20*/  LDCU UR63, c[0x0][0x398] ;  /* 0x00007300ff3f77ac */ /* 0x000e220008000800 */
[----:B------:R-:W0:Y:S01]  /*26a30*/  LDCU UR66, c[0x0][0x398] ;  /* 0x00007300ff4277ac */ /* 0x000e220008000800 */
[----:B--2---:R-:W-:-:S02]  /*26a40*/  F2FP.BF16.F32.PACK_AB R30, R30, R17 ;  /* 0x000000111e1e723e */ /* 0x004fc400000010ff */
        /* <DEDUP_REMOVED lines=24> */
[----:B------:R-:W-:Y:S01]  /*26bd0*/  PRMT R18, R14, 0x7632, R18 ;  /* 0x000076320e127816 */ /* 0x000fe20000000012 */
[----:B------:R-:W0:Y:S02]  /*26be0*/  LDCU UR64, c[0x0][0x39c] ;  /* 0x00007380ff4077ac */ /* 0x000e240008000800 */
[----:B------:R-:W-:Y:S01]  /*26bf0*/  IMAD.WIDE R10, R0, 0x2, R8 ;  /* 0x00000002000a7825 */ /* 0x000fe200078e0208 */
[----:B------:R-:W0:Y:S03]  /*26c00*/  LDCU UR11, c[0x0][0x398] ;  /* 0x00007300ff0b77ac */ /* 0x000e260008000800 */
[----:B------:R1:W-:Y:S01]  /*26c10*/  @P5 STG.E.U16 desc[UR16][R12.64], R16 ;  /* 0x000000100c005986 */ /* 0x0003e2000c101510 */
[----:B------:R-:W0:Y:S03]  /*26c20*/  LDCU UR72, c[0x0][0x398] ;  /* 0x00007300ff4877ac */ /* 0x000e260008000800 */
[----:B------:R0:W-:Y:S01]  /*26c30*/  @P4 STG.E.U16 desc[UR16][R10.64], R14 ;  /* 0x0000000e0a004986 */ /* 0x0001e2000c101510 */
[----:B------:R-:W-:Y:S01]  /*26c40*/  ISETP.LT.AND P5, PT, R72, UR65, !P0 ;  /* 0x0000004148007c0c */ /* 0x000fe2000c7a1270 */
[----:B------:R-:W0:Y:S01]  /*26c50*/  LDCU UR44, c[0x0][0x398] ;  /* 0x00007300ff2c77ac */ /* 0x000e220008000800 */
[----:B------:R-:W-:Y:S01]  /*26c60*/  ISETP.LT.AND P4, PT, R89, UR18, !P0 ;  /* 0x0000001259007c0c */ /* 0x000fe2000c781270 */
[----:B------:R-:W0:Y:S01]  /*26c70*/  LDCU UR18, c[0x0][0x39c] ;  /* 0x00007380ff1277ac */ /* 0x000e220008000800 */
[----:B-1----:R-:W-:-:S05]  /*26c80*/  VIADD R16, R92, 0x1f ;  /* 0x0000001f5c107836 */ /* 0x002fca0000000000 */
[----:B------:R-:W-:Y:S02]  /*26c90*/  ISETP.GE.AND P0, PT, R16, UR43, PT ;  /* 0x0000002b10007c0c */ /* 0x000fe4000bf06270 */
[----:B--2---:R-:W-:Y:S01]  /*26ca0*/  F2FP.BF16.F32.PACK_AB R31, R31, R15 ;  /* 0x0000000f1f1f723e */ /* 0x004fe200000010ff */
[C---:B0-----:R-:W-:Y:S01]  /*26cb0*/  IMAD.WIDE R14, R0.reuse, 0x2, R2 ;  /* 0x00000002000e7825 */ /* 0x041fe200078e0202 */
[----:B------:R-:W2:Y:S01]  /*26cc0*/  LDL.LU R16, [R1+0x70] ;  /* 0x0000700001107983 */ /* 0x000ea20000300800 */
[----:B------:R-:W0:Y:S03]  /*26cd0*/  LDCU UR43, c[0x0][0x398] ;  /* 0x00007300ff2b77ac */ /* 0x000e260008000800 */
[----:B------:R1:W-:Y:S04]  /*26ce0*/  @P6 STG.E.U16 desc[UR16][R14.64], R18 ;  /* 0x000000120e006986 */ /* 0x0003e8000c101510 */
[----:B-1----:R-:W3:Y:S04]  /*26cf0*/  LDL.LU R14, [R1+0x170] ;  /* 0x00017000010e7983 */ /* 0x002ee80000300800 */
[----:B------:R-:W3:Y:S01]  /*26d00*/  LDL.LU R15, [R1+0x270] ;  /* 0x00027000010f7983 */ /* 0x000ee20000300800 */
[----:B------:R-:W-:Y:S01]  /*26d10*/  IMAD.WIDE R12, R0, 0x2, R6 ;  /* 0x00000002000c7825 */ /* 0x000fe200078e0206 */
[----:B------:R-:W-:-:S03]  /*26d20*/  PRMT R17, R31, 0x7632, R17 ;  /* 0x000076321f117816 */ /* 0x000fc60000000011 */
[----:B------:R-:W-:Y:S01]  /*26d30*/  IMAD.WIDE R10, R0, 0x2, R4 ;  /* 0x00000002000a7825 */ /* 0x000fe200078e0204 */
[----:B------:R1:W-:Y:S01]  /*26d40*/  @P5 STG.E.U16 desc[UR16][R12.64], R31 ;  /* 0x0000001f0c005986 */ /* 0x0003e2000c101510 */
[----:B------:R-:W-:Y:S01]  /*26d50*/  ISETP.LT.AND P6, PT, R93, UR46, !P2 ;  /* 0x0000002e5d007c0c */ /* 0x000fe2000d7c1270 */
[----:B------:R-:W0:Y:S01]  /*26d60*/  LDCU UR46, c[0x0][0x398] ;  /* 0x00007300ff2e77ac */ /* 0x000e220008000800 */
[----:B------:R-:W-:Y:S01]  /*26d70*/  ISETP.LT.AND P5, PT, R76, UR37, !P2 ;  /* 0x000000254c007c0c */ /* 0x000fe2000d7a1270 */
[----:B------:R0:W-:Y:S01]  /*26d80*/  @P4 STG.E.U16 desc[UR16][R10.64], R17 ;  /* 0x000000110a004986 */ /* 0x0001e2000c101510 */
[----:B------:R-:W-:Y:S01]  /*26d90*/  VIADD R0, R0, UR7 ;  /* 0x0000000700007c36 */ /* 0x000fe20008000000 */
[----:B------:R-:W0:Y:S02]  /*26da0*/  LDCU UR37, c[0x0][0x398] ;  /* 0x00007300ff2577ac */ /* 0x000e240008000800 */
[----:B-1----:R-:W4:Y:S01]  /*26db0*/  LDL.LU R31, [R1+0xb0] ;  /* 0x0000b000011f7983 */ /* 0x002f220000300800 */
[----:B--2---:R-:W-:Y:S01]  /*26dc0*/  F2FP.BF16.F32.PACK_AB R32, R32, R16 ;  /* 0x000000102020723e */ /* 0x004fe200000010ff */
[----:B0-----:R-:W-:Y:S01]  /*26dd0*/  IMAD.WIDE R16, R0, 0x2, R8 ;  /* 0x0000000200107825 */ /* 0x001fe200078e0208 */
[----:B---3--:R-:W-:-:S03]  /*26de0*/  F2FP.BF16.F32.PACK_AB R10, R14, R15 ;  /* 0x0000000f0e0a723e */ /* 0x008fc600000010ff */
[----:B------:R-:W-:Y:S01]  /*26df0*/  IMAD.WIDE R14, R0, 0x2, R2 ;  /* 0x00000002000e7825 */ /* 0x000fe200078e0202 */
[C---:B------:R-:W-:Y:S02]  /*26e00*/  PRMT R20, R10.reuse, 0x7610, R20 ;  /* 0x000076100a147816 */ /* 0x040fe40000000014 */
[----:B------:R-:W-:-:S03]  /*26e10*/  PRMT R19, R10, 0x7632, R19 ;  /* 0x000076320a137816 */ /* 0x000fc60000000013 */
[----:B------:R0:W-:Y:S04]  /*26e20*/  @P6 STG.E.U16 desc[UR16][R16.64], R20 ;  /* 0x0000001410006986 */ /* 0x0001e8000c101510 */
[----:B------:R1:W-:Y:S04]  /*26e30*/  @P5 STG.E.U16 desc[UR16][R14.64], R19 ;  /* 0x000000130e005986 */ /* 0x0003e8000c101510 */
[----:B0-----:R-:W2:Y:S04]  /*26e40*/  LDL.LU R16, [R1+0x74] ;  /* 0x0000740001107983 */ /* 0x001ea80000300800 */
[----:B-1----:R-:W3:Y:S04]  /*26e50*/  LDL.LU R14, [R1+0x174] ;  /* 0x00017400010e7983 */ /* 0x002ee80000300800 */
[----:B------:R-:W3:Y:S01]  /*26e60*/  LDL.LU R15, [R1+0x274] ;  /* 0x00027400010f7983 */ /* 0x000ee20000300800 */
[----:B------:R-:W-:Y:S01]  /*26e70*/  ISETP.LT.AND P4, PT, R72, UR34, !P2 ;  /* 0x0000002248007c0c */ /* 0x000fe2000d781270 */
[----:B------:R-:W-:Y:S01]  /*26e80*/  IMAD.WIDE R12, R0, 0x2, R6 ;  /* 0x00000002000c7825 */ /* 0x000fe200078e0206 */
[----:B------:R-:W-:Y:S01]  /*26e90*/  ISETP.LT.AND P2, PT, R89, UR45, !P2 ;  /* 0x0000002d59007c0c */ /* 0x000fe2000d741270 */
[----:B------:R-:W0:Y:S01]  /*26ea0*/  LDCU UR45, c[0x0][0x39c] ;  /* 0x00007380ff2d77ac */ /* 0x000e220008000800 */
[----:B------:R-:W-:Y:S01]  /*26eb0*/  PRMT R18, R32, 0x7632, R18 ;  /* 0x0000763220127816 */ /* 0x000fe20000000012 */
[----:B------:R-:W-:Y:S01]  /*26ec0*/  IMAD.WIDE R10, R0, 0x2, R4 ;  /* 0x00000002000a7825 */ /* 0x000fe200078e0204 */
[----:B------:R-:W-:Y:S01]  /*26ed0*/  ISETP.LT.AND P5, PT, R76, UR49, !P3 ;  /* 0x000000314c007c0c */ /* 0x000fe2000dfa1270 */
[----:B------:R-:W1:Y:S06]  /*26ee0*/  LDCU UR34, c[0x0][0x398] ;  /* 0x00007300ff2277ac */ /* 0x000e6c0008000800 */
[----:B------:R0:W-:Y:S01]  /*26ef0*/  @P4 STG.E.U16 desc[UR16][R12.64], R32 ;  /* 0x000000200c004986 */ /* 0x0001e2000c101510 */
[----:B------:R-:W-:Y:S01]  /*26f00*/  ISETP.LT.AND P4, PT, R93, UR20, !P3 ;  /* 0x000000145d007c0c */ /* 0x000fe2000df81270 */
[----:B------:R-:W-:Y:S01]  /*26f10*/  VIADD R0, R0, UR7 ;  /* 0x0000000700007c36 */ /* 0x000fe20008000000 */
[----:B------:R-:W-:Y:S01]  /*26f20*/  ISETP.LT.AND P6, PT, R72, UR26, !P3 ;  /* 0x0000001a48007c0c */ /* 0x000fe2000dfc1270 */
[----:B------:R3:W-:Y:S01]  /*26f30*/  @P2 STG.E.U16 desc[UR16][R10.64], R18 ;  /* 0x000000120a002986 */ /* 0x0007e2000c101510 */
[----:B------:R-:W1:Y:S01]  /*26f40*/  LDCU UR20, c[0x0][0x398] ;  /* 0x00007300ff1477ac */ /* 0x000e620008000800 */
[----:B------:R-:W1:Y:S02]  /*26f50*/  LDCU UR26, c[0x0][0x398] ;  /* 0x00007300ff1a77ac */ /* 0x000e640008000800 */
[----:B0-----:R-:W4:Y:S01]  /*26f60*/  LDL.LU R32, [R1+0xa4] ;  /* 0x0000a40001207983 */ /* 0x001f220000300800 */
[----:B------:R-:W0:Y:S01]  /*26f70*/  LDCU UR49, c[0x0][0x398] ;  /* 0x00007300ff3177ac */ /* 0x000e220008000800 */
[----:B--2---:R-:W-:Y:S01]  /*26f80*/  F2FP.BF16.F32.PACK_AB R33, R33, R16 ;  /* 0x000000102121723e */ /* 0x004fe200000010ff */
[----:B------:R-:W-:Y:S01]  /*26f90*/  VIADD R16, R92, 0x20 ;  /* 0x000000205c107836 */ /* 0x000fe20000000000 */
[----:B---3--:R-:W-:Y:S01]  /*26fa0*/  F2FP.BF16.F32.PACK_AB R10, R14, R15 ;  /* 0x0000000f0e0a723e */ /* 0x008fe200000010ff */
[----:B------:R-:W-:-:S03]  /*26fb0*/  IMAD.WIDE R14, R0, 0x2, R8 ;  /* 0x00000002000e7825 */ /* 0x000fc600078e0208 */
[----:B------:R-:W-:Y:S02]  /*26fc0*/  PRMT R18, R10, 0x7610, R18 ;  /* 0x000076100a127816 */ /* 0x000fe40000000012 */
[----:B------:R-:W-:Y:S02]  /*26fd0*/  ISETP.GE.AND P2, PT, R16, UR59, PT ;  /* 0x0000003b10007c0c */ /* 0x000fe4000bf46270 */
[----:B------:R-:W2:Y:S04]  /*26fe0*/  LDL.LU R16, [R1+0x278] ;  /* 0x0002780001107983 */ /* 0x000ea80000300800 */
[----:B------:R3:W-:Y:S04]  /*26ff0*/  @P4 STG.E.U16 desc[UR16][R14.64], R18 ;  /* 0x000000120e004986 */ /* 0x0007e8000c101510 */
[----:B---3--:R-:W2:Y:S01]  /*27000*/  LDL.LU R15, [R1+0x178] ;  /* 0x00017800010f7983 */ /* 0x008ea20000300800 */
[----:B------:R-:W-:Y:S01]  /*27010*/  PRMT R17, R10, 0x7632, R17 ;  /* 0x000076320a117816 */ /* 0x000fe20000000011 */
[----:B------:R-:W-:Y:S01]  /*27020*/  IMAD.WIDE R12, R0, 0x2, R2 ;  /* 0x00000002000c7825 */ /* 0x000fe200078e0202 */
[----:B------:R-:W-:-:S03]  /*27030*/  ISETP.LT.AND P4, PT, R89, UR61, !P3 ;  /* 0x0000003d59007c0c */ /* 0x000fc6000df81270 */
[----:B------:R-:W-:Y:S01]  /*27040*/  IMAD.WIDE R10, R0, 0x2, R6 ;  /* 0x00000002000a7825 */ /* 0x000fe200078e0206 */
[----:B------:R-:W-:Y:S01]  /*27050*/  @P5 STG.E.U16 desc[UR16][R12.64], R17 ;  /* 0x000000110c005986 */ /* 0x000fe2000c101510 */
[----:B------:R-:W-:-:S03]  /*27060*/  PRMT R19, R33, 0x7632, R19 ;  /* 0x0000763221137816 */ /* 0x000fc60000000013 */
[----:B------:R3:W-:Y:S04]  /*27070*/  @P6 STG.E.U16 desc[UR16][R10.64], R33 ;  /* 0x000000210a006986 */ /* 0x0007e8000c101510 */
[----:B---3--:R-:W3:Y:S01]  /*27080*/  LDL.LU R33, [R1+0x2a4] ;  /* 0x0002a40001217983 */ /* 0x008ee20000300800 */
[----:B--2---:R-:W-:Y:S01]  /*27090*/  F2FP.BF16.F32.PACK_AB R11, R15, R16 ;  /* 0x000000100f0b723e */ /* 0x004fe200000010ff */
[----:B------:R-:W-:-:S05]  /*270a0*/  IMAD.WIDE R16, R0, 0x2, R4 ;  /* 0x0000000200107825 */ /* 0x000fca00078e0204 */
[----:B------:R2:W-:Y:S04]  /*270b0*/  @P4 STG.E.U16 desc[UR16][R16.64], R19 ;  /* 0x0000001310004986 */ /* 0x0005e8000c101510 */
[----:B--2---:R-:W2:Y:S01]  /*270c0*/  LDL.LU R17, [R1+0x78] ;  /* 0x0000780001117983 */ /* 0x004ea20000300800 */
[----:B------:R-:W-:Y:S01]  /*270d0*/  ISETP.LT.AND P5, PT, R93, UR35, !P1 ;  /* 0x000000235d007c0c */ /* 0x000fe2000cfa1270 */
[----:B------:R-:W-:Y:S01]  /*270e0*/  VIADD R10, R0, UR7 ;  /* 0x00000007000a7c36 */ /* 0x000fe20008000000 */
[----:B------:R-:W-:Y:S01]  /*270f0*/  ISETP.LT.AND P6, PT, R76, UR24, !P1 ;  /* 0x000000184c007c0c */ /* 0x000fe2000cfc1270 */
[----:B------:R-:W-:Y:S01]  /*27100*/  VIADD R18, R92, 0x21 ;  /* 0x000000215c127836 */ /* 0x000fe20000000000 */
[----:B------:R-:W-:Y:S01]  /*27110*/  ISETP.LT.AND P4, PT, R89, UR33, !P1 ;  /* 0x0000002159007c0c */ /* 0x000fe2000cf81270 */
[C---:B------:R-:W-:Y:S01]  /*27120*/  IMAD.WIDE R14, R10.reuse, 0x2, R8 ;  /* 0x000000020a0e7825 */ /* 0x040fe200078e0208 */
[----:B------:R-:W-:Y:S01]  /*27130*/  PRMT R0, R11, 0x7632, R0 ;  /* 0x000076320b007816 */ /* 0x000fe20000000000 */
[----:B------:R-:W0:Y:S02]  /*27140*/  LDCU UR35, c[0x0][0x398] ;  /* 0x00007300ff2377ac */ /* 0x000e240008000800 */
[----:B------:R-:W-:Y:S01]  /*27150*/  IMAD.WIDE R12, R10, 0x2, R2 ;  /* 0x000000020a0c7825 */ /* 0x000fe200078e0202 */
[----:B--2---:R-:W-:-:S03]  /*27160*/  F2FP.BF16.F32.PACK_AB R34, R34, R17 ;  /* 0x000000112222723e */ /* 0x004fc600000010ff */
[----:B------:R2:W-:Y:S01]  /*27170*/  @P5 STG.E.U16 desc[UR16][R14.64], R11 ;  /* 0x0000000b0e005986 */ /* 0x0005e2000c101510 */
[----:B------:R-:W-:Y:S01]  /*27180*/  ISETP.GE.AND P3, PT, R18, UR55, PT ;  /* 0x0000003712007c0c */ /* 0x000fe2000bf66270 */
[----:B------:R-:W-:Y:S01]  /*27190*/  VIADD R17, R92, 0x22 ;  /* 0x000000225c117836 */ /* 0x000fe20000000000 */
[----:B----4-:R-:W-:Y:S01]  /*271a0*/  F2FP.BF16.F32.PACK_AB R45, R45, R32 ;  /* 0x000000202d2d723e */ /* 0x010fe200000010ff */
[----:B------:R-:W4:Y:S01]  /*271b0*/  LDCU UR24, c[0x0][0x398] ;  /* 0x00007300ff1877ac */ /* 0x000f220008000800 */
[----:B------:R-:W0:Y:S01]  /*271c0*/  LDCU UR33, c[0x0][0x398] ;  /* 0x00007300ff2177ac */ /* 0x000e220008000800 */
[----:B--2---:R-:W2:Y:S01]  /*271d0*/  LDL.LU R14, [R1+0x17c] ;  /* 0x00017c00010e7983 */ /* 0x004ea20000300800 */
[----:B------:R-:W-:Y:S01]  /*271e0*/  ISETP.LT.AND P5, PT, R72, UR32, !P1 ;  /* 0x0000002048007c0c */ /* 0x000fe2000cfa1270 */
[----:B------:R-:W0:Y:S02]  /*271f0*/  LDCU UR55, c[0x0][0x39c] ;  /* 0x00007380ff3777ac */ /* 0x000e240008000800 */
[----:B------:R-:W2:Y:S01]  /*27200*/  LDL.LU R15, [R1+0x27c] ;  /* 0x00027c00010f7983 */ /* 0x000ea20000300800 */
[----:B------:R-:W-:Y:S01]  /*27210*/  ISETP.GE.AND P1, PT, R17, UR54, PT ;  /* 0x0000003611007c0c */ /* 0x000fe2000bf26270 */
[----:B------:R-:W0:Y:S02]  /*27220*/  LDCU UR32, c[0x0][0x398] ;  /* 0x00007300ff2077ac */ /* 0x000e240008000800 */
[----:B------:R-:W3:Y:S01]  /*27230*/  LDL.LU R17, [R1+0x7c] ;  /* 0x00007c0001117983 */ /* 0x000ee20000300800 */
[----:B------:R-:W0:Y:S03]  /*27240*/  LDCU UR54, c[0x0][0x39c] ;  /* 0x00007380ff3677ac */ /* 0x000e260008000800 */
[----:B------:R1:W-:Y:S01]  /*27250*/  @P6 STG.E.U16 desc[UR16][R12.64], R0 ;  /* 0x000000000c006986 */ /* 0x0003e2000c101510 */
[----:B------:R-:W-:Y:S01]  /*27260*/  ISETP.LT.AND P6, PT, R93, UR50, !P0 ;  /* 0x000000325d007c0c */ /* 0x000fe2000c7c1270 */
[----:B------:R-:W0:Y:S01]  /*27270*/  LDCU UR50, c[0x0][0x398] ;  /* 0x00007300ff3277ac */ /* 0x000e220008000800 */
[----:B-1----:R-:W-:-:S04]  /*27280*/  IMAD.WIDE R12, R10, 0x2, R4 ;  /* 0x000000020a0c7825 */ /* 0x002fc800078e0204 */
[----:B------:R-:W-:Y:S01]  /*27290*/  VIADD R0, R10, UR7 ;  /* 0x000000070a007c36 */ /* 0x000fe20008000000 */
[----:B--2---:R-:W-:Y:S01]  /*272a0*/  F2FP.BF16.F32.PACK_AB R16, R14, R15 ;  /* 0x0000000f0e10723e */ /* 0x004fe200000010ff */
[----:B------:R-:W-:-:S03]  /*272b0*/  IMAD.WIDE R14, R10, 0x2, R6 ;  /* 0x000000020a0e7825 */ /* 0x000fc600078e0206 */
[----:B------:R-:W-:Y:S02]  /*272c0*/  PRMT R18, R16, 0x7610, R18 ;  /* 0x0000761010127816 */ /* 0x000fe40000000012 */
[----:B------:R-:W-:Y:S01]  /*272d0*/  PRMT R16, R34, 0x7632, R16 ;  /* 0x0000763222107816 */ /* 0x000fe20000000010 */
[----:B------:R1:W-:Y:S01]  /*272e0*/  @P5 STG.E.U16 desc[UR16][R14.64], R34 ;  /* 0x000000220e005986 */ /* 0x0003e2000c101510 */
[----:B------:R-:W-:-:S03]  /*272f0*/  IMAD.WIDE R10, R0, 0x2, R8 ;  /* 0x00000002000a7825 */ /* 0x000fc600078e0208 */
[----:B------:R2:W-:Y:S01]  /*27300*/  @P4 STG.E.U16 desc[UR16][R12.64], R16 ;  /* 0x000000100c004986 */ /* 0x0005e2000c101510 */
[----:B------:R-:W-:Y:S01]  /*27310*/  ISETP.LT.AND P4, PT, R76, UR47, !P0 ;  /* 0x0000002f4c007c0c */ /* 0x000fe2000c781270 */
[----:B------:R-:W0:Y:S01]  /*27320*/  LDCU UR47, c[0x0][0x39c] ;  /* 0x00007380ff2f77ac */ /* 0x000e220008000800 */
[----:B---3--:R-:W-:Y:S01]  /*27330*/  F2FP.BF16.F32.PACK_AB R35, R35, R17 ;  /* 0x000000112323723e */ /* 0x008fe200000010ff */
[----:B------:R3:W-:Y:S01]  /*27340*/  @P6 STG.E.U16 desc[UR16][R10.64], R18 ;  /* 0x000000120a006986 */ /* 0x0007e2000c101510 */
[----:B------:R-:W-:Y:S02]  /*27350*/  VIADD R17, R92, 0x23 ;  /* 0x000000235c117836 */ /* 0x000fe40000000000 */
[----:B-1----:R-:W-:Y:S01]  /*27360*/  IMAD.WIDE R14, R0, 0x2, R2 ;  /* 0x00000002000e7825 */ /* 0x002fe200078e0202 */
[----:B------:R-:W-:Y:S01]  /*27370*/  ISETP.LT.AND P5, PT, R72, UR8, !P0 ;  /* 0x0000000848007c0c */ /* 0x000fe2000c7a1270 */
[----:B------:R-:W4:Y:S01]  /*27380*/  LDL.LU R34, [R1+0xac] ;  /* 0x0000ac0001227983 */ /* 0x000f220000300800 */
[----:B------:R-:W-:Y:S01]  /*27390*/  ISETP.LT.AND P6, PT, R89, UR36, !P0 ;  /* 0x0000002459007c0c */ /* 0x000fe2000c7c1270 */
[----:B--2---:R-:W-:Y:S01]  /*273a0*/  IMAD.WIDE R12, R0, 0x2, R6 ;  /* 0x00000002000c7825 */ /* 0x004fe200078e0206 */
[----:B---3--:R-:W-:-:S03]  /*273b0*/  PRMT R18, R16, 0x7632, R18 ;  /* 0x0000763210127816 */ /* 0x008fc60000000012 */
[----:B------:R-:W-:Y:S01]  /*273c0*/  IMAD.WIDE R10, R0, 0x2, R4 ;  /* 0x00000002000a7825 */ /* 0x000fe200078e0204 */
[----:B------:R-:W-:Y:S01]  /*273d0*/  ISETP.GE.AND P0, PT, R17, UR22, PT ;  /* 0x0000001611007c0c */ /* 0x000fe2000bf06270 */
[----:B------:R-:W1:Y:S01]  /*273e0*/  LDCU UR22, c[0x0][0x39c] ;  /* 0x00007380ff1677ac */ /* 0x000e620008000800 */
[----:B------:R-:W2:Y:S01]  /*273f0*/  LDL.LU R17, [R1+0x80] ;  /* 0x0000800001117983 */ /* 0x000ea20000300800 */
[----:B------:R-:W3:Y:S03]  /*27400*/  LDCU UR8, c[0x0][0x398] ;  /* 0x00007300ff0877ac */ /* 0x000ee60008000800 */
[----:B------:R0:W-:Y:S01]  /*27410*/  @P4 STG.E.U16 desc[UR16][R14.64], R18 ;  /* 0x000000120e004986 */ /* 0x0001e2000c101510 */
[----:B------:R-:W1:Y:S03]  /*27420*/  LDCU UR36, c[0x0][0x398] ;  /* 0x00007300ff2477ac */ /* 0x000e660008000800 */
[----:B0-----:R-:W3:Y:S04]  /*27430*/  LDL.LU R14, [R1+0x180] ;  /* 0x00018000010e7983 */ /* 0x001ee80000300800 */
[----:B------:R-:W3:Y:S01]  /*27440*/  LDL.LU R15, [R1+0x280] ;  /* 0x00028000010f7983 */ /* 0x000ee20000300800 */
[----:B------:R-:W-:-:S03]  /*27450*/  PRMT R16, R35, 0x7632, R16 ;  /* 0x0000763223107816 */ /* 0x000fc60000000010 */
[----:B------:R0:W-:Y:S01]  /*27460*/  @P5 STG.E.U16 desc[UR16][R12.64], R35 ;  /* 0x000000230c005986 */ /* 0x0001e2000c101510 */
[----:B------:R-:W-:Y:S01]  /*27470*/  ISETP.LT.AND P5, PT, R76, UR40, !P2 ;  /* 0x000000284c007c0c */ /* 0x000fe2000d7a1270 */
[----:B------:R-:W-:Y:S01]  /*27480*/  VIADD R0, R0, UR7 ;  /* 0x0000000700007c36 */ /* 0x000fe20008000000 */
[----:B--2---:R-:W-:Y:S01]  /*27490*/  F2FP.BF16.F32.PACK_AB R36, R36, R17 ;  /* 0x000000112424723e */ /* 0x004fe200000010ff */
[----:B------:R2:W-:Y:S01]  /*274a0*/  @P6 STG.E.U16 desc[UR16][R10.64], R16 ;  /* 0x000000100a006986 */ /* 0x0005e2000c101510 */
[----:B------:R-:W-:Y:S01]  /*274b0*/  ISETP.LT.AND P6, PT, R93, UR57, !P2 ;  /* 0x000000395d007c0c */ /* 0x000fe2000d7c1270 */
[----:B------:R-:W1:Y:S02]  /*274c0*/  LDCU UR40, c[0x0][0x398] ;  /* 0x00007300ff2877ac */ /* 0x000e640008000800 */
[----:B0-----:R-:W4:Y:S01]  /*274d0*/  LDL.LU R35, [R1+0x1a4] ;  /* 0x0001a40001237983 */ /* 0x001f220000300800 */
[----:B--2---:R-:W-:Y:S01]  /*274e0*/  IMAD.WIDE R16, R0, 0x2, R8 ;  /* 0x0000000200107825 */ /* 0x004fe200078e0208 */
[----:B---3--:R-:W-:-:S03]  /*274f0*/  F2FP.BF16.F32.PACK_AB R10, R14, R15 ;  /* 0x0000000f0e0a723e */ /* 0x008fc600000010ff */
[----:B------:R-:W-:Y:S01]  /*27500*/  IMAD.WIDE R14, R0, 0x2, R2 ;  /* 0x00000002000e7825 */ /* 0x000fe200078e0202 */
[C---:B------:R-:W-:Y:S02]  /*27510*/  PRMT R20, R10.reuse, 0x7610, R20 ;  /* 0x000076100a147816 */ /* 0x040fe40000000014 */
[----:B------:R-:W-:-:S03]  /*27520*/  PRMT R19, R10, 0x7632, R19 ;  /* 0x000076320a137816 */ /* 0x000fc60000000013 */
[----:B------:R0:W-:Y:S04]  /*27530*/  @P6 STG.E.U16 desc[UR16][R16.64], R20 ;  /* 0x0000001410006986 */ /* 0x0001e8000c101510 */
[----:B------:R2:W-:Y:S04]  /*27540*/  @P5 STG.E.U16 desc[UR16][R14.64], R19 ;  /* 0x000000130e005986 */ /* 0x0005e8000c101510 */
[----:B0-----:R-:W3:Y:S04]  /*27550*/  LDL.LU R16, [R1+0x84] ;  /* 0x0000840001107983 */ /* 0x001ee80000300800 */
[----:B--2---:R-:W2:Y:S04]  /*27560*/  LDL.LU R14, [R1+0x184] ;  /* 0x00018400010e7983 */ /* 0x004ea80000300800 */
[----:B------:R-:W2:Y:S01]  /*27570*/  LDL.LU R15, [R1+0x284] ;  /* 0x00028400010f7983 */ /* 0x000ea20000300800 */
[----:B------:R-:W-:Y:S01]  /*27580*/  ISETP.LT.AND P4, PT, R72, UR28, !P2 ;  /* 0x0000001c48007c0c */ /* 0x000fe2000d781270 */
[----:B------:R-:W-:Y:S01]  /*27590*/  IMAD.WIDE R12, R0, 0x2, R6 ;  /* 0x00000002000c7825 */ /* 0x000fe200078e0206 */
[----:B------:R-:W-:Y:S01]  /*275a0*/  ISETP.LT.AND P2, PT, R89, UR56, !P2 ;  /* 0x0000003859007c0c */ /* 0x000fe2000d741270 */
[----:B------:R-:W0:Y:S01]  /*275b0*/  LDCU UR28, c[0x0][0x398] ;  /* 0x00007300ff1c77ac */ /* 0x000e220008000800 */
[----:B------:R-:W-:Y:S01]  /*275c0*/  PRMT R18, R36, 0x7632, R18 ;  /* 0x0000763224127816 */ /* 0x000fe20000000012 */
[----:B------:R-:W-:-:S08]  /*275d0*/  IMAD.WIDE R10, R0, 0x2, R4 ;  /* 0x00000002000a7825 */ /* 0x000fd000078e0204 */
[----:B------:R0:W-:Y:S01]  /*275e0*/  @P4 STG.E.U16 desc[UR16][R12.64], R36 ;  /* 0x000000240c004986 */ /* 0x0001e2000c101510 */
[----:B------:R-:W-:Y:S01]  /*275f0*/  ISETP.LT.AND P4, PT, R93, UR60, !P3 ;  /* 0x0000003c5d007c0c */ /* 0x000fe2000df81270 */
[----:B------:R-:W-:Y:S02]  /*27600*/  VIADD R0, R0, UR7 ;  /* 0x0000000700007c36 */ /* 0x000fe40008000000 */
[----:B------:R2:W-:Y:S04]  /*27610*/  @P2 STG.E.U16 desc[UR16][R10.64], R18 ;  /* 0x000000120a002986 */ /* 0x0005e8000c101510 */
[----:B0-----:R-:W4:Y:S01]  /*27620*/  LDL.LU R36, [R1+0x2a8] ;  /* 0x0002a80001247983 */ /* 0x001f220000300800 */
[----:B---3--:R-:W-:Y:S01]  /*27630*/  F2FP.BF16.F32.PACK_AB R37, R37, R16 ;  /* 0x000000102525723e */ /* 0x008fe200000010ff */
[----:B------:R-:W-:Y:S01]  /*27640*/  VIADD R16, R92, 0x24 ;  /* 0x000000245c107836 */ /* 0x000fe20000000000 */
[----:B--2---:R-:W-:Y:S01]  /*27650*/  F2FP.BF16.F32.PACK_AB R10, R14, R15 ;  /* 0x0000000f0e0a723e */ /* 0x004fe200000010ff */
[----:B------:R-:W-:-:S03]  /*27660*/  IMAD.WIDE R14, R0, 0x2, R8 ;  /* 0x00000002000e7825 */ /* 0x000fc600078e0208 */
[----:B------:R-:W-:Y:S02]  /*27670*/  PRMT R18, R10, 0x7610, R18 ;  /* 0x000076100a127816 */ /* 0x000fe40000000012 */
[----:B------:R-:W-:Y:S02]  /*27680*/  ISETP.GE.AND P2, PT, R16, UR70, PT ;  /* 0x0000004610007c0c */ /* 0x000fe4000bf46270 */
[----:B------:R-:W2:Y:S04]  /*27690*/  LDL.LU R16, [R1+0x288] ;  /* 0x0002880001107983 */ /* 0x000ea80000300800 */
[----:B------:R0:W-:Y:S04]  /*276a0*/  @P4 STG.E.U16 desc[UR16][R14.64], R18 ;  /* 0x000000120e004986 */ /* 0x0001e8000c101510 */
[----:B0-----:R-:W2:Y:S01]  /*276b0*/  LDL.LU R15, [R1+0x188] ;  /* 0x00018800010f7983 */ /* 0x001ea20000300800 */
[----:B------:R-:W-:-:S02]  /*276c0*/  ISETP.LT.AND P5, PT, R76, UR30, !P3 ;  /* 0x0000001e4c007c0c */ /* 0x000fc4000dfa1270 */
[----:B------:R-:W-:Y:S01]  /*276d0*/  ISETP.LT.AND P6, PT, R72, UR62, !P3 ;  /* 0x0000003e48007c0c */ /* 0x000fe2000dfc1270 */
[----:B------:R-:W-:Y:S01]  /*276e0*/  IMAD.WIDE R12, R0, 0x2, R2 ;  /* 0x00000002000c7825 */ /* 0x000fe200078e0202 */
[----:B------:R-:W-:Y:S01]  /*276f0*/  PRMT R17, R10, 0x7632, R17 ;  /* 0x000076320a117816 */ /* 0x000fe20000000011 */
[----:B------:R-:W0:Y:S01]  /*27700*/  LDCU UR30, c[0x0][0x398] ;  /* 0x00007300ff1e77ac */ /* 0x000e220008000800 */
[----:B------:R-:W-:Y:S01]  /*27710*/  ISETP.LT.AND P4, PT, R89, UR12, !P3 ;  /* 0x0000000c59007c0c */ /* 0x000fe2000df81270 */
[C---:B------:R-:W-:Y:S01]  /*27720*/  IMAD.WIDE R10, R0.reuse, 0x2, R6 ;  /* 0x00000002000a7825 */ /* 0x040fe200078e0206 */
[----:B------:R-:W-:Y:S01]  /*27730*/  PRMT R19, R37, 0x7632, R19 ;  /* 0x0000763225137816 */ /* 0x000fe20000000013 */
[----:B------:R-:W3:Y:S04]  /*27740*/  LDCU UR12, c[0x0][0x398] ;  /* 0x00007300ff0c77ac */ /* 0x000ee80008000800 */
[----:B------:R-:W-:Y:S04]  /*27750*/  @P5 STG.E.U16 desc[UR16][R12.64], R17 ;  /* 0x000000110c005986 */ /* 0x000fe8000c101510 */
[----:B------:R0:W-:Y:S04]  /*27760*/  @P6 STG.E.U16 desc[UR16][R10.64], R37 ;  /* 0x000000250a006986 */ /* 0x0001e8000c101510 */
[----:B0-----:R-:W3:Y:S01]  /*27770*/  LDL.LU R37, [R1+0x1a8] ;  /* 0x0001a80001257983 */ /* 0x001ee20000300800 */
[----:B--2---:R-:W-:Y:S01]  /*27780*/  F2FP.BF16.F32.PACK_AB R11, R15, R16 ;  /* 0x000000100f0b723e */ /* 0x004fe200000010ff */
[----:B------:R-:W-:-:S05]  /*27790*/  IMAD.WIDE R16, R0, 0x2, R4 ;  /* 0x0000000200107825 */ /* 0x000fca00078e0204 */
[----:B------:R0:W-:Y:S04]  /*277a0*/  @P4 STG.E.U16 desc[UR16][R16.64], R19 ;  /* 0x0000001310004986 */ /* 0x0001e8000c101510 */
[----:B0-----:R-:W2:Y:S01]  /*277b0*/  LDL.LU R17, [R1+0x88] ;  /* 0x0000880001117983 */ /* 0x001ea20000300800 */
[----:B------:R-:W-:Y:S01]  /*277c0*/  ISETP.LT.AND P5, PT, R93, UR42, !P1 ;  /* 0x0000002a5d007c0c */ /* 0x000fe2000cfa1270 */
[----:B------:R-:W-:Y:S01]  /*277d0*/  VIADD R10, R0, UR7 ;  /* 0x00000007000a7c36 */ /* 0x000fe20008000000 */
[----:B------:R-:W-:Y:S01]  /*277e0*/  ISETP.LT.AND P6, PT, R76, UR58, !P1 ;  /* 0x0000003a4c007c0c */ /* 0x000fe2000cfc1270 */
[----:B------:R-:W-:Y:S01]  /*277f0*/  VIADD R18, R92, 0x25 ;  /* 0x000000255c127836 */ /* 0x000fe20000000000 */
[----:B------:R-:W-:Y:S01]  /*27800*/  ISETP.LT.AND P4, PT, R89, UR69, !P1 ;  /* 0x0000004559007c0c */ /* 0x000fe2000cf81270 */
[----:B------:R-:W-:Y:S01]  /*27810*/  IMAD.WIDE R14, R10, 0x2, R8 ;  /* 0x000000020a0e7825 */ /* 0x000fe200078e0208 */
[----:B------:R-:W0:Y:S07]  /*27820*/  LDCU UR42, c[0x0][0x398] ;  /* 0x00007300ff2a77ac */ /* 0x000e2e0008000800 */
[----:B------:R0:W-:Y:S04]  /*27830*/  @P5 STG.E.U16 desc[UR16][R14.64], R11 ;  /* 0x0000000b0e005986 */ /* 0x0001e8000c101510 */
[----:B0-----:R-:W3:Y:S04]  /*27840*/  LDL.LU R14, [R1+0x18c] ;  /* 0x00018c00010e7983 */ /* 0x001ee80000300800 */
[----:B------:R-:W3:Y:S01]  /*27850*/  LDL.LU R15, [R1+0x28c] ;  /* 0x00028c00010f7983 */ /* 0x000ee20000300800 */
[----:B------:R-:W-:-:S02]  /*27860*/  ISETP.LT.AND P5, PT, R72, UR14, !P1 ;  /* 0x0000000e48007c0c */ /* 0x000fc4000cfa1270 */
[----:B--2---:R-:W-:Y:S01]  /*27870*/  F2FP.BF16.F32.PACK_AB R38, R38, R17 ;  /* 0x000000112626723e */ /* 0x004fe200000010ff */
[----:B------:R-:W-:Y:S01]  /*27880*/  VIADD R17, R92, 0x26 ;  /* 0x000000265c117836 */ /* 0x000fe20000000000 */
[----:B------:R-:W-:Y:S01]  /*27890*/  PRMT R0, R11, 0x7632, R0 ;  /* 0x000076320b007816 */ /* 0x000fe20000000000 */
[----:B------:R-:W-:Y:S01]  /*278a0*/  IMAD.WIDE R12, R10, 0x2, R2 ;  /* 0x000000020a0c7825 */ /* 0x000fe200078e0202 */
[----:B------:R-:W-:Y:S01]  /*278b0*/  ISETP.GE.AND P3, PT, R18, UR74, PT ;  /* 0x0000004a12007c0c */ /* 0x000fe2000bf66270 */
[----:B------:R-:W0:Y:S01]  /*278c0*/  LDCU UR14, c[0x0][0x39c] ;  /* 0x00007380ff0e77ac */ /* 0x000e220008000800 */
[----:B------:R-:W-:Y:S02]  /*278d0*/  ISETP.GE.AND P1, PT, R17, UR71, PT ;  /* 0x0000004711007c0c */ /* 0x000fe4000bf26270 */
[----:B------:R-:W2:Y:S04]  /*278e0*/  LDL.LU R17, [R1+0x8c] ;  /* 0x00008c0001117983 */ /* 0x000ea80000300800 */
[----:B------:R0:W-:Y:S01]  /*278f0*/  @P6 STG.E.U16 desc[UR16][R12.64], R0 ;  /* 0x000000000c006986 */ /* 0x0001e2000c101510 */
[----:B------:R-:W-:Y:S01]  /*27900*/  ISETP.LT.AND P6, PT, R93, UR4, !P0 ;  /* 0x000000045d007c0c */ /* 0x000fe2000c7c1270 */
[----:B------:R-:W1:Y:S01]  /*27910*/  LDCU UR4, c[0x0][0x398] ;  /* 0x00007300ff0477ac */ /* 0x000e620008000800 */
[----:B0-----:R-:W-:Y:S01]  /*27920*/  IMAD.WIDE R12, R10, 0x2, R4 ;  /* 0x000000020a0c7825 */ /* 0x001fe200078e0204 */
[----:B---3--:R-:W-:-:S03]  /*27930*/  F2FP.BF16.F32.PACK_AB R16, R14, R15 ;  /* 0x0000000f0e10723e */ /* 0x008fc600000010ff */
[----:B------:R-:W-:Y:S01]  /*27940*/  IMAD.WIDE R14, R10, 0x2, R6 ;  /* 0x000000020a0e7825 */ /* 0x000fe200078e0206 */
[----:B------:R-:W-:Y:S02]  /*27950*/  PRMT R18, R16, 0x7610, R18 ;  /* 0x0000761010127816 */ /* 0x000fe40000000012 */
[----:B------:R-:W-:Y:S01]  /*27960*/  PRMT R16, R38, 0x7632, R16 ;  /* 0x0000763226107816 */ /* 0x000fe20000000010 */
[----:B------:R-:W-:Y:S01]  /*27970*/  VIADD R0, R10, UR7 ;  /* 0x000000070a007c36 */ /* 0x000fe20008000000 */
[----:B------:R0:W-:Y:S04]  /*27980*/  @P5 STG.E.U16 desc[UR16][R14.64], R38 ;  /* 0x000000260e005986 */ /* 0x0001e8000c101510 */
[----:B------:R-:W-:Y:S01]  /*27990*/  @P4 STG.E.U16 desc[UR16][R12.64], R16 ;  /* 0x000000100c004986 */ /* 0x000fe2000c101510 */
[----:B------:R-:W-:Y:S01]  /*279a0*/  ISETP.LT.AND P4, PT, R76, UR53, !P0 ;  /* 0x000000354c007c0c */ /* 0x000fe2000c781270 */
[----:B------:R-:W-:Y:S01]  /*279b0*/  IMAD.WIDE R10, R0, 0x2, R8 ;  /* 0x00000002000a7825 */ /* 0x000fe200078e0208 */
[----:B------:R-:W-:Y:S01]  /*279c0*/  ISETP.LT.AND P5, PT, R72, UR41, !P0 ;  /* 0x0000002948007c0c */ /* 0x000fe2000c7a1270 */
[----:B------:R-:W3:Y:S03]  /*279d0*/  LDCU UR41, c[0x0][0x398] ;  /* 0x00007300ff2977ac */ /* 0x000ee60008000800 */
[----:B------:R1:W-:Y:S01]  /*279e0*/  @P6 STG.E.U16 desc[UR16][R10.64], R18 ;  /* 0x000000120a006986 */ /* 0x0003e2000c101510 */
[----:B0-----:R-:W-:Y:S01]  /*279f0*/  IMAD.WIDE R14, R0, 0x2, R2 ;  /* 0x00000002000e7825 */ /* 0x001fe200078e0202 */
[----:B------:R-:W-:Y:S01]  /*27a00*/  ISETP.LT.AND P6, PT, R89, UR39, !P0 ;  /* 0x0000002759007c0c */ /* 0x000fe2000c7c1270 */
[----:B------:R-:W0:Y:S01]  /*27a10*/  LDCU UR39, c[0x0][0x398] ;  /* 0x00007300ff2777ac */ /* 0x000e220008000800 */
[----:B------:R-:W3:Y:S01]  /*27a20*/  LDL.LU R38, [R1+0xa0] ;  /* 0x0000a00001267983 */ /* 0x000ee20000300800 */
[----:B--2---:R-:W-:Y:S01]  /*27a30*/  F2FP.BF16.F32.PACK_AB R39, R39, R17 ;  /* 0x000000112727723e */ /* 0x004fe200000010ff */
[----:B------:R-:W-:Y:S01]  /*27a40*/  VIADD R17, R92, 0x27 ;  /* 0x000000275c117836 */ /* 0x000fe20000000000 */
[----:B-1----:R-:W-:Y:S01]  /*27a50*/  PRMT R18, R16, 0x7632, R18 ;  /* 0x0000763210127816 */ /* 0x002fe20000000012 */
[C---:B------:R-:W-:Y:S01]  /*27a60*/  IMAD.WIDE R12, R0.reuse, 0x2, R6 ;  /* 0x00000002000c7825 */ /* 0x040fe200078e0206 */
[----:B----4-:R-:W-:Y:S01]  /*27a70*/  F2FP.BF16.F32.PACK_AB R47, R47, R34 ;  /* 0x000000222f2f723e */ /* 0x010fe200000010ff */
[----:B------:R-:W1:Y:S01]  /*27a80*/  LDCU UR53, c[0x0][0x398] ;  /* 0x00007300ff3577ac */ /* 0x000e620008000800 */
[----:B------:R-:W-:Y:S01]  /*27a90*/  ISETP.GE.AND P0, PT, R17, UR64, PT ;  /* 0x0000004011007c0c */ /* 0x000fe2000bf06270 */
[----:B------:R2:W-:Y:S04]  /*27aa0*/  @P4 STG.E.U16 desc[UR16][R14.64], R18 ;  /* 0x000000120e004986 */ /* 0x0005e8000c101510 */
[----:B------:R-:W4:Y:S04]  /*27ab0*/  LDL.LU R17, [R1+0x90] ;  /* 0x0000900001117983 */ /* 0x000f280000300800 */
[----:B--2---:R-:W2:Y:S04]  /*27ac0*/  LDL.LU R14, [R1+0x190] ;  /* 0x00019000010e7983 */ /* 0x004ea80000300800 */
[----:B------:R-:W2:Y:S01]  /*27ad0*/  LDL.LU R15, [R1+0x290] ;  /* 0x00029000010f7983 */ /* 0x000ea20000300800 */
[----:B------:R-:W-:Y:S01]  /*27ae0*/  PRMT R16, R39, 0x7632, R16 ;  /* 0x0000763227107816 */ /* 0x000fe20000000010 */
[----:B------:R-:W-:-:S02]  /*27af0*/  IMAD.WIDE R10, R0, 0x2, R4 ;  /* 0x00000002000a7825 */ /* 0x000fc400078e0204 */
[----:B------:R0:W-:Y:S01]  /*27b00*/  @P5 STG.E.U16 desc[UR16][R12.64], R39 ;  /* 0x000000270c005986 */ /* 0x0001e2000c101510 */
[----:B------:R-:W-:Y:S01]  /*27b10*/  ISETP.LT.AND P5, PT, R76, UR38, !P2 ;  /* 0x000000264c007c0c */ /* 0x000fe2000d7a1270 */
[----:B------:R-:W-:Y:S01]  /*27b20*/  VIADD R0, R0, UR7 ;  /* 0x0000000700007c36 */ /* 0x000fe20008000000 */
[----:B------:R-:W-:Y:S01]  /*27b30*/  ISETP.LT.AND P4, PT, R72, UR10, !P2 ;  /* 0x0000000a48007c0c */ /* 0x000fe2000d781270 */
[----:B------:R1:W-:Y:S01]  /*27b40*/  @P6 STG.E.U16 desc[UR16][R10.64], R16 ;  /* 0x000000100a006986 */ /* 0x0003e2000c101510 */
[----:B------:R-:W-:Y:S01]  /*27b50*/  ISETP.LT.AND P6, PT, R93, UR51, !P2 ;  /* 0x000000335d007c0c */ /* 0x000fe2000d7c1270 */
[----:B------:R-:W1:Y:S01]  /*27b60*/  LDCU UR38, c[0x0][0x39c] ;  /* 0x00007380ff2677ac */ /* 0x000e620008000800 */
[----:B------:R-:W-:Y:S02]  /*27b70*/  F2FP.BF16.F32.PACK_AB R48, R48, R31 ;  /* 0x0000001f3030723e */ /* 0x000fe400000010ff */
[----:B------:R-:W-:Y:S01]  /*27b80*/  F2FP.BF16.F32.PACK_AB R49, R49, R21 ;  /* 0x000000153131723e */ /* 0x000fe200000010ff */
[----:B------:R-:W1:Y:S01]  /*27b90*/  LDCU UR10, c[0x0][0x398] ;  /* 0x00007300ff0a77ac */ /* 0x000e620008000800 */
[----:B0-----:R-:W3:Y:S01]  /*27ba0*/  LDL.LU R39, [R1+0x94] ;  /* 0x0000940001277983 */ /* 0x001ee20000300800 */
[----:B----4-:R-:W-:Y:S01]  /*27bb0*/  F2FP.BF16.F32.PACK_AB R40, R40, R17 ;  /* 0x000000112828723e */ /* 0x010fe200000010ff */
[----:B-1----:R-:W-:Y:S01]  /*27bc0*/  IMAD.WIDE R16, R0, 0x2, R8 ;  /* 0x0000000200107825 */ /* 0x002fe200078e0208 */
[----:B--2---:R-:W-:-:S03]  /*27bd0*/  F2FP.BF16.F32.PACK_AB R10, R14, R15 ;  /* 0x0000000f0e0a723e */ /* 0x004fc600000010ff */
[----:B------:R-:W-:Y:S01]  /*27be0*/  IMAD.WIDE R14, R0, 0x2, R2 ;  /* 0x00000002000e7825 */ /* 0x000fe200078e0202 */
[----:B---3--:R-:W-:Y:S01]  /*27bf0*/  F2FP.BF16.F32.PACK_AB R44, R44, R38 ;  /* 0x000000262c2c723e */ /* 0x008fe200000010ff */
[----:B------:R-:W0:Y:S01]  /*27c00*/  LDCU UR51, c[0x0][0x398] ;  /* 0x00007300ff3377ac */ /* 0x000e220008000800 */
[C---:B------:R-:W-:Y:S02]  /*27c10*/  PRMT R20, R10.reuse, 0x7610, R20 ;  /* 0x000076100a147816 */ /* 0x040fe40000000014 */
[----:B------:R-:W-:-:S03]  /*27c20*/  PRMT R19, R10, 0x7632, R19 ;  /* 0x000076320a137816 */ /* 0x000fc60000000013 */
[----:B------:R1:W-:Y:S04]  /*27c30*/  @P6 STG.E.U16 desc[UR16][R16.64], R20 ;  /* 0x0000001410006986 */ /* 0x0003e8000c101510 */
[----:B------:R2:W-:Y:S04]  /*27c40*/  @P5 STG.E.U16 desc[UR16][R14.64], R19 ;  /* 0x000000130e005986 */ /* 0x0005e8000c101510 */
[----:B-1----:R-:W3:Y:S04]  /*27c50*/  LDL.LU R16, [R1+0x294] ;  /* 0x0002940001107983 */ /* 0x002ee80000300800 */
[----:B--2---:R-:W3:Y:S01]  /*27c60*/  LDL.LU R15, [R1+0x194] ;  /* 0x00019400010f7983 */ /* 0x004ee20000300800 */
[----:B------:R-:W-:Y:S01]  /*27c70*/  ISETP.LT.AND P2, PT, R89, UR48, !P2 ;  /* 0x0000003059007c0c */ /* 0x000fe2000d741270 */
[----:B------:R-:W-:Y:S01]  /*27c80*/  IMAD.WIDE R12, R0, 0x2, R6 ;  /* 0x00000002000c7825 */ /* 0x000fe200078e0206 */
[----:B------:R-:W-:Y:S01]  /*27c90*/  PRMT R18, R40, 0x7632, R18 ;  /* 0x0000763228127816 */ /* 0x000fe20000000012 */
[----:B------:R-:W1:Y:S02]  /*27ca0*/  LDCU UR48, c[0x0][0x398] ;  /* 0x00007300ff3077ac */ /* 0x000e640008000800 */
[----:B------:R-:W-:Y:S01]  /*27cb0*/  IMAD.WIDE R10, R0, 0x2, R4 ;  /* 0x00000002000a7825 */ /* 0x000fe200078e0204 */
[----:B------:R2:W-:Y:S01]  /*27cc0*/  @P4 STG.E.U16 desc[UR16][R12.64], R40 ;  /* 0x000000280c004986 */ /* 0x0005e2000c101510 */
[----:B------:R-:W-:-:S02]  /*27cd0*/  ISETP.LT.AND P4, PT, R93, UR76, !P3 ;  /* 0x0000004c5d007c0c */ /* 0x000fc4000df81270 */
[----:B------:R-:W-:-:S04]  /*27ce0*/  VIADD R0, R0, UR7 ;  /* 0x0000000700007c36 */ /* 0x000fc80008000000 */
[----:B------:R3:W-:Y:S01]  /*27cf0*/  @P2 STG.E.U16 desc[UR16][R10.64], R18 ;  /* 0x000000120a002986 */ /* 0x0007e2000c101510 */
[----:B------:R-:W-:-:S03]  /*27d00*/  F2FP.BF16.F32.PACK_AB R41, R41, R39 ;  /* 0x000000272929723e */ /* 0x000fc600000010ff */
[----:B--2---:R-:W2:Y:S04]  /*27d10*/  LDL.LU R40, [R1+0x19c] ;  /* 0x00019c0001287983 */ /* 0x004ea80000300800 */
[----:B------:R-:W2:Y:S01]  /*27d20*/  LDL.LU R39, [R1+0x29c] ;  /* 0x00029c0001277983 */ /* 0x000ea20000300800 */
[----:B---3--:R-:W-:Y:S01]  /*27d30*/  F2FP.BF16.F32.PACK_AB R10, R15, R16 ;  /* 0x000000100f0a723e */ /* 0x008fe200000010ff */
[----:B------:R-:W-:Y:S02]  /*27d40*/  VIADD R16, R92, 0x28 ;  /* 0x000000285c107836 */ /* 0x000fe40000000000 */
[----:B------:R-:W-:Y:S01]  /*27d50*/  IMAD.WIDE R14, R0, 0x2, R8 ;  /* 0x00000002000e7825 */ /* 0x000fe200078e0208 */
[----:B------:R-:W-:Y:S02]  /*27d60*/  PRMT R18, R10, 0x7610, R18 ;  /* 0x000076100a127816 */ /* 0x000fe40000000012 */
[----:B------:R-:W-:-:S02]  /*27d70*/  ISETP.GE.AND P2, PT, R16, UR18, PT ;  /* 0x0000001210007c0c */ /* 0x000fc4000bf46270 */
[----:B------:R-:W-:Y:S01]  /*27d80*/  ISETP.LT.AND P5, PT, R76, UR75, !P3 ;  /* 0x0000004b4c007c0c */ /* 0x000fe2000dfa1270 */
[----:B------:R-:W3:Y:S01]  /*27d90*/  LDL.LU R16, [R1+0x298] ;  /* 0x0002980001107983 */ /* 0x000ee20000300800 */
[----:B------:R-:W-:Y:S01]  /*27da0*/  ISETP.LT.AND P6, PT, R72, UR67, !P3 ;  /* 0x0000004348007c0c */ /* 0x000fe2000dfc1270 */
[----:B------:R-:W-:Y:S01]  /*27db0*/  IMAD.WIDE R12, R0, 0x2, R2 ;  /* 0x00000002000c7825 */ /* 0x000fe200078e0202 */
[----:B------:R-:W-:Y:S01]  /*27dc0*/  PRMT R17, R10, 0x7632, R17 ;  /* 0x000076320a117816 */ /* 0x000fe20000000011 */
[----:B------:R4:W-:Y:S01]  /*27dd0*/  @P4 STG.E.U16 desc[UR16][R14.64], R18 ;  /* 0x000000120e004986 */ /* 0x0009e2000c101510 */
[----:B------:R-:W-:Y:S01]  /*27de0*/  PRMT R19, R41, 0x7632, R19 ;  /* 0x0000763229137816 */ /* 0x000fe20000000013 */
[----:B------:R-:W0:Y:S02]  /*27df0*/  LDCU UR18, c[0x0][0x398] ;  /* 0x00007300ff1277ac */ /* 0x000e240008000800 */
[----:B----4-:R-:W3:Y:S01]  /*27e00*/  LDL.LU R15, [R1+0x198] ;  /* 0x00019800010f7983 */ /* 0x010ee20000300800 */
[----:B------:R-:W-:Y:S01]  /*27e10*/  ISETP.LT.AND P4, PT, R89, UR73, !P3 ;  /* 0x0000004959007c0c */ /* 0x000fe2000df81270 */
[----:B------:R-:W-:-:S02]  /*27e20*/  IMAD.WIDE R10, R0, 0x2, R6 ;  /* 0x00000002000a7825 */ /* 0x000fc400078e0206 */
[----:B------:R-:W-:Y:S04]  /*27e30*/  @P5 STG.E.U16 desc[UR16][R12.64], R17 ;  /* 0x000000110c005986 */ /* 0x000fe8000c101510 */
[----:B------:R4:W-:Y:S04]  /*27e40*/  @P6 STG.E.U16 desc[UR16][R10.64], R41 ;  /* 0x000000290a006986 */ /* 0x0009e8000c101510 */
[----:B----4-:R-:W4:Y:S01]  /*27e50*/  LDL.LU R41, [R1+0x9c] ;  /* 0x00009c0001297983 */ /* 0x010f220000300800 */
[----:B---3--:R-:W-:Y:S01]  /*27e60*/  F2FP.BF16.F32.PACK_AB R11, R15, R16 ;  /* 0x000000100f0b723e */ /* 0x008fe200000010ff */
[----:B------:R-:W-:-:S05]  /*27e70*/  IMAD.WIDE R16, R0, 0x2, R4 ;  /* 0x0000000200107825 */ /* 0x000fca00078e0204 */
[----:B------:R3:W-:Y:S04]  /*27e80*/  @P4 STG.E.U16 desc[UR16][R16.64], R19 ;  /* 0x0000001310004986 */ /* 0x0007e8000c101510 */
[----:B---3--:R-:W3:Y:S01]  /*27e90*/  LDL.LU R17, [R1+0x98] ;  /* 0x0000980001117983 */ /* 0x008ee20000300800 */
[----:B--2---:R-:W-:-:S03]  /*27ea0*/  F2FP.BF16.F32.PACK_AB R16, R40, R39 ;  /* 0x000000272810723e */ /* 0x004fc600000010ff */
[----:B------:R-:W2:Y:S04]  /*27eb0*/  LDL.LU R40, [R1+0x1a0] ;  /* 0x0001a00001287983 */ /* 0x000ea80000300800 */
[----:B------:R-:W2:Y:S01]  /*27ec0*/  LDL.LU R39, [R1+0x2a0] ;  /* 0x0002a00001277983 */ /* 0x000ea20000300800 */
        /* <DEDUP_REMOVED lines=8> */
[----:B------:R-:W-:-:S04]  /*27f50*/  IMAD.WIDE R12, R10, 0x2, R2 ;  /* 0x000000020a0c7825 */ /* 0x000fc800078e0202 */
[----:B------:R0:W-:Y:S01]  /*27f60*/  @P5 STG.E.U16 desc[UR16][R14.64], R11 ;  /* 0x0000000b0e005986 */ /* 0x0001e2000c101510 */
[----:B------:R-:W-:-:S03]  /*27f70*/  ISETP.LT.AND P5, PT, R72, UR66, !P1 ;  /* 0x0000004248007c0c */ /* 0x000fc6000cfa1270 */
[----:B------:R1:W-:Y:S01]  /*27f80*/  @P6 STG.E.U16 desc[UR16][R12.64], R0 ;  /* 0x000000000c006986 */ /* 0x0003e2000c101510 */
[----:B------:R-:W-:Y:S01]  /*27f90*/  ISETP.LT.AND P6, PT, R93, UR11, !P0 ;  /* 0x0000000b5d007c0c */ /* 0x000fe2000c7c1270 */
[----:B------:R-:W2:Y:S01]  /*27fa0*/  LDCU UR11, c[0x0][0x398] ;  /* 0x00007300ff0b77ac */ /* 0x000ea20008000800 */
[----:B------:R-:W-:Y:S02]  /*27fb0*/  ISETP.GE.AND P3, PT, R18, UR45, PT ;  /* 0x0000002d12007c0c */ /* 0x000fe4000bf66270 */
[----:B------:R-:W-:Y:S01]  /*27fc0*/  PRMT R18, R16, 0x7610, R18 ;  /* 0x0000761010127816 */ /* 0x000fe20000000012 */
[----:B------:R-:W2:Y:S01]  /*27fd0*/  LDCU UR45, c[0x0][0x398] ;  /* 0x00007300ff2d77ac */ /* 0x000ea20008000800 */
[----:B0-----:R-:W-:-:S04]  /*27fe0*/  IMAD.WIDE R14, R10, 0x2, R6 ;  /* 0x000000020a0e7825 */ /* 0x001fc800078e0206 */
[C---:B-1----:R-:W-:Y:S02]  /*27ff0*/  VIADD R0, R10.reuse, UR7 ;  /* 0x000000070a007c36 */ /* 0x042fe40008000000 */
[----:B------:R-:W-:-:S04]  /*28000*/  IMAD.WIDE R12, R10, 0x2, R4 ;  /* 0x000000020a0c7825 */ /* 0x000fc800078e0204 */
[----:B------:R-:W-:Y:S01]  /*28010*/  IMAD.WIDE R10, R0, 0x2, R8 ;  /* 0x00000002000a7825 */ /* 0x000fe200078e0208 */
[----:B----4-:R-:W-:Y:S02]  /*28020*/  F2FP.BF16.F32.PACK_AB R43, R43, R41 ;  /* 0x000000292b2b723e */ /* 0x010fe400000010ff */
[----:B---3--:R-:W-:-:S04]  /*28030*/  F2FP.BF16.F32.PACK_AB R42, R42, R17 ;  /* 0x000000112a2a723e */ /* 0x008fc800000010ff */
[----:B------:R-:W-:Y:S01]  /*28040*/  PRMT R16, R42, 0x7632, R16 ;  /* 0x000076322a107816 */ /* 0x000fe20000000010 */
[----:B------:R0:W-:Y:S01]  /*28050*/  @P5 STG.E.U16 desc[UR16][R14.64], R42 ;  /* 0x0000002a0e005986 */ /* 0x0001e2000c101510 */
[----:B------:R-:W-:-:S03]  /*28060*/  ISETP.LT.AND P5, PT, R72, UR77, !P0 ;  /* 0x0000004d48007c0c */ /* 0x000fc6000c7a1270 */
[----:B------:R1:W-:Y:S01]  /*28070*/  @P4 STG.E.U16 desc[UR16][R12.64], R16 ;  /* 0x000000100c004986 */ /* 0x0003e2000c101510 */
[----:B------:R-:W-:-:S03]  /*28080*/  ISETP.LT.AND P4, PT, R76, UR72, !P0 ;  /* 0x000000484c007c0c */ /* 0x000fc6000c781270 */
[----:B------:R3:W-:Y:S01]  /*28090*/  @P6 STG.E.U16 desc[UR16][R10.64], R18 ;  /* 0x000000120a006986 */ /* 0x0007e2000c101510 */
[----:B------:R-:W-:Y:S01]  /*280a0*/  ISETP.LT.AND P6, PT, R89, UR44, !P0 ;  /* 0x0000002c59007c0c */ /* 0x000fe2000c7c1270 */
[----:B------:R-:W-:Y:S01]  /*280b0*/  VIADD R17, R92, 0x2a ;  /* 0x0000002a5c117836 */ /* 0x000fe20000000000 */
[----:B------:R-:W4:Y:S01]  /*280c0*/  LDCU UR44, c[0x0][0x398] ;  /* 0x00007300ff2c77ac */ /* 0x000f220008000800 */
[----:B0-----:R-:W-:-:S04]  /*280d0*/  IMAD.WIDE R14, R0, 0x2, R2 ;  /* 0x00000002000e7825 */ /* 0x001fc800078e0202 */
[----:B-1----:R-:W-:Y:S01]  /*280e0*/  IMAD.WIDE R12, R0, 0x2, R6 ;  /* 0x00000002000c7825 */ /* 0x002fe200078e0206 */
[----:B---3--:R-:W-:-:S03]  /*280f0*/  PRMT R18, R16, 0x7632, R18 ;  /* 0x0000763210127816 */ /* 0x008fc60000000012 */
[----:B------:R-:W-:Y:S01]  /*28100*/  IMAD.WIDE R10, R0, 0x2, R4 ;  /* 0x00000002000a7825 */ /* 0x000fe200078e0204 */
[----:B------:R-:W-:Y:S01]  /*28110*/  PRMT R16, R43, 0x7632, R16 ;  /* 0x000076322b107816 */ /* 0x000fe20000000010 */
[----:B------:R0:W-:Y:S01]  /*28120*/  @P4 STG.E.U16 desc[UR16][R14.64], R18 ;  /* 0x000000120e004986 */ /* 0x0001e2000c101510 */
[----:B------:R-:W-:-:S03]  /*28130*/  ISETP.GE.AND P1, PT, R17, UR55, PT ;  /* 0x0000003711007c0c */ /* 0x000fc6000bf26270 */
[----:B------:R-:W-:Y:S01]  /*28140*/  @P5 STG.E.U16 desc[UR16][R12.64], R43 ;  /* 0x0000002b0c005986 */ /* 0x000fe2000c101510 */
[----:B------:R-:W-:Y:S01]  /*28150*/  ISETP.LT.AND P5, PT, R76, UR46, !P2 ;  /* 0x0000002e4c007c0c */ /* 0x000fe2000d7a1270 */
[----:B------:R-:W-:Y:S01]  /*28160*/  VIADD R17, R92, 0x2b ;  /* 0x0000002b5c117836 */ /* 0x000fe20000000000 */
[----:B------:R-:W-:Y:S01]  /*28170*/  ISETP.LT.AND P4, PT, R72, UR37, !P2 ;  /* 0x0000002548007c0c */ /* 0x000fe2000d781270 */
[----:B------:R2:W-:Y:S01]  /*28180*/  @P6 STG.E.U16 desc[UR16][R10.64], R16 ;  /* 0x000000100a006986 */ /* 0x0005e2000c101510 */
[----:B------:R-:W-:Y:S01]  /*28190*/  ISETP.LT.AND P6, PT, R93, UR43, !P2 ;  /* 0x0000002b5d007c0c */ /* 0x000fe2000d7c1270 */
[----:B------:R-:W-:Y:S01]  /*281a0*/  VIADD R0, R0, UR7 ;  /* 0x0000000700007c36 */ /* 0x000fe20008000000 */
[----:B------:R-:W-:Y:S01]  /*281b0*/  ISETP.LT.AND P2, PT, R89, UR34, !P2 ;  /* 0x0000002259007c0c */ /* 0x000fe2000d741270 */
[----:B------:R-:W1:Y:S01]  /*281c0*/  LDCU UR55, c[0x0][0x398] ;  /* 0x00007300ff3777ac */ /* 0x000e620008000800 */
[----:B------:R-:W-:Y:S01]  /*281d0*/  ISETP.GE.AND P0, PT, R17, UR22, PT ;  /* 0x0000001611007c0c */ /* 0x000fe2000bf06270 */
[----:B0-----:R-:W-:Y:S01]  /*281e0*/  IMAD.WIDE R14, R0, 0x2, R2 ;  /* 0x00000002000e7825 */ /* 0x001fe200078e0202 */
[----:B------:R-:W-:Y:S01]  /*281f0*/  PRMT R18, R44, 0x7632, R18 ;  /* 0x000076322c127816 */ /* 0x000fe20000000012 */
[----:B------:R-:W0:Y:S01]  /*28200*/  LDCU UR22, c[0x0][0x39c] ;  /* 0x00007380ff1677ac */ /* 0x000e220008000800 */
[----:B--2---:R-:W-:Y:S01]  /*28210*/  F2FP.BF16.F32.PACK_AB R10, R40, R39 ;  /* 0x00000027280a723e */ /* 0x004fe200000010ff */
[----:B------:R-:W-:Y:S01]  /*28220*/  IMAD.WIDE R16, R0, 0x2, R8 ;  /* 0x0000000200107825 */ /* 0x000fe200078e0208 */
[----:B------:R-:W-:Y:S01]  /*28230*/  F2FP.BF16.F32.PACK_AB R53, R53, R71 ;  /* 0x000000473535723e */ /* 0x000fe200000010ff */
[----:B------:R-:W2:Y:S01]  /*28240*/  LDCU UR34, c[0x0][0x398] ;  /* 0x00007300ff2277ac */ /* 0x000ea20008000800 */
[----:B------:R-:W-:Y:S01]  /*28250*/  PRMT R20, R10, 0x7610, R20 ;  /* 0x000076100a147816 */ /* 0x000fe20000000014 */
[----:B------:R-:W-:Y:S01]  /*28260*/  IMAD.WIDE R12, R0, 0x2, R6 ;  /* 0x00000002000c7825 */ /* 0x000fe200078e0206 */
[----:B------:R-:W-:Y:S01]  /*28270*/  PRMT R19, R10, 0x7632, R19 ;  /* 0x000076320a137816 */ /* 0x000fe20000000013 */
[----:B------:R-:W3:Y:S02]  /*28280*/  LDCU UR37, c[0x0][0x398] ;  /* 0x00007300ff2577ac */ /* 0x000ee40008000800 */
[----:B------:R-:W-:Y:S01]  /*28290*/  IMAD.WIDE R10, R0, 0x2, R4 ;  /* 0x00000002000a7825 */ /* 0x000fe200078e0204 */
[----:B------:R-:W-:Y:S01]  /*282a0*/  @P6 STG.E.U16 desc[UR16][R16.64], R20 ;  /* 0x0000001410006986 */ /* 0x000fe2000c101510 */
[----:B------:R-:W-:Y:S01]  /*282b0*/  F2FP.BF16.F32.PACK_AB R51, R51, R28 ;  /* 0x0000001c3333723e */ /* 0x000fe200000010ff */
[----:B------:R-:W0:Y:S02]  /*282c0*/  LDCU UR43, c[0x0][0x398] ;  /* 0x00007300ff2b77ac */ /* 0x000e240008000800 */
[----:B------:R-:W-:Y:S04]  /*282d0*/  @P5 STG.E.U16 desc[UR16][R14.64], R19 ;  /* 0x000000130e005986 */ /* 0x000fe8000c101510 */
[----:B------:R-:W-:Y:S04]  /*282e0*/  @P4 STG.E.U16 desc[UR16][R12.64], R44 ;  /* 0x0000002c0c004986 */ /* 0x000fe8000c101510 */
[----:B------:R0:W-:Y:S02]  /*282f0*/  @P2 STG.E.U16 desc[UR16][R10.64], R18 ;  /* 0x000000120a002986 */ /* 0x0001e4000c101510 */
[----:B0-----:R-:W-:-:S02]  /*28300*/  F2FP.BF16.F32.PACK_AB R10, R35, R33 ;  /* 0x00000021230a723e */ /* 0x001fc400000010ff */
[----:B------:R-:W2:Y:S04]  /*28310*/  LDL.LU R33, [R1+0x1ac] ;  /* 0x0001ac0001217983 */ /* 0x000ea80000300800 */
[----:B------:R-:W2:Y:S01]  /*28320*/  LDL.LU R32, [R1+0x2ac] ;  /* 0x0002ac0001207983 */ /* 0x000ea20000300800 */
[----:B------:R-:W-:Y:S01]  /*28330*/  ISETP.LT.AND P4, PT, R93, UR20, !P3 ;  /* 0x000000145d007c0c */ /* 0x000fe2000df81270 */
[----:B------:R-:W-:Y:S01]  /*28340*/  VIADD R0, R0, UR7 ;  /* 0x0000000700007c36 */ /* 0x000fe20008000000 */
[----:B------:R-:W-:Y:S01]  /*28350*/  ISETP.LT.AND P5, PT, R76, UR26, !P3 ;  /* 0x0000001a4c007c0c */ /* 0x000fe2000dfa1270 */
[----:B------:R-:W3:Y:S01]  /*28360*/  LDL.LU R35, [R1+0xa8] ;  /* 0x0000a80001237983 */ /* 0x000ee20000300800 */
[----:B------:R-:W-:Y:S01]  /*28370*/  PRMT R18, R10, 0x7610, R18 ;  /* 0x000076100a127816 */ /* 0x000fe20000000012 */
[----:B------:R-:W-:Y:S01]  /*28380*/  IMAD.WIDE R14, R0, 0x2, R8 ;  /* 0x00000002000e7825 */ /* 0x000fe200078e0208 */
[----:B------:R-:W-:Y:S01]  /*28390*/  ISETP.LT.AND P6, PT, R72, UR49, !P3 ;  /* 0x0000003148007c0c */ /* 0x000fe2000dfc1270 */
[----:B------:R-:W0:Y:S01]  /*283a0*/  LDCU UR20, c[0x0][0x39c] ;  /* 0x00007380ff1477ac */ /* 0x000e220008000800 */
[----:B------:R-:W-:Y:S01]  /*283b0*/  PRMT R17, R10, 0x7632, R17 ;  /* 0x000076320a117816 */ /* 0x000fe20000000011 */
[----:B------:R-:W-:-:S02]  /*283c0*/  VIADD R16, R92, 0x2c ;  /* 0x0000002c5c107836 */ /* 0x000fc40000000000 */
[C---:B------:R-:W-:Y:S01]  /*283d0*/  IMAD.WIDE R12, R0.reuse, 0x2, R2 ;  /* 0x00000002000c7825 */ /* 0x040fe200078e0202 */
[----:B------:R-:W-:Y:S01]  /*283e0*/  PRMT R19, R45, 0x7632, R19 ;  /* 0x000076322d137816 */ /* 0x000fe20000000013 */
[----:B------:R-:W-:Y:S01]  /*283f0*/  @P4 STG.E.U16 desc[UR16][R14.64], R18 ;  /* 0x000000120e004986 */ /* 0x000fe2000c101510 */
[----:B------:R-:W-:Y:S01]  /*28400*/  ISETP.LT.AND P4, PT, R89, UR35, !P3 ;  /* 0x0000002359007c0c */ /* 0x000fe2000df81270 */
[----:B------:R-:W-:Y:S01]  /*28410*/  IMAD.WIDE R10, R0, 0x2, R6 ;  /* 0x00000002000a7825 */ /* 0x000fe200078e0206 */
[----:B------:R-:W-:Y:S01]  /*28420*/  ISETP.GE.AND P2, PT, R16, UR47, PT ;  /* 0x0000002f10007c0c */ /* 0x000fe2000bf46270 */
[----:B------:R0:W-:Y:S01]  /*28430*/  @P5 STG.E.U16 desc[UR16][R12.64], R17 ;  /* 0x000000110c005986 */ /* 0x0001e2000c101510 */
[----:B------:R-:W1:Y:S03]  /*28440*/  LDCU UR26, c[0x0][0x398] ;  /* 0x00007300ff1a77ac */ /* 0x000e660008000800 */
[----:B------:R1:W-:Y:S01]  /*28450*/  @P6 STG.E.U16 desc[UR16][R10.64], R45 ;  /* 0x0000002d0a006986 */ /* 0x0003e2000c101510 */
[----:B------:R-:W-:Y:S01]  /*28460*/  F2FP.BF16.F32.PACK_AB R52, R52, R25 ;  /* 0x000000193434723e */ /* 0x000fe200000010ff */
[----:B------:R-:W2:Y:S01]  /*28470*/  LDCU UR35, c[0x0][0x398] ;  /* 0x00007300ff2377ac */ /* 0x000ea20008000800 */
[----:B0-----:R-:W-:-:S05]  /*28480*/  IMAD.WIDE R16, R0, 0x2, R4 ;  /* 0x0000000200107825 */ /* 0x001fca00078e0204 */
[----:B------:R2:W-:Y:S01]  /*28490*/  @P4 STG.E.U16 desc[UR16][R16.64], R19 ;  /* 0x0000001310004986 */ /* 0x0005e2000c101510 */
[----:B------:R-:W-:Y:S01]  /*284a0*/  ISETP.LT.AND P5, PT, R93, UR24, !P1 ;  /* 0x000000185d007c0c */ /* 0x000fe2000cfa1270 */
[----:B-1----:R-:W-:Y:S01]  /*284b0*/  VIADD R10, R0, UR7 ;  /* 0x00000007000a7c36 */ /* 0x002fe20008000000 */
[----:B------:R-:W-:Y:S01]  /*284c0*/  ISETP.LT.AND P6, PT, R76, UR33, !P1 ;  /* 0x000000214c007c0c */ /* 0x000fe2000cfc1270 */
[----:B------:R-:W-:Y:S01]  /*284d0*/  VIADD R18, R92, 0x2d ;  /* 0x0000002d5c127836 */ /* 0x000fe20000000000 */
[----:B------:R-:W-:Y:S02]  /*284e0*/  F2FP.BF16.F32.PACK_AB R11, R37, R36 ;  /* 0x00000024250b723e */ /* 0x000fe400000010ff */
[----:B--2---:R-:W-:Y:S01]  /*284f0*/  F2FP.BF16.F32.PACK_AB R16, R33, R32 ;  /* 0x000000202110723e */ /* 0x004fe200000010ff */
[C---:B------:R-:W-:Y:S01]  /*28500*/  IMAD.WIDE R14, R10.reuse, 0x2, R8 ;  /* 0x000000020a0e7825 */ /* 0x040fe200078e0208 */
[----:B------:R-:W2:Y:S01]  /*28510*/  LDL.LU R33, [R1+0x1b0] ;  /* 0x0001b00001217983 */ /* 0x000ea20000300800 */
[----:B------:R-:W-:Y:S01]  /*28520*/  ISETP.LT.AND P4, PT, R89, UR8, !P1 ;  /* 0x0000000859007c0c */ /* 0x000fe2000cf81270 */
[----:B------:R-:W0:Y:S02]  /*28530*/  LDCU UR8, c[0x0][0x39c] ;  /* 0x00007380ff0877ac */ /* 0x000e240008000800 */
[----:B------:R-:W2:Y:S01]  /*28540*/  LDL.LU R32, [R1+0x2b0] ;  /* 0x0002b00001207983 */ /* 0x000ea20000300800 */
[----:B------:R-:W-:Y:S01]  /*28550*/  PRMT R0, R11, 0x7632, R0 ;  /* 0x000076320b007816 */ /* 0x000fe20000000000 */
[----:B------:R-:W-:Y:S01]  /*28560*/  IMAD.WIDE R12, R10, 0x2, R2 ;  /* 0x000000020a0c7825 */ /* 0x000fe200078e0202 */
[----:B---3--:R-:W-:Y:S01]  /*28570*/  F2FP.BF16.F32.PACK_AB R46, R46, R35 ;  /* 0x000000232e2e723e */ /* 0x008fe200000010ff */
[----:B------:R1:W-:Y:S01]  /*28580*/  @P5 STG.E.U16 desc[UR16][R14.64], R11 ;  /* 0x0000000b0e005986 */ /* 0x0003e2000c101510 */
[----:B------:R-:W-:Y:S01]  /*28590*/  ISETP.LT.AND P5, PT, R72, UR32, !P1 ;  /* 0x0000002048007c0c */ /* 0x000fe2000cfa1270 */
[----:B------:R-:W-:Y:S01]  /*285a0*/  VIADD R17, R92, 0x2e ;  /* 0x0000002e5c117836 */ /* 0x000fe20000000000 */
[----:B------:R-:W-:Y:S01]  /*285b0*/  ISETP.GE.AND P3, PT, R18, UR14, PT ;  /* 0x0000000e12007c0c */ /* 0x000fe2000bf66270 */
[----:B------:R3:W-:Y:S01]  /*285c0*/  @P6 STG.E.U16 desc[UR16][R12.64], R0 ;  /* 0x000000000c006986 */ /* 0x0007e2000c101510 */
[----:B------:R-:W-:Y:S01]  /*285d0*/  ISETP.LT.AND P6, PT, R93, UR36, !P0 ;  /* 0x000000245d007c0c */ /* 0x000fe2000c7c1270 */
[----:B------:R-:W0:Y:S01]  /*285e0*/  LDCU UR14, c[0x0][0x398] ;  /* 0x00007300ff0e77ac */ /* 0x000e220008000800 */
[----:B------:R-:W-:-:S02]  /*285f0*/  PRMT R18, R16, 0x7610, R18 ;  /* 0x0000761010127816 */ /* 0x000fc40000000012 */
[----:B------:R-:W-:Y:S01]  /*28600*/  PRMT R16, R46, 0x7632, R16 ;  /* 0x000076322e107816 */ /* 0x000fe20000000010 */
[----:B------:R-:W0:Y:S01]  /*28610*/  LDCU UR24, c[0x0][0x398] ;  /* 0x00007300ff1877ac */ /* 0x000e220008000800 */
[C---:B-1----:R-:W-:Y:S01]  /*28620*/  IMAD.WIDE R14, R10.reuse, 0x2, R6 ;  /* 0x000000020a0e7825 */ /* 0x042fe200078e0206 */
[----:B------:R-:W-:Y:S01]  /*28630*/  ISETP.GE.AND P1, PT, R17, UR38, PT ;  /* 0x0000002611007c0c */ /* 0x000fe2000bf26270 */
[----:B------:R-:W1:Y:S02]  /*28640*/  LDCU UR32, c[0x0][0x398] ;  /* 0x00007300ff2077ac */ /* 0x000e640008000800 */
[C---:B---3--:R-:W-:Y:S02]  /*28650*/  VIADD R0, R10.reuse, UR7 ;  /* 0x000000070a007c36 */ /* 0x048fe40008000000 */
[----:B------:R-:W-:Y:S01]  /*28660*/  IMAD.WIDE R12, R10, 0x2, R4 ;  /* 0x000000020a0c7825 */ /* 0x000fe200078e0204 */
[----:B------:R3:W-:Y:S01]  /*28670*/  @P5 STG.E.U16 desc[UR16][R14.64], R46 ;  /* 0x0000002e0e005986 */ /* 0x0007e2000c101510 */
[----:B------:R-:W0:Y:S02]  /*28680*/  LDCU UR33, c[0x0][0x398] ;  /* 0x00007300ff2177ac */ /* 0x000e240008000800 */
[----:B------:R-:W-:Y:S01]  /*28690*/  IMAD.WIDE R10, R0, 0x2, R8 ;  /* 0x00000002000a7825 */ /* 0x000fe200078e0208 */
[----:B------:R1:W-:Y:S01]  /*286a0*/  @P4 STG.E.U16 desc[UR16][R12.64], R16 ;  /* 0x000000100c004986 */ /* 0x0003e2000c101510 */
[----:B------:R-:W-:Y:S01]  /*286b0*/  ISETP.LT.AND P4, PT, R76, UR28, !P0 ;  /* 0x0000001c4c007c0c */ /* 0x000fe2000c781270 */
[----:B------:R-:W0:Y:S01]  /*286c0*/  LDCU UR28, c[0x0][0x398] ;  /* 0x00007300ff1c77ac */ /* 0x000e220008000800 */
[----:B------:R-:W-:Y:S01]  /*286d0*/  ISETP.LT.AND P5, PT, R72, UR40, !P0 ;  /* 0x0000002848007c0c */ /* 0x000fe2000c7a1270 */
[----:B------:R4:W-:Y:S01]  /*286e0*/  @P6 STG.E.U16 desc[UR16][R10.64], R18 ;  /* 0x000000120a006986 */ /* 0x0009e2000c101510 */
[----:B------:R-:W-:Y:S01]  /*286f0*/  ISETP.LT.AND P6, PT, R89, UR30, !P0 ;  /* 0x0000001e59007c0c */ /* 0x000fe2000c7c1270 */
[----:B------:R-:W-:Y:S01]  /*28700*/  VIADD R17, R92, 0x2f ;  /* 0x0000002f5c117836 */ /* 0x000fe20000000000 */
[----:B------:R-:W0:Y:S01]  /*28710*/  LDCU UR30, c[0x0][0x398] ;  /* 0x00007300ff1e77ac */ /* 0x000e220008000800 */
[C---:B---3--:R-:W-:Y:S01]  /*28720*/  IMAD.WIDE R14, R0.reuse, 0x2, R2 ;  /* 0x00000002000e7825 */ /* 0x048fe200078e0202 */
[----:B------:R-:W-:Y:S01]  /*28730*/  F2FP.BF16.F32.PACK_AB R57, R57, R83 ;  /* 0x000000533939723e */ /* 0x000fe200000010ff */
[----:B------:R-:W3:Y:S02]  /*28740*/  LDCU UR36, c[0x0][0x398] ;  /* 0x00007300ff2477ac */ /* 0x000ee40008000800 */
[----:B-1----:R-:W-:Y:S01]  /*28750*/  IMAD.WIDE R12, R0, 0x2, R6 ;  /* 0x00000002000c7825 */ /* 0x002fe200078e0206 */
[----:B------:R-:W-:Y:S01]  /*28760*/  F2FP.BF16.F32.PACK_AB R55, R55, R69 ;  /* 0x000000453737723e */ /* 0x000fe200000010ff */
[----:B------:R-:W1:Y:S01]  /*28770*/  LDCU UR38, c[0x0][0x398] ;  /* 0x00007300ff2677ac */ /* 0x000e620008000800 */
[----:B----4-:R-:W-:Y:S01]  /*28780*/  PRMT R18, R16, 0x7632, R18 ;  /* 0x0000763210127816 */ /* 0x010fe20000000012 */
[----:B------:R-:W-:Y:S01]  /*28790*/  IMAD.WIDE R10, R0, 0x2, R4 ;  /* 0x00000002000a7825 */ /* 0x000fe200078e0204 */
[----:B------:R-:W-:-:S03]  /*287a0*/  PRMT R16, R47, 0x7632, R16 ;  /* 0x000076322f107816 */ /* 0x000fc60000000010 */
[----:B------:R4:W-:Y:S04]  /*287b0*/  @P4 STG.E.U16 desc[UR16][R14.64], R18 ;  /* 0x000000120e004986 */ /* 0x0009e8000c101510 */
[----:B------:R-:W-:Y:S01]  /*287c0*/  @P5 STG.E.U16 desc[UR16][R12.64], R47 ;  /* 0x0000002f0c005986 */ /* 0x000fe2000c101510 */
[----:B------:R-:W-:-:S03]  /*287d0*/  ISETP.LT.AND P5, PT, R76, UR42, !P2 ;  /* 0x0000002a4c007c0c */ /* 0x000fc6000d7a1270 */
[----:B------:R0:W-:Y:S01]  /*287e0*/  @P6 STG.E.U16 desc[UR16][R10.64], R16 ;  /* 0x000000100a006986 */ /* 0x0001e2000c101510 */
[----:B------:R-:W-:Y:S01]  /*287f0*/  ISETP.LT.AND P6, PT, R93, UR12, !P2 ;  /* 0x0000000c5d007c0c */ /* 0x000fe2000d7c1270 */
[----:B------:R-:W-:Y:S01]  /*28800*/  VIADD R0, R0, UR7 ;  /* 0x0000000700007c36 */ /* 0x000fe20008000000 */
[----:B------:R-:W-:Y:S01]  /*28810*/  ISETP.LT.AND P4, PT, R72, UR50, !P2 ;  /* 0x0000003248007c0c */ /* 0x000fe2000d781270 */
[----:B------:R-:W1:Y:S01]  /*28820*/  LDCU UR12, c[0x0][0x398] ;  /* 0x00007300ff0c77ac */ /* 0x000e620008000800 */
[----:B------:R-:W-:Y:S02]  /*28830*/  ISETP.LT.AND P2, PT, R89, UR4, !P2 ;  /* 0x0000000459007c0c */ /* 0x000fe4000d741270 */
[----:B------:R-:W-:Y:S01]  /*28840*/  ISETP.GE.AND P0, PT, R17, UR54, PT ;  /* 0x0000003611007c0c */ /* 0x000fe2000bf06270 */
[----:B----4-:R-:W-:Y:S01]  /*28850*/  IMAD.WIDE R14, R0, 0x2, R2 ;  /* 0x00000002000e7825 */ /* 0x010fe200078e0202 */
[----:B------:R-:W-:Y:S01]  /*28860*/  PRMT R18, R48, 0x7632, R18 ;  /* 0x0000763230127816 */ /* 0x000fe20000000012 */
[----:B------:R-:W4:Y:S02]  /*28870*/  LDCU UR4, c[0x0][0x39c] ;  /* 0x00007380ff0477ac */ /* 0x000f240008000800 */
[----:B0-----:R-:W-:-:S04]  /*28880*/  IMAD.WIDE R16, R0, 0x2, R8 ;  /* 0x0000000200107825 */ /* 0x001fc800078e0208 */
[----:B------:R-:W-:Y:S01]  /*28890*/  IMAD.WIDE R12, R0, 0x2, R6 ;  /* 0x00000002000c7825 */ /* 0x000fe200078e0206 */
[----:B--2---:R-:W-:-:S04]  /*288a0*/  F2FP.BF16.F32.PACK_AB R10, R33, R32 ;  /* 0x00000020210a723e */ /* 0x004fc800000010ff */
[C---:B------:R-:W-:Y:S02]  /*288b0*/  PRMT R20, R10.reuse, 0x7610, R20 ;  /* 0x000076100a147816 */ /* 0x040fe40000000014 */
[----:B------:R-:W-:Y:S01]  /*288c0*/  PRMT R19, R10, 0x7632, R19 ;  /* 0x000076320a137816 */ /* 0x000fe20000000013 */
[----:B------:R-:W-:Y:S02]  /*288d0*/  IMAD.WIDE R10, R0, 0x2, R4 ;  /* 0x00000002000a7825 */ /* 0x000fe400078e0204 */
[----:B------:R-:W-:Y:S04]  /*288e0*/  @P6 STG.E.U16 desc[UR16][R16.64], R20 ;  /* 0x0000001410006986 */ /* 0x000fe8000c101510 */
[----:B------:R-:W-:Y:S04]  /*288f0*/  @P5 STG.E.U16 desc[UR16][R14.64], R19 ;  /* 0x000000130e005986 */ /* 0x000fe8000c101510 */
[----:B------:R-:W-:Y:S04]  /*28900*/  @P4 STG.E.U16 desc[UR16][R12.64], R48 ;  /* 0x000000300c004986 */ /* 0x000fe8000c101510 */
[----:B------:R0:W-:Y:S02]  /*28910*/  @P2 STG.E.U16 desc[UR16][R10.64], R18 ;  /* 0x000000120a002986 */ /* 0x0001e4000c101510 */
[----:B0-----:R-:W-:-:S02]  /*28920*/  F2FP.BF16.F32.PACK_AB R11, R27, R26 ;  /* 0x0000001a1b0b723e */ /* 0x001fc400000010ff */
[----:B------:R-:W2:Y:S04]  /*28930*/  LDL.LU R27, [R1+0x1bc] ;  /* 0x0001bc00011b7983 */ /* 0x000ea80000300800 */
[----:B------:R-:W2:Y:S04]  /*28940*/  LDL.LU R26, [R1+0x2bc] ;  /* 0x0002bc00011a7983 */ /* 0x000ea80000300800 */
[----:B------:R-:W3:Y:S01]  /*28950*/  LDL.LU R21, [R1+0xb8] ;  /* 0x0000b80001157983 */ /* 0x000ee20000300800 */
[----:B------:R-:W-:Y:S02]  /*28960*/  ISETP.LT.AND P4, PT, R93, UR39, !P3 ;  /* 0x000000275d007c0c */ /* 0x000fe4000df81270 */
[----:B------:R-:W-:Y:S01]  /*28970*/  ISETP.LT.AND P5, PT, R76, UR41, !P3 ;  /* 0x000000294c007c0c */ /* 0x000fe2000dfa1270 */
[----:B------:R-:W-:Y:S01]  /*28980*/  VIADD R0, R0, UR7 ;  /* 0x0000000700007c36 */ /* 0x000fe20008000000 */
[----:B------:R-:W-:-:S02]  /*28990*/  ISETP.LT.AND P6, PT, R72, UR53, !P3 ;  /* 0x0000003548007c0c */ /* 0x000fc4000dfc1270 */
[C---:B------:R-:W-:Y:S01]  /*289a0*/  PRMT R18, R11.reuse, 0x7610, R18 ;  /* 0x000076100b127816 */ /* 0x040fe20000000012 */
[----:B------:R-:W-:Y:S01]  /*289b0*/  IMAD.WIDE R14, R0, 0x2, R8 ;  /* 0x00000002000e7825 */ /* 0x000fe200078e0208 */
[----:B------:R-:W-:-:S03]  /*289c0*/  PRMT R17, R11, 0x7632, R17 ;  /* 0x000076320b117816 */ /* 0x000fc60000000011 */
[----:B------:R-:W-:Y:S02]  /*289d0*/  IMAD.WIDE R12, R0, 0x2, R2 ;  /* 0x00000002000c7825 */ /* 0x000fe400078e0202 */
[----:B------:R0:W-:Y:S01]  /*289e0*/  @P4 STG.E.U16 desc[UR16][R14.64], R18 ;  /* 0x000000120e004986 */ /* 0x0001e2000c101510 */
[----:B------:R-:W-:Y:S01]  /*289f0*/  ISETP.LT.AND P4, PT, R89, UR10, !P3 ;  /* 0x0000000a59007c0c */ /* 0x000fe2000df81270 */
[----:B------:R-:W-:Y:S01]  /*28a00*/  VIADD R16, R92, 0x30 ;  /* 0x000000305c107836 */ /* 0x000fe20000000000 */
[----:B------:R-:W-:Y:S01]  /*28a10*/  PRMT R19, R49, 0x7632, R19 ;  /* 0x0000763231137816 */ /* 0x000fe20000000013 */
[----:B------:R-:W-:Y:S01]  /*28a20*/  IMAD.WIDE R10, R0, 0x2, R6 ;  /* 0x00000002000a7825 */ /* 0x000fe200078e0206 */
[----:B------:R1:W-:Y:S01]  /*28a30*/  @P5 STG.E.U16 desc[UR16][R12.64], R17 ;  /* 0x000000110c005986 */ /* 0x0003e2000c101510 */
[----:B------:R-:W-:Y:S01]  /*28a40*/  ISETP.LT.AND P5, PT, R93, UR18, !P1 ;  /* 0x000000125d007c0c */ /* 0x000fe2000cfa1270 */
[----:B------:R-:W1:Y:S01]  /*28a50*/  LDCU UR10, c[0x0][0x398] ;  /* 0x00007300ff0a77ac */ /* 0x000e620008000800 */
[----:B------:R-:W-:Y:S01]  /*28a60*/  ISETP.GE.AND P2, PT, R16, UR22, PT ;  /* 0x0000001610007c0c */ /* 0x000fe2000bf46270 */
[----:B------:R1:W-:Y:S01]  /*28a70*/  @P6 STG.E.U16 desc[UR16][R10.64], R49 ;  /* 0x000000310a006986 */ /* 0x0003e2000c101510 */
[----:B------:R-:W-:Y:S01]  /*28a80*/  VIADD R16, R0, UR7 ;  /* 0x0000000700107c36 */ /* 0x000fe20008000000 */
[----:B------:R-:W-:Y:S01]  /*28a90*/  ISETP.LT.AND P6, PT, R76, UR48, !P1 ;  /* 0x000000304c007c0c */ /* 0x000fe2000cfc1270 */
[----:B0-----:R-:W-:Y:S01]  /*28aa0*/  IMAD.WIDE R14, R0, 0x2, R4 ;  /* 0x00000002000e7825 */ /* 0x001fe200078e0204 */
[----:B------:R-:W0:Y:S01]  /*28ab0*/  LDCU UR22, c[0x0][0x398] ;  /* 0x00007300ff1677ac */ /* 0x000e220008000800 */
[----:B--2---:R-:W-:-:S02]  /*28ac0*/  F2FP.BF16.F32.PACK_AB R20, R27, R26 ;  /* 0x0000001a1b14723e */ /* 0x004fc400000010ff */
[----:B-1----:R-:W-:Y:S01]  /*28ad0*/  VIADD R17, R92, 0x31 ;  /* 0x000000315c117836 */ /* 0x002fe20000000000 */
[----:B------:R-:W2:Y:S01]  /*28ae0*/  LDL.LU R27, [R1+0x1c0] ;  /* 0x0001c000011b7983 */ /* 0x000ea20000300800 */
[----:B------:R-:W1:Y:S03]  /*28af0*/  LDCU UR18, c[0x0][0x398] ;  /* 0x00007300ff1277ac */ /* 0x000e660008000800 */
[----:B------:R-:W2:Y:S01]  /*28b00*/  LDL.LU R26, [R1+0x2c0] ;  /* 0x0002c000011a7983 */ /* 0x000ea20000300800 */
[----:B------:R-:W-:Y:S01]  /*28b10*/  F2FP.BF16.F32.PACK_AB R11, R30, R29 ;  /* 0x0000001d1e0b723e */ /* 0x000fe200000010ff */
[----:B------:R-:W-:-:S03]  /*28b20*/  IMAD.WIDE R12, R16, 0x2, R8 ;  /* 0x00000002100c7825 */ /* 0x000fc600078e0208 */
[C---:B------:R-:W-:Y:S01]  /*28b30*/  PRMT R18, R11.reuse, 0x7610, R18 ;  /* 0x000076100b127816 */ /* 0x040fe20000000012 */
[----:B------:R0:W-:Y:S01]  /*28b40*/  @P4 STG.E.U16 desc[UR16][R14.64], R19 ;  /* 0x000000130e004986 */ /* 0x0001e2000c101510 */
[----:B------:R-:W-:-:S03]  /*28b50*/  PRMT R0, R11, 0x7632, R0 ;  /* 0x000076320b007816 */ /* 0x000fc60000000000 */
[----:B------:R1:W-:Y:S01]  /*28b60*/  @P5 STG.E.U16 desc[UR16][R12.64], R18 ;  /* 0x000000120c005986 */ /* 0x0003e2000c101510 */
[----:B------:R-:W-:Y:S01]  /*28b70*/  ISETP.LT.AND P5, PT, R72, UR51, !P1 ;  /* 0x0000003348007c0c */ /* 0x000fe2000cfa1270 */
[----:B------:R-:W-:Y:S01]  /*28b80*/  IMAD.WIDE R10, R16, 0x2, R2 ;  /* 0x00000002100a7825 */ /* 0x000fe200078e0202 */
[----:B------:R-:W-:Y:S02]  /*28b90*/  ISETP.LT.AND P4, PT, R89, UR45, !P1 ;  /* 0x0000002d59007c0c */ /* 0x000fe4000cf81270 */
[----:B---3--:R-:W-:Y:S02]  /*28ba0*/  F2FP.BF16.F32.PACK_AB R50, R50, R21 ;  /* 0x000000153232723e */ /* 0x008fe400000010ff */
[----:B------:R3:W-:Y:S01]  /*28bb0*/  @P6 STG.E.U16 desc[UR16][R10.64], R0 ;  /* 0x000000000a006986 */ /* 0x0007e2000c101510 */
[----:B------:R-:W-:Y:S01]  /*28bc0*/  ISETP.GE.AND P3, PT, R17, UR20, PT ;  /* 0x0000001411007c0c */ /* 0x000fe2000bf66270 */
[----:B0-----:R-:W-:Y:S01]  /*28bd0*/  VIADD R15, R16, UR7 ;  /* 0x00000007100f7c36 */ /* 0x001fe20008000000 */
[----:B------:R-:W-:-:S02]  /*28be0*/  ISETP.LT.AND P6, PT, R93, UR52, !P0 ;  /* 0x000000345d007c0c */ /* 0x000fc4000c7c1270 */
[----:B-1----:R-:W-:Y:S02]  /*28bf0*/  PRMT R18, R20, 0x7632, R18 ;  /* 0x0000763214127816 */ /* 0x002fe40000000012 */
[----:B------:R-:W-:Y:S01]  /*28c00*/  PRMT R14, R50, 0x7632, R14 ;  /* 0x00007632320e7816 */ /* 0x000fe2000000000e */
[C---:B---3--:R-:W-:Y:S01]  /*28c10*/  IMAD.WIDE R10, R16.reuse, 0x2, R6 ;  /* 0x00000002100a7825 */ /* 0x048fe200078e0206 */
[----:B------:R-:W0:Y:S03]  /*28c20*/  LDCU UR20, c[0x0][0x398] ;  /* 0x00007300ff1477ac */ /* 0x000e260008000800 */
[----:B------:R-:W-:Y:S01]  /*28c30*/  IMAD.WIDE R16, R16, 0x2, R4 ;  /* 0x0000000210107825 */ /* 0x000fe200078e0204 */
[----:B------:R1:W-:Y:S04]  /*28c40*/  @P5 STG.E.U16 desc[UR16][R10.64], R50 ;  /* 0x000000320a005986 */ /* 0x0003e8000c101510 */
[----:B------:R-:W-:Y:S01]  /*28c50*/  @P4 STG.E.U16 desc[UR16][R16.64], R14 ;  /* 0x0000000e10004986 */ /* 0x000fe2000c101510 */
[----:B------:R-:W-:Y:S01]  /*28c60*/  ISETP.LT.AND P4, PT, R76, UR11, !P0 ;  /* 0x0000000b4c007c0c */ /* 0x000fe2000c781270 */
[----:B------:R-:W-:-:S04]  /*28c70*/  IMAD.WIDE R12, R15, 0x2, R8 ;  /* 0x000000020f0c7825 */ /* 0x000fc800078e0208 */
[----:B------:R-:W-:Y:S01]  /*28c80*/  VIADD R0, R92, 0x33 ;  /* 0x000000335c007836 */ /* 0x000fe20000000000 */
[----:B------:R3:W-:Y:S01]  /*28c90*/  @P6 STG.E.U16 desc[UR16][R12.64], R20 ;  /* 0x000000140c006986 */ /* 0x0007e2000c101510 */
[----:B------:R-:W-:Y:S01]  /*28ca0*/  ISETP.LT.AND P5, PT, R72, UR44, !P0 ;  /* 0x0000002c48007c0c */ /* 0x000fe2000c7a1270 */
[----:B-1----:R-:W-:Y:S01]  /*28cb0*/  IMAD.WIDE R10, R15, 0x2, R2 ;  /* 0x000000020f0a7825 */ /* 0x002fe200078e0202 */
[----:B------:R-:W-:Y:S01]  /*28cc0*/  ISETP.LT.AND P6, PT, R89, UR55, !P0 ;  /* 0x0000003759007c0c */ /* 0x000fe2000c7c1270 */
[----:B------:R-:W1:Y:S01]  /*28cd0*/  LDCU UR11, c[0x0][0x398] ;  /* 0x00007300ff0b77ac */ /* 0x000e620008000800 */
[----:B----4-:R-:W-:Y:S02]  /*28ce0*/  ISETP.GE.AND P0, PT, R0, UR4, PT ;  /* 0x0000000400007c0c */ /* 0x010fe4000bf06270 */
[----:B------:R4:W-:Y:S01]  /*28cf0*/  @P4 STG.E.U16 desc[UR16][R10.64], R18 ;  /* 0x000000120a004986 */ /* 0x0009e2000c101510 */
[----:B--2---:R-:W-:Y:S01]  /*28d00*/  F2FP.BF16.F32.PACK_AB R0, R27, R26 ;  /* 0x0000001a1b00723e */ /* 0x004fe200000010ff */
[----:B---3--:R-:W-:Y:S01]  /*28d10*/  IMAD.WIDE R12, R15, 0x2, R6 ;  /* 0x000000020f0c7825 */ /* 0x008fe200078e0206 */
[----:B------:R-:W-:Y:S01]  /*28d20*/  PRMT R14, R51, 0x7632, R14 ;  /* 0x00007632330e7816 */ /* 0x000fe2000000000e */
[----:B------:R-:W2:Y:S01]  /*28d30*/  LDCU UR4, c[0x0][0x398] ;  /* 0x00007300ff0477ac */ /* 0x000ea20008000800 */
[----:B----4-:R-:W-:-:S02]  /*28d40*/  PRMT R18, R0, 0x7610, R18 ;  /* 0x0000761000127816 */ /* 0x010fc40000000012 */
[----:B------:R-:W-:Y:S02]  /*28d50*/  PRMT R20, R0, 0x7632, R20 ;  /* 0x0000763200147816 */ /* 0x000fe40000000014 */
[----:B------:R-:W-:Y:S02]  /*28d60*/  F2FP.BF16.F32.PACK_AB R0, R68, R70 ;  /* 0x000000464400723e */ /* 0x000fe400000010ff */
[----:B------:R-:W3:Y:S04]  /*28d70*/  LDL.LU R70, [R1+0x1cc] ;  /* 0x0001cc0001467983 */ /* 0x000ee80000300800 */
[----:B------:R-:W3:Y:S01]  /*28d80*/  LDL.LU R71, [R1+0x2cc] ;  /* 0x0002cc0001477983 */ /* 0x000ee20000300800 */
[----:B------:R-:W-:-:S03]  /*28d90*/  IMAD.WIDE R16, R15, 0x2, R4 ;  /* 0x000000020f107825 */ /* 0x000fc600078e0204 */
[----:B------:R4:W-:Y:S01]  /*28da0*/  @P5 STG.E.U16 desc[UR16][R12.64], R51 ;  /* 0x000000330c005986 */ /* 0x0009e2000c101510 */
[----:B------:R-:W-:-:S03]  /*28db0*/  ISETP.LT.AND P5, PT, R76, UR37, !P2 ;  /* 0x000000254c007c0c */ /* 0x000fc6000d7a1270 */
[----:B------:R0:W-:Y:S01]  /*28dc0*/  @P6 STG.E.U16 desc[UR16][R16.64], R14 ;  /* 0x0000000e10006986 */ /* 0x0001e2000c101510 */
[----:B------:R-:W-:Y:S01]  /*28dd0*/  ISETP.LT.AND P6, PT, R93, UR34, !P2 ;  /* 0x000000225d007c0c */ /* 0x000fe2000d7c1270 */
[----:B------:R-:W-:Y:S01]  /*28de0*/  VIADD R19, R15, UR7 ;  /* 0x000000070f137c36 */ /* 0x000fe20008000000 */
[----:B------:R-:W-:Y:S01]  /*28df0*/  ISETP.LT.AND P4, PT, R72, UR26, !P2 ;  /* 0x0000001a48007c0c */ /* 0x000fe2000d781270 */
[----:B------:R-:W-:Y:S01]  /*28e00*/  VIADD R21, R92, 0x32 ;  /* 0x000000325c157836 */ /* 0x000fe20000000000 */
[----:B------:R-:W2:Y:S01]  /*28e10*/  LDL.LU R68, [R1+0xc8] ;  /* 0x0000c80001447983 */ /* 0x000ea20000300800 */
[C---:B------:R-:W-:Y:S01]  /*28e20*/  IMAD.WIDE R10, R19.reuse, 0x2, R8 ;  /* 0x00000002130a7825 */ /* 0x040fe200078e0208 */
[----:B------:R-:W-:Y:S01]  /*28e30*/  PRMT R22, R0, 0x7632, R22 ;  /* 0x0000763200167816 */ /* 0x000fe20000000016 */
[----:B------:R-:W1:Y:S02]  /*28e40*/  LDCU UR26, c[0x0][0x398] ;  /* 0x00007300ff1a77ac */ /* 0x000e640008000800 */
[C---:B----4-:R-:W-:Y:S01]  /*28e50*/  IMAD.WIDE R12, R19.reuse, 0x2, R2 ;  /* 0x00000002130c7825 */ /* 0x050fe200078e0202 */
[----:B------:R-:W4:Y:S03]  /*28e60*/  LDCU UR34, c[0x0][0x398] ;  /* 0x00007300ff2277ac */ /* 0x000f260008000800 */
[----:B0-----:R-:W-:Y:S01]  /*28e70*/  IMAD.WIDE R14, R19, 0x2, R6 ;  /* 0x00000002130e7825 */ /* 0x001fe200078e0206 */
[----:B------:R0:W-:Y:S01]  /*28e80*/  @P6 STG.E.U16 desc[UR16][R10.64], R18 ;  /* 0x000000120a006986 */ /* 0x0001e2000c101510 */
[----:B------:R-:W-:-:S03]  /*28e90*/  ISETP.LT.AND P2, PT, R89, UR43, !P2 ;  /* 0x0000002b59007c0c */ /* 0x000fc6000d741270 */
[----:B------:R0:W-:Y:S04]  /*28ea0*/  @P5 STG.E.U16 desc[UR16][R12.64], R20 ;  /* 0x000000140c005986 */ /* 0x0001e8000c101510 */
[----:B------:R1:W-:Y:S01]  /*28eb0*/  @P4 STG.E.U16 desc[UR16][R14.64], R52 ;  /* 0x000000340e004986 */ /* 0x0003e2000c101510 */
[----:B------:R-:W-:Y:S01]  /*28ec0*/  ISETP.LT.AND P4, PT, R93, UR14, !P3 ;  /* 0x0000000e5d007c0c */ /* 0x000fe2000df81270 */
[----:B------:R-:W-:Y:S01]  /*28ed0*/  IMAD.WIDE R16, R19, 0x2, R4 ;  /* 0x0000000213107825 */ /* 0x000fe200078e0204 */
[----:B------:R-:W-:Y:S01]  /*28ee0*/  ISETP.GE.AND P1, PT, R21, UR8, PT ;  /* 0x0000000815007c0c */ /* 0x000fe2000bf26270 */
[----:B------:R-:W4:Y:S02]  /*28ef0*/  LDCU UR8, c[0x0][0x39c] ;  /* 0x00007380ff0877ac */ /* 0x000f240008000800 */
[----:B------:R-:W-:Y:S01]  /*28f00*/  VIADD R19, R19, UR7 ;  /* 0x0000000713137c36 */ /* 0x000fe20008000000 */
[----:B------:R-:W-:Y:S01]  /*28f10*/  PRMT R21, R52, 0x7632, R21 ;  /* 0x0000763234157816 */ /* 0x000fe20000000015 */
[----:B0-----:R-:W-:Y:S01]  /*28f20*/  VIADD R18, R92, 0x34 ;  /* 0x000000345c127836 */ /* 0x001fe20000000000 */
[----:B------:R-:W-:Y:S01]  /*28f30*/  PRMT R20, R0, 0x7610, R20 ;  /* 0x0000761000147816 */ /* 0x000fe20000000014 */
[C---:B------:R-:W-:Y:S01]  /*28f40*/  IMAD.WIDE R10, R19.reuse, 0x2, R8 ;  /* 0x00000002130a7825 */ /* 0x040fe200078e0208 */
[----:B------:R-:W-:Y:S01]  /*28f50*/  F2FP.BF16.F32.PACK_AB R0, R24, R23 ;  /* 0x000000171800723e */ /* 0x000fe200000010ff */
[----:B------:R0:W-:Y:S01]  /*28f60*/  @P2 STG.E.U16 desc[UR16][R16.64], R21 ;  /* 0x0000001510002986 */ /* 0x0001e2000c101510 */
[----:B------:R-:W-:Y:S01]  /*28f70*/  ISETP.LT.AND P5, PT, R76, UR24, !P3 ;  /* 0x000000184c007c0c */ /* 0x000fe2000dfa1270 */
[C---:B------:R-:W-:Y:S01]  /*28f80*/  IMAD.WIDE R12, R19.reuse, 0x2, R2 ;  /* 0x00000002130c7825 */ /* 0x040fe200078e0202 */
[----:B------:R-:W-:Y:S01]  /*28f90*/  ISETP.LT.AND P6, PT, R72, UR32, !P3 ;  /* 0x0000002048007c0c */ /* 0x000fe2000dfc1270 */
[----:B------:R2:W-:Y:S01]  /*28fa0*/  @P4 STG.E.U16 desc[UR16][R10.64], R20 ;  /* 0x000000140a004986 */ /* 0x0005e2000c101510 */
[----:B------:R-:W-:Y:S01]  /*28fb0*/  F2FP.BF16.F32.PACK_AB R56, R56, R88 ;  /* 0x000000583838723e */ /* 0x000fe200000010ff */
[----:B-1----:R-:W-:Y:S01]  /*28fc0*/  IMAD.WIDE R14, R19, 0x2, R6 ;  /* 0x00000002130e7825 */ /* 0x002fe200078e0206 */
[----:B------:R-:W1:Y:S01]  /*28fd0*/  LDCU UR14, c[0x0][0x398] ;  /* 0x00007300ff0e77ac */ /* 0x000e620008000800 */
[----:B0-----:R-:W-:-:S02]  /*28fe0*/  PRMT R21, R0, 0x7632, R21 ;  /* 0x0000763200157816 */ /* 0x001fc40000000015 */
[C---:B------:R-:W-:Y:S01]  /*28ff0*/  VIADD R17, R19.reuse, UR7 ;  /* 0x0000000713117c36 */ /* 0x040fe20008000000 */
[----:B----4-:R-:W-:Y:S02]  /*29000*/  ISETP.GE.AND P2, PT, R18, UR8, PT ;  /* 0x0000000812007c0c */ /* 0x010fe4000bf46270 */
[----:B--2---:R-:W-:Y:S01]  /*29010*/  F2FP.BF16.F32.PACK_AB R54, R54, R68 ;  /* 0x000000443636723e */ /* 0x004fe200000010ff */
[----:B------:R-:W-:Y:S01]  /*29020*/  VIADD R16, R92, 0x35 ;  /* 0x000000355c107836 */ /* 0x000fe20000000000 */
[----:B------:R-:W-:Y:S01]  /*29030*/  PRMT R20, R0, 0x7610, R20 ;  /* 0x0000761000147816 */ /* 0x000fe20000000014 */
[----:B------:R0:W-:Y:S01]  /*29040*/  @P5 STG.E.U16 desc[UR16][R12.64], R22 ;  /* 0x000000160c005986 */ /* 0x0001e2000c101510 */
[----:B---3--:R-:W-:Y:S01]  /*29050*/  F2FP.BF16.F32.PACK_AB R0, R70, R71 ;  /* 0x000000474600723e */ /* 0x008fe200000010ff */
[----:B------:R-:W-:Y:S01]  /*29060*/  IMAD.WIDE R10, R19, 0x2, R4 ;  /* 0x00000002130a7825 */ /* 0x000fe200078e0204 */
[----:B------:R-:W-:Y:S01]  /*29070*/  ISETP.LT.AND P4, PT, R89, UR33, !P3 ;  /* 0x0000002159007c0c */ /* 0x000fe2000df81270 */
[----:B------:R-:W2:Y:S01]  /*29080*/  LDL.LU R70, [R1+0x1d0] ;  /* 0x0001d00001467983 */ /* 0x000ea20000300800 */
[----:B------:R-:W-:Y:S01]  /*29090*/  PRMT R18, R53, 0x7632, R18 ;  /* 0x0000763235127816 */ /* 0x000fe20000000012 */
[----:B------:R-:W3:Y:S02]  /*290a0*/  LDCU UR8, c[0x0][0x398] ;  /* 0x00007300ff0877ac */ /* 0x000ee40008000800 */
[----:B------:R-:W2:Y:S01]  /*290b0*/  LDL.LU R71, [R1+0x2d0] ;  /* 0x0002d00001477983 */ /* 0x000ea20000300800 */
[----:B------:R-:W-:Y:S01]  /*290c0*/  ISETP.LT.AND P5, PT, R93, UR28, !P1 ;  /* 0x0000001c5d007c0c */ /* 0x000fe2000cfa1270 */
[----:B------:R-:W4:Y:S01]  /*290d0*/  LDCU UR24, c[0x0][0x398] ;  /* 0x00007300ff1877ac */ /* 0x000f220008000800 */
[----:B0-----:R-:W-:Y:S01]  /*290e0*/  IMAD.WIDE R12, R17, 0x2, R8 ;  /* 0x00000002110c7825 */ /* 0x001fe200078e0208 */
[----:B------:R0:W-:Y:S01]  /*290f0*/  @P6 STG.E.U16 desc[UR16][R14.64], R53 ;  /* 0x000000350e006986 */ /* 0x0001e2000c101510 */
[----:B------:R-:W-:Y:S01]  /*29100*/  ISETP.LT.AND P6, PT, R76, UR30, !P1 ;  /* 0x0000001e4c007c0c */ /* 0x000fe2000cfc1270 */
[----:B------:R-:W1:Y:S02]  /*29110*/  LDCU UR28, c[0x0][0x398] ;  /* 0x00007300ff1c77ac */ /* 0x000e640008000800 */
[----:B------:R3:W-:Y:S01]  /*29120*/  @P4 STG.E.U16 desc[UR16][R10.64], R18 ;  /* 0x000000120a004986 */ /* 0x0007e2000c101510 */
[----:B------:R-:W-:-:S05]  /*29130*/  ISETP.LT.AND P4, PT, R89, UR35, !P1 ;  /* 0x0000002359007c0c */ /* 0x000fca000cf81270 */
[----:B------:R1:W-:Y:S01]  /*29140*/  @P5 STG.E.U16 desc[UR16][R12.64], R20 ;  /* 0x000000140c005986 */ /* 0x0003e2000c101510 */
[----:B------:R-:W-:Y:S01]  /*29150*/  ISETP.LT.AND P5, PT, R72, UR12, !P1 ;  /* 0x0000000c48007c0c */ /* 0x000fe2000cfa1270 */
[C---:B------:R-:W-:Y:S01]  /*29160*/  VIADD R19, R17.reuse, UR7 ;  /* 0x0000000711137c36 */ /* 0x040fe20008000000 */
[----:B------:R-:W-:Y:S01]  /*29170*/  ISETP.GE.AND P3, PT, R16, UR13, PT ;  /* 0x0000000d10007c0c */ /* 0x000fe2000bf66270 */
[C---:B0-----:R-:W-:Y:S01]  /*29180*/  IMAD.WIDE R14, R17.reuse, 0x2, R2 ;  /* 0x00000002110e7825 */ /* 0x041fe200078e0202 */
[----:B------:R-:W-:Y:S01]  /*29190*/  PRMT R22, R56, 0x7632, R22 ;  /* 0x0000763238167816 */ /* 0x000fe20000000016 */
[----:B------:R-:W0:Y:S01]  /*291a0*/  LDCU UR13, c[0x0][0x398] ;  /* 0x00007300ff0d77ac */ /* 0x000e220008000800 */
[----:B---3--:R-:W-:Y:S01]  /*291b0*/  PRMT R18, R0, 0x7610, R18 ;  /* 0x0000761000127816 */ /* 0x008fe20000000012 */
[----:B------:R-:W-:Y:S01]  /*291c0*/  IMAD.WIDE R10, R17, 0x2, R6 ;  /* 0x00000002110a7825 */ /* 0x000fe200078e0206 */
[----:B------:R-:W-:-:S03]  /*291d0*/  PRMT R0, R54, 0x7632, R0 ;  /* 0x0000763236007816 */ /* 0x000fc60000000000 */
[----:B-1----:R-:W-:Y:S01]  /*291e0*/  IMAD.WIDE R12, R17, 0x2, R4 ;  /* 0x00000002110c7825 */ /* 0x002fe200078e0204 */
[----:B------:R1:W-:Y:S01]  /*291f0*/  @P6 STG.E.U16 desc[UR16][R14.64], R21 ;  /* 0x000000150e006986 */ /* 0x0003e2000c101510 */
[----:B------:R-:W-:Y:S01]  /*29200*/  PRMT R17, R0, 0x7632, R17 ;  /* 0x0000763200117816 */ /* 0x000fe20000000011 */
[----:B------:R-:W3:Y:S02]  /*29210*/  LDCU UR12, c[0x0][0x398] ;  /* 0x00007300ff0c77ac */ /* 0x000ee40008000800 */
[----:B------:R-:W-:Y:S04]  /*29220*/  @P5 STG.E.U16 desc[UR16][R10.64], R54 ;  /* 0x000000360a005986 */ /* 0x000fe8000c101510 */
[----:B------:R2:W-:Y:S01]  /*29230*/  @P4 STG.E.U16 desc[UR16][R12.64], R0 ;  /* 0x000000000c004986 */ /* 0x0005e2000c101510 */
[----:B------:R-:W-:Y:S01]  /*29240*/  ISETP.LT.AND P6, PT, R93, UR22, !P0 ;  /* 0x000000165d007c0c */ /* 0x000fe2000c7c1270 */
[----:B------:R-:W-:-:S02]  /*29250*/  VIADD R16, R92, 0x36 ;  /* 0x000000365c107836 */ /* 0x000fc40000000000 */
[----:B-1----:R-:W-:Y:S01]  /*29260*/  IMAD.WIDE R14, R19, 0x2, R8 ;  /* 0x00000002130e7825 */ /* 0x002fe200078e0208 */
[----:B------:R-:W-:Y:S01]  /*29270*/  ISETP.LT.AND P4, PT, R76, UR10, !P0 ;  /* 0x0000000a4c007c0c */ /* 0x000fe2000c781270 */
[----:B------:R-:W1:Y:S01]  /*29280*/  LDCU UR10, c[0x0][0x398] ;  /* 0x00007300ff0a77ac */ /* 0x000e620008000800 */
[----:B------:R-:W-:Y:S02]  /*29290*/  ISETP.LT.AND P5, PT, R72, UR18, !P0 ;  /* 0x0000001248007c0c */ /* 0x000fe4000c7a1270 */
[----:B--2---:R-:W-:-:S05]  /*292a0*/  F2FP.BF16.F32.PACK_AB R0, R70, R71 ;  /* 0x000000474600723e */ /* 0x004fca00000010ff */
[----:B------:R2:W-:Y:S01]  /*292b0*/  @P6 STG.E.U16 desc[UR16][R14.64], R18 ;  /* 0x000000120e006986 */ /* 0x0005e2000c101510 */
[----:B------:R-:W-:-:S04]  /*292c0*/  IMAD.WIDE R10, R19, 0x2, R2 ;  /* 0x00000002130a7825 */ /* 0x000fc800078e0202 */
[----:B------:R-:W-:Y:S01]  /*292d0*/  IMAD.WIDE R12, R19, 0x2, R6 ;  /* 0x00000002130c7825 */ /* 0x000fe200078e0206 */
[C---:B------:R-:W-:Y:S01]  /*292e0*/  PRMT R20, R0.reuse, 0x7610, R20 ;  /* 0x0000761000147816 */ /* 0x040fe20000000014 */
[----:B------:R-:W0:Y:S01]  /*292f0*/  LDCU UR18, c[0x0][0x398] ;  /* 0x00007300ff1277ac */ /* 0x000e220008000800 */
[----:B------:R-:W-:Y:S02]  /*29300*/  PRMT R21, R0, 0x7632, R21 ;  /* 0x0000763200157816 */ /* 0x000fe40000000015 */
[----:B------:R-:W-:Y:S01]  /*29310*/  F2FP.BF16.F32.PACK_AB R0, R84, R82 ;  /* 0x000000525400723e */ /* 0x000fe200000010ff */
[----:B------:R-:W0:Y:S01]  /*29320*/  LDCU UR22, c[0x0][0x398] ;  /* 0x00007300ff1677ac */ /* 0x000e220008000800 */
[----:B------:R-:W3:Y:S04]  /*29330*/  LDL.LU R82, [R1+0x1dc] ;  /* 0x0001dc0001527983 */ /* 0x000ee80000300800 */
[----:B------:R-:W3:Y:S01]  /*29340*/  LDL.LU R83, [R1+0x2dc] ;  /* 0x0002dc0001537983 */ /* 0x000ee20000300800 */
[----:B------:R-:W-:Y:S01]  /*29350*/  ISETP.LT.AND P6, PT, R89, UR20, !P0 ;  /* 0x0000001459007c0c */ /* 0x000fe2000c7c1270 */
[----:B--2---:R-:W-:Y:S01]  /*29360*/  IMAD.WIDE R14, R19, 0x2, R4 ;  /* 0x00000002130e7825 */ /* 0x004fe200078e0204 */
[----:B------:R-:W-:Y:S01]  /*29370*/  PRMT R18, R55, 0x7632, R18 ;  /* 0x0000763237127816 */ /* 0x000fe20000000012 */
[----:B------:R2:W-:Y:S01]  /*29380*/  @P4 STG.E.U16 desc[UR16][R10.64], R17 ;  /* 0x000000110a004986 */ /* 0x0005e2000c101510 */
[----:B------:R-:W-:Y:S01]  /*29390*/  ISETP.GE.AND P1, PT, R16, UR15, PT ;  /* 0x0000000f10007c0c */ /* 0x000fe2000bf26270 */
[----:B------:R-:W0:Y:S02]  /*293a0*/  LDCU UR20, c[0x0][0x398] ;  /* 0x00007300ff1477ac */ /* 0x000e240008000800 */
[----:B------:R1:W-:Y:S01]  /*293b0*/  @P5 STG.E.U16 desc[UR16][R12.64], R55 ;  /* 0x000000370c005986 */ /* 0x0003e2000c101510 */
[----:B------:R-:W-:-:S02]  /*293c0*/  ISETP.LT.AND P5, PT, R76, UR11, !P2 ;  /* 0x0000000b4c007c0c */ /* 0x000fc4000d7a1270 */
[----:B------:R-:W-:Y:S01]  /*293d0*/  ISETP.LT.AND P4, PT, R72, UR4, !P2 ;  /* 0x0000000448007c0c */ /* 0x000fe2000d781270 */
[----:B------:R-:W-:Y:S01]  /*293e0*/  VIADD R19, R19, UR7 ;  /* 0x0000000713137c36 */ /* 0x000fe20008000000 */
[----:B------:R-:W4:Y:S01]  /*293f0*/  LDL.LU R84, [R1+0xd8] ;  /* 0x0000d80001547983 */ /* 0x000f220000300800 */
[----:B------:R-:W-:Y:S01]  /*29400*/  VIADD R16, R92, 0x37 ;  /* 0x000000375c107836 */ /* 0x000fe20000000000 */
[----:B------:R-:W0:Y:S02]  /*29410*/  LDCU UR15, c[0x0][0x398] ;  /* 0x00007300ff0f77ac */ /* 0x000e240008000800 */
[----:B------:R0:W-:Y:S01]  /*29420*/  @P6 STG.E.U16 desc[UR16][R14.64], R18 ;  /* 0x000000120e006986 */ /* 0x0001e2000c101510 */
[----:B------:R-:W-:Y:S01]  /*29430*/  ISETP.LT.AND P6, PT, R93, UR36, !P2 ;  /* 0x000000245d007c0c */ /* 0x000fe2000d7c1270 */
[C---:B--2---:R-:W-:Y:S01]  /*29440*/  IMAD.WIDE R10, R19.reuse, 0x2, R8 ;  /* 0x00000002130a7825 */ /* 0x044fe200078e0208 */
[----:B------:R-:W2:Y:S03]  /*29450*/  LDCU UR4, c[0x0][0x398] ;  /* 0x00007300ff0477ac */ /* 0x000ea60008000800 */
[----:B-1----:R-:W-:Y:S01]  /*29460*/  IMAD.WIDE R12, R19, 0x2, R2 ;  /* 0x00000002130c7825 */ /* 0x002fe200078e0202 */
[----:B------:R-:W-:Y:S01]  /*29470*/  ISETP.LT.AND P2, PT, R89, UR38, !P2 ;  /* 0x0000002659007c0c */ /* 0x000fe2000d741270 */
[----:B------:R-:W1:Y:S02]  /*29480*/  LDCU UR11, c[0x0][0x398] ;  /* 0x00007300ff0b77ac */ /* 0x000e640008000800 */
[----:B0-----:R-:W-:-:S04]  /*29490*/  IMAD.WIDE R14, R19, 0x2, R6 ;  /* 0x00000002130e7825 */ /* 0x001fc800078e0206 */
[----:B------:R0:W-:Y:S04]  /*294a0*/  @P6 STG.E.U16 desc[UR16][R10.64], R20 ;  /* 0x000000140a006986 */ /* 0x0001e8000c101510 */
[----:B------:R1:W-:Y:S01]  /*294b0*/  @P5 STG.E.U16 desc[UR16][R12.64], R21 ;  /* 0x000000150c005986 */ /* 0x0003e2000c101510 */
[----:B------:R-:W-:-:S03]  /*294c0*/  ISETP.LT.AND P5, PT, R76, UR34, !P3 ;  /* 0x000000224c007c0c */ /* 0x000fc6000dfa1270 */
[----:B------:R-:W-:Y:S01]  /*294d0*/  @P4 STG.E.U16 desc[UR16][R14.64], R56 ;  /* 0x000000380e004986 */ /* 0x000fe2000c101510 */
[----:B------:R-:W-:Y:S02]  /*294e0*/  ISETP.LT.AND P4, PT, R93, UR26, !P3 ;  /* 0x0000001a5d007c0c */ /* 0x000fe4000df81270 */
[----:B------:R-:W-:Y:S01]  /*294f0*/  ISETP.GE.AND P0, PT, R16, UR5, PT ;  /* 0x0000000510007c0c */ /* 0x000fe2000bf06270 */
[C---:B------:R-:W-:Y:S01]  /*29500*/  IMAD.WIDE R16, R19.reuse, 0x2, R4 ;  /* 0x0000000213107825 */ /* 0x040fe200078e0204 */
[C---:B0-----:R-:W-:Y:S01]  /*29510*/  PRMT R20, R0.reuse, 0x7610, R20 ;  /* 0x0000761000147816 */ /* 0x041fe20000000014 */
[----:B------:R-:W0:Y:S02]  /*29520*/  LDCU UR5, c[0x0][0x398] ;  /* 0x00007300ff0577ac */ /* 0x000e240008000800 */
[----:B------:R-:W-:Y:S01]  /*29530*/  VIADD R19, R19, UR7 ;  /* 0x0000000713137c36 */ /* 0x000fe20008000000 */
[----:B-1----:R-:W-:-:S03]  /*29540*/  PRMT R21, R0, 0x7632, R21 ;  /* 0x0000763200157816 */ /* 0x002fc60000000015 */
[----:B------:R-:W-:Y:S01]  /*29550*/  IMAD.WIDE R10, R19, 0x2, R8 ;  /* 0x00000002130a7825 */ /* 0x000fe200078e0208 */
[----:B------:R-:W-:-:S03]  /*29560*/  F2FP.BF16.F32.PACK_AB R0, R85, R87 ;  /* 0x000000575500723e */ /* 0x000fc600000010ff */
[----:B------:R-:W-:Y:S01]  /*29570*/  IMAD.WIDE R12, R19, 0x2, R2 ;  /* 0x00000002130c7825 */ /* 0x000fe200078e0202 */
[----:B------:R-:W-:Y:S04]  /*29580*/  @P2 STG.E.U16 desc[UR16][R16.64], R22 ;  /* 0x0000001610002986 */ /* 0x000fe8000c101510 */
[----:B------:R1:W-:Y:S04]  /*29590*/  @P4 STG.E.U16 desc[UR16][R10.64], R20 ;  /* 0x000000140a004986 */ /* 0x0003e8000c101510 */
[----:B------:R0:W-:Y:S01]  /*295a0*/  @P5 STG.E.U16 desc[UR16][R12.64], R21 ;  /* 0x000000150c005986 */ /* 0x0001e2000c101510 */
[----:B-1----:R-:W-:-:S02]  /*295b0*/  PRMT R20, R0, 0x7610, R20 ;  /* 0x0000761000147816 */ /* 0x002fc40000000014 */
[----:B0-----:R-:W-:Y:S02]  /*295c0*/  PRMT R21, R0, 0x7632, R21 ;  /* 0x0000763200157816 */ /* 0x001fe40000000015 */
[----:B---3--:R-:W-:Y:S02]  /*295d0*/  F2FP.BF16.F32.PACK_AB R0, R82, R83 ;  /* 0x000000535200723e */ /* 0x008fe400000010ff */
[----:B------:R-:W3:Y:S04]  /*295e0*/  LDL.LU R82, [R1+0x1e0] ;  /* 0x0001e00001527983 */ /* 0x000ee80000300800 */
[----:B------:R-:W3:Y:S01]  /*295f0*/  LDL.LU R83, [R1+0x2e0] ;  /* 0x0002e00001537983 */ /* 0x000ee20000300800 */
[----:B------:R-:W-:Y:S01]  /*29600*/  ISETP.LT.AND P6, PT, R72, UR8, !P3 ;  /* 0x0000000848007c0c */ /* 0x000fe2000dfc1270 */
[----:B------:R-:W-:Y:S01]  /*29610*/  IMAD.WIDE R14, R19, 0x2, R6 ;  /* 0x00000002130e7825 */ /* 0x000fe200078e0206 */
[----:B------:R-:W-:Y:S01]  /*29620*/  ISETP.LT.AND P4, PT, R89, UR14, !P3 ;  /* 0x0000000e59007c0c */ /* 0x000fe2000df81270 */
[----:B------:R-:W0:Y:S01]  /*29630*/  LDCU UR8, c[0x0][0x398] ;  /* 0x00007300ff0877ac */ /* 0x000e220008000800 */
[----:B----4-:R-:W-:Y:S01]  /*29640*/  ISETP.LT.AND P5, PT, R93, UR24, !P1 ;  /* 0x000000185d007c0c */ /* 0x010fe2000cfa1270 */
[----:B------:R-:W-:-:S02]  /*29650*/  VIADD R18, R92, 0x38 ;  /* 0x000000385c127836 */ /* 0x000fc40000000000 */
[C---:B------:R-:W-:Y:S01]  /*29660*/  VIADD R17, R19.reuse, UR7 ;  /* 0x0000000713117c36 */ /* 0x040fe20008000000 */
[----:B------:R-:W-:Y:S01]  /*29670*/  F2FP.BF16.F32.PACK_AB R58, R58, R84 ;  /* 0x000000543a3a723e */ /* 0x000fe200000010ff */
[----:B------:R-:W-:-:S04]  /*29680*/  IMAD.WIDE R10, R19, 0x2, R4 ;  /* 0x00000002130a7825 */ /* 0x000fc800078e0204 */
[----:B------:R1:W-:Y:S01]  /*29690*/  @P6 STG.E.U16 desc[UR16][R14.64], R57 ;  /* 0x000000390e006986 */ /* 0x0003e2000c101510 */
[----:B------:R-:W-:Y:S01]  /*296a0*/  ISETP.LT.AND P6, PT, R76, UR13, !P1 ;  /* 0x0000000d4c007c0c */ /* 0x000fe2000cfc1270 */
[----:B------:R-:W4:Y:S01]  /*296b0*/  LDCU UR14, c[0x0][0x398] ;  /* 0x00007300ff0e77ac */ /* 0x000f220008000800 */
[----:B------:R-:W-:Y:S01]  /*296c0*/  ISETP.GE.AND P2, PT, R18, UR31, PT ;  /* 0x0000001f12007c0c */ /* 0x000fe2000bf46270 */
[----:B------:R-:W-:Y:S01]  /*296d0*/  IMAD.WIDE R12, R17, 0x2, R8 ;  /* 0x00000002110c7825 */ /* 0x000fe200078e0208 */
[----:B------:R-:W-:Y:S01]  /*296e0*/  PRMT R18, R57, 0x7632, R18 ;  /* 0x0000763239127816 */ /* 0x000fe20000000012 */
[----:B------:R-:W0:Y:S04]  /*296f0*/  LDCU UR13, c[0x0][0x398] ;  /* 0x00007300ff0d77ac */ /* 0x000e280008000800 */
[----:B------:R2:W-:Y:S01]  /*29700*/  @P4 STG.E.U16 desc[UR16][R10.64], R18 ;  /* 0x000000120a004986 */ /* 0x0005e2000c101510 */
[----:B-1----:R-:W-:-:S03]  /*29710*/  IMAD.WIDE R14, R17, 0x2, R2 ;  /* 0x00000002110e7825 */ /* 0x002fc600078e0202 */
[----:B------:R1:W-:Y:S01]  /*29720*/  @P5 STG.E.U16 desc[UR16][R12.64], R20 ;  /* 0x000000140c005986 */ /* 0x0003e2000c101510 */
[----:B------:R-:W-:Y:S02]  /*29730*/  ISETP.LT.AND P5, PT, R72, UR28, !P1 ;  /* 0x0000001c48007c0c */ /* 0x000fe4000cfa1270 */
[----:B------:R-:W-:Y:S01]  /*29740*/  ISETP.LT.AND P4, PT, R89, UR12, !P1 ;  /* 0x0000000c59007c0c */ /* 0x000fe2000cf81270 */
[----:B------:R0:W-:Y:S01]  /*29750*/  @P6 STG.E.U16 desc[UR16][R14.64], R21 ;  /* 0x000000150e006986 */ /* 0x0001e2000c101510 */
[----:B------:R-:W-:Y:S01]  /*29760*/  ISETP.LT.AND P6, PT, R93, UR15, !P0 ;  /* 0x0000000f5d007c0c */ /* 0x000fe2000c7c1270 */
[----:B------:R-:W-:Y:S01]  /*29770*/  VIADD R19, R17, UR7 ;  /* 0x0000000711137c36 */ /* 0x000fe20008000000 */
[----:B------:R-:W-:Y:S01]  /*29780*/  F2FP.BF16.F32.PACK_AB R59, R59, R86 ;  /* 0x000000563b3b723e */ /* 0x000fe200000010ff */
[C---:B--2---:R-:W-:Y:S01]  /*29790*/  IMAD.WIDE R10, R17.reuse, 0x2, R6 ;  /* 0x00000002110a7825 */ /* 0x044fe200078e0206 */
[----:B------:R-:W-:Y:S01]  /*297a0*/  PRMT R18, R0, 0x7610, R18 ;  /* 0x0000761000127816 */ /* 0x000fe20000000012 */
[----:B------:R-:W2:Y:S01]  /*297b0*/  LDCU UR12, c[0x0][0x398] ;  /* 0x00007300ff0c77ac */ /* 0x000ea20008000800 */
[----:B------:R-:W-:Y:S01]  /*297c0*/  PRMT R0, R58, 0x7632, R0 ;  /* 0x000076323a007816 */ /* 0x000fe20000000000 */
[----:B-1----:R-:W-:Y:S01]  /*297d0*/  IMAD.WIDE R12, R17, 0x2, R4 ;  /* 0x00000002110c7825 */ /* 0x002fe200078e0204 */
[----:B------:R-:W-:Y:S01]  /*297e0*/  F2FP.BF16.F32.PACK_AB R61, R61, R80 ;  /* 0x000000503d3d723e */ /* 0x000fe200000010ff */
[----:B------:R-:W1:Y:S02]  /*297f0*/  LDCU UR15, c[0x0][0x398] ;  /* 0x00007300ff0f77ac */ /* 0x000e640008000800 */
[----:B0-----:R-:W-:Y:S01]  /*29800*/  IMAD.WIDE R14, R19, 0x2, R8 ;  /* 0x00000002130e7825 */ /* 0x001fe200078e0208 */
[----:B------:R0:W-:Y:S01]  /*29810*/  @P5 STG.E.U16 desc[UR16][R10.64], R58 ;  /* 0x0000003a0a005986 */ /* 0x0001e2000c101510 */
[----:B------:R-:W-:Y:S01]  /*29820*/  ISETP.LT.AND P5, PT, R76, UR10, !P0 ;  /* 0x0000000a4c007c0c */ /* 0x000fe2000c7a1270 */
[----:B------:R-:W1:Y:S02]  /*29830*/  LDCU UR10, c[0x0][0x398] ;  /* 0x00007300ff0a77ac */ /* 0x000e640008000800 */
[----:B------:R2:W-:Y:S01]  /*29840*/  @P4 STG.E.U16 desc[UR16][R12.64], R0 ;  /* 0x000000000c004986 */ /* 0x0005e2000c101510 */
[----:B------:R-:W-:-:S03]  /*29850*/  PRMT R17, R0, 0x7632, R17 ;  /* 0x0000763200117816 */ /* 0x000fc60000000011 */
[----:B------:R1:W-:Y:S01]  /*29860*/  @P6 STG.E.U16 desc[UR16][R14.64], R18 ;  /* 0x000000120e006986 */ /* 0x0003e2000c101510 */
[----:B------:R-:W-:Y:S01]  /*29870*/  ISETP.LT.AND P6, PT, R72, UR5, !P0 ;  /* 0x0000000548007c0c */ /* 0x000fe2000c7c1270 */
[----:B------:R-:W-:Y:S01]  /*29880*/  VIADD R16, R92, 0x39 ;  /* 0x000000395c107836 */ /* 0x000fe20000000000 */
[----:B------:R-:W-:Y:S01]  /*29890*/  ISETP.LT.AND P0, PT, R89, UR18, !P0 ;  /* 0x0000001259007c0c */ /* 0x000fe2000c701270 */
[C---:B0-----:R-:W-:Y:S01]  /*298a0*/  IMAD.WIDE R10, R19.reuse, 0x2, R2 ;  /* 0x00000002130a7825 */ /* 0x041fe200078e0202 */
[----:B------:R-:W-:Y:S01]  /*298b0*/  F2FP.BF16.F32.PACK_AB R60, R60, R78 ;  /* 0x0000004e3c3c723e */ /* 0x000fe200000010ff */
[----:B------:R-:W0:Y:S02]  /*298c0*/  LDCU UR5, c[0x0][0x398] ;  /* 0x00007300ff0577ac */ /* 0x000e240008000800 */
[----:B--2---:R-:W-:Y:S01]  /*298d0*/  IMAD.WIDE R12, R19, 0x2, R6 ;  /* 0x00000002130c7825 */ /* 0x004fe200078e0206 */
[----:B------:R2:W-:Y:S01]  /*298e0*/  @P5 STG.E.U16 desc[UR16][R10.64], R17 ;  /* 0x000000110a005986 */ /* 0x0005e2000c101510 */
[----:B-1----:R-:W-:-:S02]  /*298f0*/  PRMT R18, R59, 0x7632, R18 ;  /* 0x000076323b127816 */ /* 0x002fc40000000012 */
[----:B------:R-:W-:Y:S02]  /*29900*/  IMAD.WIDE R14, R19, 0x2, R4 ;  /* 0x00000002130e7825 */ /* 0x000fe400078e0204 */
[----:B------:R1:W-:Y:S01]  /*29910*/  @P6 STG.E.U16 desc[UR16][R12.64], R59 ;  /* 0x0000003b0c006986 */ /* 0x0003e2000c101510 */
[----:B------:R-:W-:Y:S01]  /*29920*/  ISETP.LT.AND P6, PT, R93, UR4, !P2 ;  /* 0x000000045d007c0c */ /* 0x000fe2000d7c1270 */
[----:B------:R-:W0:Y:S01]  /*29930*/  LDCU UR4, c[0x0][0x398] ;  /* 0x00007300ff0477ac */ /* 0x000e220008000800 */
[----:B------:R-:W-:Y:S01]  /*29940*/  ISETP.LT.AND P5, PT, R76, UR11, !P2 ;  /* 0x0000000b4c007c0c */ /* 0x000fe2000d7a1270 */
[----:B------:R4:W-:Y:S01]  /*29950*/  @P0 STG.E.U16 desc[UR16][R14.64], R18 ;  /* 0x000000120e000986 */ /* 0x0009e2000c101510 */
[----:B------:R-:W-:Y:S01]  /*29960*/  ISETP.LT.AND P0, PT, R72, UR8, !P2 ;  /* 0x0000000848007c0c */ /* 0x000fe2000d701270 */
[----:B------:R-:W-:Y:S01]  /*29970*/  VIADD R19, R19, UR7 ;  /* 0x0000000713137c36 */ /* 0x000fe20008000000 */
[----:B------:R-:W-:Y:S01]  /*29980*/  ISETP.GE.AND P3, PT, R16, UR29, PT ;  /* 0x0000001d10007c0c */ /* 0x000fe2000bf66270 */
[----:B------:R-:W-:Y:S01]  /*29990*/  VIADD R16, R92, 0x3a ;  /* 0x0000003a5c107836 */ /* 0x000fe20000000000 */
[----:B------:R-:W-:Y:S01]  /*299a0*/  PRMT R22, R60, 0x7632, R22 ;  /* 0x000076323c167816 */ /* 0x000fe20000000016 */
[----:B--2---:R-:W-:Y:S01]  /*299b0*/  IMAD.WIDE R10, R19, 0x2, R8 ;  /* 0x00000002130a7825 */ /* 0x004fe200078e0208 */
[----:B------:R-:W-:Y:S01]  /*299c0*/  ISETP.LT.AND P2, PT, R89, UR20, !P2 ;  /* 0x0000001459007c0c */ /* 0x000fe2000d741270 */
[----:B------:R-:W2:Y:S02]  /*299d0*/  LDCU UR8, c[0x0][0x398] ;  /* 0x00007300ff0877ac */ /* 0x000ea40008000800 */
[C---:B-1----:R-:W-:Y:S01]  /*299e0*/  IMAD.WIDE R12, R19.reuse, 0x2, R2 ;  /* 0x00000002130c7825 */ /* 0x042fe200078e0202 */
[----:B------:R-:W-:Y:S01]  /*299f0*/  ISETP.GE.AND P1, PT, R16, UR27, PT ;  /* 0x0000001b10007c0c */ /* 0x000fe2000bf26270 */
[----:B------:R-:W1:Y:S02]  /*29a00*/  LDCU UR11, c[0x0][0x398] ;  /* 0x00007300ff0b77ac */ /* 0x000e640008000800 */
[----:B----4-:R-:W-:-:S04]  /*29a10*/  IMAD.WIDE R14, R19, 0x2, R6 ;  /* 0x00000002130e7825 */ /* 0x010fc800078e0206 */
[----:B------:R-:W-:-:S05]  /*29a20*/  VIADD R16, R92, 0x3b ;  /* 0x0000003b5c107836 */ /* 0x000fca0000000000 */
[----:B------:R-:W-:Y:S01]  /*29a30*/  ISETP.GE.AND P4, PT, R16, UR9, PT ;  /* 0x0000000910007c0c */ /* 0x000fe2000bf86270 */
[C---:B------:R-:W-:Y:S01]  /*29a40*/  IMAD.WIDE R16, R19.reuse, 0x2, R4 ;  /* 0x0000000213107825 */ /* 0x040fe200078e0204 */
[----:B------:R-:W4:Y:S03]  /*29a50*/  LDCU UR9, c[0x0][0x398] ;  /* 0x00007300ff0977ac */ /* 0x000f260008000800 */
[----:B------:R-:W-:Y:S02]  /*29a60*/  VIADD R19, R19, UR7 ;  /* 0x0000000713137c36 */ /* 0x000fe40008000000 */
[----:B------:R-:W-:Y:S01]  /*29a70*/  VIADD R18, R92, 0x3c ;  /* 0x0000003c5c127836 */ /* 0x000fe20000000000 */
[----:B---3--:R-:W-:-:S04]  /*29a80*/  F2FP.BF16.F32.PACK_AB R0, R82, R83 ;  /* 0x000000535200723e */ /* 0x008fc800000010ff */
[C---:B------:R-:W-:Y:S02]  /*29a90*/  PRMT R20, R0.reuse, 0x7610, R20 ;  /* 0x0000761000147816 */ /* 0x040fe40000000014 */
[----:B------:R-:W-:Y:S02]  /*29aa0*/  PRMT R21, R0, 0x7632, R21 ;  /* 0x0000763200157816 */ /* 0x000fe40000000015 */
[----:B------:R-:W-:Y:S02]  /*29ab0*/  F2FP.BF16.F32.PACK_AB R0, R74, R73 ;  /* 0x000000494a00723e */ /* 0x000fe400000010ff */
[----:B------:R-:W3:Y:S04]  /*29ac0*/  LDL.LU R74, [R1+0x1ec] ;  /* 0x0001ec00014a7983 */ /* 0x000ee80000300800 */
[----:B------:R-:W3:Y:S04]  /*29ad0*/  LDL.LU R73, [R1+0x2ec] ;  /* 0x0002ec0001497983 */ /* 0x000ee80000300800 */
[----:B------:R-:W2:Y:S04]  /*29ae0*/  LDL.LU R80, [R1+0xe8] ;  /* 0x0000e80001507983 */ /* 0x000ea80000300800 */
[----:B------:R0:W-:Y:S04]  /*29af0*/  @P6 STG.E.U16 desc[UR16][R10.64], R20 ;  /* 0x000000140a006986 */ /* 0x0001e8000c101510 */
[----:B------:R1:W-:Y:S04]  /*29b00*/  @P5 STG.E.U16 desc[UR16][R12.64], R21 ;  /* 0x000000150c005986 */ /* 0x0003e8000c101510 */
[----:B------:R-:W-:Y:S01]  /*29b10*/  @P0 STG.E.U16 desc[UR16][R14.64], R60 ;  /* 0x0000003c0e000986 */ /* 0x000fe2000c101510 */
[----:B------:R-:W-:Y:S01]  /*29b20*/  ISETP.LT.AND P0, PT, R93, UR14, !P3 ;  /* 0x0000000e5d007c0c */ /* 0x000fe2000df01270 */
[----:B------:R-:W2:Y:S01]  /*29b30*/  LDCU UR14, c[0x0][0x398] ;  /* 0x00007300ff0e77ac */ /* 0x000ea20008000800 */
[----:B0-----:R-:W-:-:S02]  /*29b40*/  PRMT R20, R0, 0x7610, R20 ;  /* 0x0000761000147816 */ /* 0x001fc40000000014 */
[----:B-1----:R-:W-:Y:S02]  /*29b50*/  PRMT R21, R0, 0x7632, R21 ;  /* 0x0000763200157816 */ /* 0x002fe40000000015 */
[----:B------:R-:W-:Y:S02]  /*29b60*/  F2FP.BF16.F32.PACK_AB R0, R81, R77 ;  /* 0x0000004d5100723e */ /* 0x000fe400000010ff */
[----:B------:R-:W2:Y:S01]  /*29b70*/  LDL.LU R81, [R1+0x1f0] ;  /* 0x0001f00001517983 */ /* 0x000ea20000300800 */
[----:B------:R-:W-:-:S03]  /*29b80*/  IMAD.WIDE R10, R19, 0x2, R8 ;  /* 0x00000002130a7825 */ /* 0x000fc600078e0208 */
[----:B------:R-:W2:Y:S04]  /*29b90*/  LDL.LU R77, [R1+0x2f0] ;  /* 0x0002f000014d7983 */ /* 0x000ea80000300800 */
[----:B------:R0:W-:Y:S01]  /*29ba0*/  @P2 STG.E.U16 desc[UR16][R16.64], R22 ;  /* 0x0000001610002986 */ /* 0x0001e2000c101510 */
[----:B------:R-:W-:Y:S02]  /*29bb0*/  ISETP.LT.AND P2, PT, R76, UR13, !P3 ;  /* 0x0000000d4c007c0c */ /* 0x000fe4000df41270 */
[----:B------:R-:W-:Y:S01]  /*29bc0*/  ISETP.LT.AND P6, PT, R72, UR22, !P3 ;  /* 0x0000001648007c0c */ /* 0x000fe2000dfc1270 */
[----:B------:R1:W-:Y:S01]  /*29bd0*/  @P0 STG.E.U16 desc[UR16][R10.64], R20 ;  /* 0x000000140a000986 */ /* 0x0003e2000c101510 */
[----:B------:R-:W-:Y:S01]  /*29be0*/  ISETP.LT.AND P3, PT, R89, UR12, !P3 ;  /* 0x0000000c59007c0c */ /* 0x000fe2000df61270 */
[----:B------:R-:W-:Y:S01]  /*29bf0*/  IMAD.WIDE R12, R19, 0x2, R2 ;  /* 0x00000002130c7825 */ /* 0x000fe200078e0202 */
[----:B------:R-:W-:Y:S01]  /*29c00*/  ISETP.LT.AND P0, PT, R93, UR15, !P1 ;  /* 0x0000000f5d007c0c */ /* 0x000fe2000cf01270 */
[----:B------:R-:W2:Y:S01]  /*29c10*/  LDCU UR13, c[0x0][0x398] ;  /* 0x00007300ff0d77ac */ /* 0x000ea20008000800 */
[----:B------:R-:W-:Y:S01]  /*29c20*/  ISETP.GE.AND P5, PT, R18, UR25, PT ;  /* 0x0000001912007c0c */ /* 0x000fe2000bfa6270 */
[----:B0-----:R-:W-:-:S02]  /*29c30*/  VIADD R16, R92, 0x3d ;  /* 0x0000003d5c107836 */ /* 0x001fc40000000000 */
[C---:B------:R-:W-:Y:S02]  /*29c40*/  VIADD R17, R19.reuse, UR7 ;  /* 0x0000000713117c36 */ /* 0x040fe40008000000 */
[----:B------:R0:W-:Y:S01]  /*29c50*/  @P2 STG.E.U16 desc[UR16][R12.64], R21 ;  /* 0x000000150c002986 */ /* 0x0001e2000c101510 */
[----:B------:R-:W-:Y:S01]  /*29c60*/  IMAD.WIDE R14, R19, 0x2, R6 ;  /* 0x00000002130e7825 */ /* 0x000fe200078e0206 */
[----:B------:R-:W-:Y:S01]  /*29c70*/  PRMT R18, R61, 0x7632, R18 ;  /* 0x000076323d127816 */ /* 0x000fe20000000012 */
[----:B------:R-:W2:Y:S01]  /*29c80*/  LDCU UR12, c[0x0][0x398] ;  /* 0x00007300ff0c77ac */ /* 0x000ea20008000800 */
[----:B-1----:R-:W-:Y:S01]  /*29c90*/  PRMT R20, R0, 0x7610, R20 ;  /* 0x0000761000147816 */ /* 0x002fe20000000014 */
[----:B------:R-:W-:Y:S01]  /*29ca0*/  IMAD.WIDE R10, R19, 0x2, R4 ;  /* 0x00000002130a7825 */ /* 0x000fe200078e0204 */
[----:B------:R-:W-:Y:S01]  /*29cb0*/  ISETP.GE.AND P2, PT, R16, UR23, PT ;  /* 0x0000001710007c0c */ /* 0x000fe2000bf46270 */
[----:B------:R1:W-:Y:S02]  /*29cc0*/  @P6 STG.E.U16 desc[UR16][R14.64], R61 ;  /* 0x0000003d0e006986 */ /* 0x0003e4000c101510 */
[----:B------:R-:W-:-:S02]  /*29cd0*/  VIADD R16, R92, 0x3e ;  /* 0x0000003e5c107836 */ /* 0x000fc40000000000 */
[C---:B0-----:R-:W-:Y:S01]  /*29ce0*/  IMAD.WIDE R12, R17.reuse, 0x2, R8 ;  /* 0x00000002110c7825 */ /* 0x041fe200078e0208 */
[----:B------:R0:W-:Y:S04]  /*29cf0*/  @P3 STG.E.U16 desc[UR16][R10.64], R18 ;  /* 0x000000120a003986 */ /* 0x0001e8000c101510 */
[----:B------:R0:W-:Y:S01]  /*29d00*/  @P0 STG.E.U16 desc[UR16][R12.64], R20 ;  /* 0x000000140c000986 */ /* 0x0001e2000c101510 */
[----:B------:R-:W-:Y:S01]  /*29d10*/  ISETP.GE.AND P0, PT, R16, UR21, PT ;  /* 0x0000001510007c0c */ /* 0x000fe2000bf06270 */
[----:B------:R-:W-:Y:S02]  /*29d20*/  VIADD R16, R92, 0x3f ;  /* 0x0000003f5c107836 */ /* 0x000fe40000000000 */
[----:B------:R-:W2:Y:S01]  /*29d30*/  LDL.LU R92, [R1+0xf04] ;  /* 0x000f0400015c7983 */ /* 0x000ea20000300800 */
[----:B------:R-:W-:Y:S01]  /*29d40*/  ISETP.LT.AND P6, PT, R76, UR5, !P1 ;  /* 0x000000054c007c0c */ /* 0x000fe2000cfc1270 */
[C---:B-1----:R-:W-:Y:S01]  /*29d50*/  IMAD.WIDE R14, R17.reuse, 0x2, R2 ;  /* 0x00000002110e7825 */ /* 0x042fe200078e0202 */
[----:B----4-:R-:W-:Y:S01]  /*29d60*/  ISETP.LT.AND P3, PT, R72, UR9, !P1 ;  /* 0x0000000948007c0c */ /* 0x010fe2000cf61270 */
[----:B------:R-:W1:Y:S01]  /*29d70*/  LDCU UR5, c[0x0][0x398] ;  /* 0x00007300ff0577ac */ /* 0x000e620008000800 */
[----:B------:R-:W-:Y:S01]  /*29d80*/  PRMT R21, R0, 0x7632, R21 ;  /* 0x0000763200157816 */ /* 0x000fe20000000015 */
[----:B0-----:R-:W-:Y:S01]  /*29d90*/  IMAD.WIDE R10, R17, 0x2, R6 ;  /* 0x00000002110a7825 */ /* 0x001fe200078e0206 */
[----:B------:R-:W-:Y:S01]  /*29da0*/  ISETP.LT.AND P1, PT, R89, UR10, !P1 ;  /* 0x0000000a59007c0c */ /* 0x000fe2000cf21270 */
[----:B------:R-:W0:Y:S02]  /*29db0*/  LDCU UR9, c[0x0][0x398] ;  /* 0x00007300ff0977ac */ /* 0x000e240008000800 */
[----:B------:R-:W-:-:S02]  /*29dc0*/  VIADD R19, R17, UR7 ;  /* 0x0000000711137c36 */ /* 0x000fc40008000000 */
[----:B------:R-:W-:Y:S01]  /*29dd0*/  IMAD.WIDE R12, R17, 0x2, R4 ;  /* 0x00000002110c7825 */ /* 0x000fe200078e0204 */
[----:B------:R-:W-:Y:S01]  /*29de0*/  F2FP.BF16.F32.PACK_AB R63, R63, R75 ;  /* 0x0000004b3f3f723e */ /* 0x000fe200000010ff */
[----:B------:R4:W-:Y:S01]  /*29df0*/  @P6 STG.E.U16 desc[UR16][R14.64], R21 ;  /* 0x000000150e006986 */ /* 0x0009e2000c101510 */
[----:B------:R-:W-:Y:S01]  /*29e00*/  ISETP.LT.AND P6, PT, R93, UR4, !P4 ;  /* 0x000000045d007c0c */ /* 0x000fe2000e7c1270 */
[----:B------:R-:W0:Y:S01]  /*29e10*/  LDCU UR4, c[0x0][0x398] ;  /* 0x00007300ff0477ac */ /* 0x000e220008000800 */
[----:B------:R-:W-:Y:S01]  /*29e20*/  F2FP.BF16.F32.PACK_AB R64, R64, R79 ;  /* 0x0000004f4040723e */ /* 0x000fe200000010ff */
[----:B------:R-:W0:Y:S01]  /*29e30*/  LDCU UR10, c[0x0][0x398] ;  /* 0x00007300ff0a77ac */ /* 0x000e220008000800 */
[----:B----4-:R-:W-:-:S04]  /*29e40*/  IMAD.WIDE R14, R19, 0x2, R8 ;  /* 0x00000002130e7825 */ /* 0x010fc800078e0208 */
[----:B------:R-:W-:Y:S01]  /*29e50*/  VIADD R17, R19, UR7 ;  /* 0x0000000713117c36 */ /* 0x000fe20008000000 */
[----:B---3--:R-:W-:Y:S02]  /*29e60*/  F2FP.BF16.F32.PACK_AB R0, R74, R73 ;  /* 0x000000494a00723e */ /* 0x008fe400000010ff */
[----:B------:R-:W3:Y:S01]  /*29e70*/  LDL.LU R74, [R1+0x1f4] ;  /* 0x0001f400014a7983 */ /* 0x000ee20000300800 */
[----:B--2---:R-:W-:Y:S02]  /*29e80*/  F2FP.BF16.F32.PACK_AB R62, R62, R80 ;  /* 0x000000503e3e723e */ /* 0x004fe400000010ff */
[----:B------:R-:W-:Y:S01]  /*29e90*/  PRMT R18, R0, 0x7610, R18 ;  /* 0x0000761000127816 */ /* 0x000fe20000000012 */
[----:B------:R-:W3:Y:S01]  /*29ea0*/  LDL.LU R73, [R1+0x2f4] ;  /* 0x0002f40001497983 */ /* 0x000ee20000300800 */
[----:B------:R-:W-:-:S03]  /*29eb0*/  PRMT R0, R62, 0x7632, R0 ;  /* 0x000076323e007816 */ /* 0x000fc60000000000 */
[----:B------:R2:W-:Y:S01]  /*29ec0*/  @P3 STG.E.U16 desc[UR16][R10.64], R62 ;  /* 0x0000003e0a003986 */ /* 0x0005e2000c101510 */
[----:B------:R-:W-:Y:S01]  /*29ed0*/  ISETP.LT.AND P3, PT, R76, UR8, !P4 ;  /* 0x000000084c007c0c */ /* 0x000fe2000e761270 */
[----:B------:R-:W4:Y:S02]  /*29ee0*/  LDCU UR8, c[0x0][0x398] ;  /* 0x00007300ff0877ac */ /* 0x000f240008000800 */
[----:B------:R0:W-:Y:S01]  /*29ef0*/  @P1 STG.E.U16 desc[UR16][R12.64], R0 ;  /* 0x000000000c001986 */ /* 0x0001e2000c101510 */
[----:B------:R-:W-:-:S03]  /*29f00*/  PRMT R20, R0, 0x7632, R20 ;  /* 0x0000763200147816 */ /* 0x000fc60000000014 */
[----:B------:R0:W-:Y:S01]  /*29f10*/  @P6 STG.E.U16 desc[UR16][R14.64], R18 ;  /* 0x000000120e006986 */ /* 0x0001e2000c101510 */
[----:B------:R-:W-:Y:S01]  /*29f20*/  ISETP.LT.AND P6, PT, R72, UR11, !P4 ;  /* 0x0000000b48007c0c */ /* 0x000fe2000e7c1270 */
[----:B------:R-:W2:Y:S02]  /*29f30*/  LDCU UR11, c[0x0][0x398] ;  /* 0x00007300ff0b77ac */ /* 0x000ea40008000800 */
[----:B--2---:R-:W-:Y:S01]  /*29f40*/  IMAD.WIDE R10, R19, 0x2, R2 ;  /* 0x00000002130a7825 */ /* 0x004fe200078e0202 */
[----:B------:R-:W-:Y:S01]  /*29f50*/  ISETP.LT.AND P4, PT, R89, UR13, !P4 ;  /* 0x0000000d59007c0c */ /* 0x000fe2000e781270 */
[----:B------:R-:W2:Y:S01]  /*29f60*/  LDL.LU R80, [R1+0x1f8] ;  /* 0x0001f80001507983 */ /* 0x000ea20000300800 */
[----:B------:R-:W4:Y:S03]  /*29f70*/  LDCU UR13, c[0x0][0x398] ;  /* 0x00007300ff0d77ac */ /* 0x000f260008000800 */
[----:B------:R1:W-:Y:S01]  /*29f80*/  @P3 STG.E.U16 desc[UR16][R10.64], R20 ;  /* 0x000000140a003986 */ /* 0x0003e2000c101510 */
[----:B------:R-:W-:Y:S01]  /*29f90*/  ISETP.LT.AND P3, PT, R93, UR12, !P5 ;  /* 0x0000000c5d007c0c */ /* 0x000fe2000ef61270 */
[----:B0-----:R-:W-:Y:S01]  /*29fa0*/  IMAD.WIDE R12, R19, 0x2, R6 ;  /* 0x00000002130c7825 */ /* 0x001fe200078e0206 */
[----:B------:R-:W-:Y:S01]  /*29fb0*/  F2FP.BF16.F32.PACK_AB R0, R81, R77 ;  /* 0x0000004d5100723e */ /* 0x000fe200000010ff */
[----:B------:R-:W2:Y:S01]  /*29fc0*/  LDL.LU R75, [R1+0x2f8] ;  /* 0x0002f800014b7983 */ /* 0x000ea20000300800 */
[----:B------:R-:W-:Y:S01]  /*29fd0*/  PRMT R18, R63, 0x7632, R18 ;  /* 0x000076323f127816 */ /* 0x000fe20000000012 */
[----:B------:R-:W-:Y:S01]  /*29fe0*/  IMAD.WIDE R14, R19, 0x2, R4 ;  /* 0x00000002130e7825 */ /* 0x000fe200078e0204 */
[----:B------:R-:W-:Y:S01]  /*29ff0*/  ISETP.GE.AND P1, PT, R16, UR19, PT ;  /* 0x0000001310007c0c */ /* 0x000fe2000bf26270 */
[----:B------:R0:W-:Y:S01]  /*2a000*/  @P6 STG.E.U16 desc[UR16][R12.64], R63 ;  /* 0x0000003f0c006986 */ /* 0x0001e2000c101510 */
[----:B-1----:R-:W-:Y:S01]  /*2a010*/  ISETP.LT.AND P6, PT, R76, UR5, !P5 ;  /* 0x000000054c007c0c */ /* 0x002fe2000efc1270 */
[----:B------:R-:W1:Y:S01]  /*2a020*/  LDCU UR5, c[0x0][0x398] ;  /* 0x00007300ff0577ac */ /* 0x000e620008000800 */
[----:B------:R-:W-:Y:S01]  /*2a030*/  PRMT R20, R0, 0x7610, R20 ;  /* 0x0000761000147816 */ /* 0x000fe20000000014 */
[----:B------:R-:W-:Y:S01]  /*2a040*/  IMAD.WIDE R10, R17, 0x2, R8 ;  /* 0x00000002110a7825 */ /* 0x000fe200078e0208 */
[----:B------:R4:W-:Y:S01]  /*2a050*/  @P4 STG.E.U16 desc[UR16][R14.64], R18 ;  /* 0x000000120e004986 */ /* 0x0009e2000c101510 */
[----:B------:R-:W-:Y:S01]  /*2a060*/  ISETP.LT.AND P4, PT, R72, UR14, !P5 ;  /* 0x0000000e48007c0c */ /* 0x000fe2000ef81270 */
[----:B------:R-:W1:Y:S02]  /*2a070*/  LDCU UR12, c[0x0][0x398] ;  /* 0x00007300ff0c77ac */ /* 0x000e640008000800 */
[----:B------:R-:W-:Y:S01]  /*2a080*/  @P3 STG.E.U16 desc[UR16][R10.64], R20 ;  /* 0x000000140a003986 */ /* 0x000fe2000c101510 */
[----:B------:R-:W-:Y:S01]  /*2a090*/  ISETP.LT.AND P3, PT, R89, UR4, !P5 ;  /* 0x0000000459007c0c */ /* 0x000fe2000ef61270 */
[C---:B0-----:R-:W-:Y:S01]  /*2a0a0*/  IMAD.WIDE R12, R17.reuse, 0x2, R2 ;  /* 0x00000002110c7825 */ /* 0x041fe200078e0202 */
[----:B------:R-:W-:Y:S01]  /*2a0b0*/  PRMT R21, R0, 0x7632, R21 ;  /* 0x0000763200157816 */ /* 0x000fe20000000015 */
[----:B------:R-:W0:Y:S02]  /*2a0c0*/  LDCU UR4, c[0x0][0x398] ;  /* 0x00007300ff0477ac */ /* 0x000e240008000800 */
[----:B------:R-:W-:-:S02]  /*2a0d0*/  VIADD R19, R17, UR7 ;  /* 0x0000000711137c36 */ /* 0x000fc40008000000 */
[C---:B----4-:R-:W-:Y:S01]  /*2a0e0*/  IMAD.WIDE R14, R17.reuse, 0x2, R6 ;  /* 0x00000002110e7825 */ /* 0x050fe200078e0206 */
[----:B------:R4:W-:Y:S03]  /*2a0f0*/  @P6 STG.E.U16 desc[UR16][R12.64], R21 ;  /* 0x000000150c006986 */ /* 0x0009e6000c101510 */
[----:B------:R-:W-:Y:S01]  /*2a100*/  IMAD.WIDE R16, R17, 0x2, R4 ;  /* 0x0000000211107825 */ /* 0x000fe200078e0204 */
[----:B------:R-:W-:Y:S01]  /*2a110*/  @P4 STG.E.U16 desc[UR16][R14.64], R64 ;  /* 0x000000400e004986 */ /* 0x000fe2000c101510 */
[C---:B------:R-:W-:Y:S01]  /*2a120*/  ISETP.LT.AND P5, PT, R93.reuse, UR9, !P2 ;  /* 0x000000095d007c0c */ /* 0x040fe2000d7a1270 */
[----:B------:R-:W0:Y:S01]  /*2a130*/  LDCU UR9, c[0x0][0x398] ;  /* 0x00007300ff0977ac */ /* 0x000e220008000800 */
[----:B----4-:R-:W-:Y:S02]  /*2a140*/  PRMT R13, R64, 0x7632, R13 ;  /* 0x00007632400d7816 */ /* 0x010fe4000000000d */
[----:B------:R-:W-:-:S03]  /*2a150*/  ISETP.LT.AND P4, PT, R93, UR13, !P1 ;  /* 0x0000000d5d007c0c */ /* 0x000fc6000cf81270 */
[----:B------:R4:W-:Y:S01]  /*2a160*/  @P3 STG.E.U16 desc[UR16][R16.64], R13 ;  /* 0x0000000d10003986 */ /* 0x0009e2000c101510 */
[----:B-1----:R-:W-:Y:S02]  /*2a170*/  ISETP.LT.AND P3, PT, R93, UR5, !P0 ;  /* 0x000000055d007c0c */ /* 0x002fe4000c761270 */
[----:B------:R-:W-:Y:S01]  /*2a180*/  F2FP.BF16.F32.PACK_AB R65, R65, R92 ;  /* 0x0000005c4141723e */ /* 0x000fe200000010ff */
[----:B------:R-:W2:Y:S01]  /*2a190*/  LDL.LU R93, [R1+0xf00] ;  /* 0x000f0000015d7983 */ /* 0x000ea20000300800 */
[----:B------:R-:W-:Y:S01]  /*2a1a0*/  ISETP.LT.AND P6, PT, R76, UR8, !P2 ;  /* 0x000000084c007c0c */ /* 0x000fe2000d7c1270 */
[C---:B------:R-:W-:Y:S01]  /*2a1b0*/  IMAD.WIDE R10, R19.reuse, 0x2, R8 ;  /* 0x00000002130a7825 */ /* 0x040fe200078e0208 */
[----:B------:R-:W1:Y:S01]  /*2a1c0*/  LDCU UR8, c[0x0][0x398] ;  /* 0x00007300ff0877ac */ /* 0x000e620008000800 */
[----:B------:R-:W2:Y:S01]  /*2a1d0*/  LDL.LU R92, [R1+0xefc] ;  /* 0x000efc00015c7983 */ /* 0x000ea20000300800 */
[----:B------:R-:W0:Y:S01]  /*2a1e0*/  LDCU UR5, c[0x0][0x398] ;  /* 0x00007300ff0577ac */ /* 0x000e220008000800 */
[----:B----4-:R-:W-:-:S04]  /*2a1f0*/  IMAD.WIDE R12, R19, 0x2, R2 ;  /* 0x00000002130c7825 */ /* 0x010fc800078e0202 */
[----:B------:R-:W-:-:S04]  /*2a200*/  VIADD R21, R19, UR7 ;  /* 0x0000000713157c36 */ /* 0x000fc80008000000 */
[----:B------:R-:W-:Y:S01]  /*2a210*/  IMAD.WIDE R16, R21, 0x2, R8 ;  /* 0x0000000215107825 */ /* 0x000fe200078e0208 */
[----:B------:R-:W-:Y:S02]  /*2a220*/  F2FP.BF16.F32.PACK_AB R66, R66, R91 ;  /* 0x0000005b4242723e */ /* 0x000fe400000010ff */
[----:B------:R-:W-:Y:S02]  /*2a230*/  F2FP.BF16.F32.PACK_AB R67, R67, R90 ;  /* 0x0000005a4343723e */ /* 0x000fe400000010ff */
[----:B---3--:R-:W-:-:S04]  /*2a240*/  F2FP.BF16.F32.PACK_AB R0, R74, R73 ;  /* 0x000000494a00723e */ /* 0x008fc800000010ff */
[----:B------:R-:W-:-:S05]  /*2a250*/  PRMT R15, R0, 0x7610, R15 ;  /* 0x00007610000f7816 */ /* 0x000fca000000000f */
[----:B------:R3:W-:Y:S01]  /*2a260*/  @P5 STG.E.U16 desc[UR16][R10.64], R15 ;  /* 0x0000000f0a005986 */ /* 0x0007e2000c101510 */
[----:B------:R-:W-:Y:S01]  /*2a270*/  ISETP.LT.AND P5, PT, R72, UR10, !P2 ;  /* 0x0000000a48007c0c */ /* 0x000fe2000d7a1270 */
[----:B------:R-:W4:Y:S01]  /*2a280*/  LDCU UR10, c[0x0][0x398] ;  /* 0x00007300ff0a77ac */ /* 0x000f220008000800 */
[----:B------:R-:W-:Y:S02]  /*2a290*/  ISETP.LT.AND P2, PT, R89, UR11, !P2 ;  /* 0x0000000b59007c0c */ /* 0x000fe4000d741270 */
[----:B---3--:R-:W-:Y:S02]  /*2a2a0*/  PRMT R11, R0, 0x7632, R11 ;  /* 0x00007632000b7816 */ /* 0x008fe4000000000b */
[----:B--2---:R-:W-:-:S03]  /*2a2b0*/  F2FP.BF16.F32.PACK_AB R0, R80, R75 ;  /* 0x0000004b5000723e */ /* 0x004fc600000010ff */
[----:B------:R2:W-:Y:S01]  /*2a2c0*/  @P6 STG.E.U16 desc[UR16][R12.64], R11 ;  /* 0x0000000b0c006986 */ /* 0x0005e2000c101510 */
[----:B------:R-:W-:-:S04]  /*2a2d0*/  IMAD.WIDE R14, R19, 0x2, R4 ;  /* 0x00000002130e7825 */ /* 0x000fc800078e0204 */
[----:B--2---:R-:W-:Y:S01]  /*2a2e0*/  IMAD.WIDE R10, R19, 0x2, R6 ;  /* 0x00000002130a7825 */ /* 0x004fe200078e0206 */
[----:B------:R-:W-:Y:S02]  /*2a2f0*/  PRMT R13, R0, 0x7610, R13 ;  /* 0x00007610000d7816 */ /* 0x000fe4000000000d */
[----:B------:R-:W-:Y:S02]  /*2a300*/  PRMT R0, R65, 0x7632, R0 ;  /* 0x0000763241007816 */ /* 0x000fe40000000000 */
[----:B------:R2:W-:Y:S01]  /*2a310*/  @P5 STG.E.U16 desc[UR16][R10.64], R65 ;  /* 0x000000410a005986 */ /* 0x0005e2000c101510 */
[----:B0-----:R-:W-:-:S03]  /*2a320*/  ISETP.LT.AND P5, PT, R76, UR4, !P0 ;  /* 0x000000044c007c0c */ /* 0x001fc6000c7a1270 */
[----:B------:R-:W-:Y:S04]  /*2a330*/  @P2 STG.E.U16 desc[UR16][R14.64], R0 ;  /* 0x000000000e002986 */ /* 0x000fe8000c101510 */
[----:B------:R0:W-:Y:S01]  /*2a340*/  @P3 STG.E.U16 desc[UR16][R16.64], R13 ;  /* 0x0000000d10003986 */ /* 0x0001e2000c101510 */
[----:B------:R-:W-:Y:S02]  /*2a350*/  ISETP.LT.AND P3, PT, R72, UR9, !P0 ;  /* 0x0000000948007c0c */ /* 0x000fe4000c761270 */
[----:B------:R-:W-:Y:S02]  /*2a360*/  ISETP.LT.AND P0, PT, R89, UR12, !P0 ;  /* 0x0000000c59007c0c */ /* 0x000fe4000c701270 */
[----:B-1----:R-:W-:Y:S01]  /*2a370*/  ISETP.LT.AND P6, PT, R76, UR8, !P1 ;  /* 0x000000084c007c0c */ /* 0x002fe2000cfc1270 */
[----:B--2---:R-:W-:Y:S01]  /*2a380*/  IMAD.WIDE R10, R21, 0x2, R2 ;  /* 0x00000002150a7825 */ /* 0x004fe200078e0202 */
[----:B------:R-:W-:-:S02]  /*2a390*/  ISETP.LT.AND P2, PT, R72, UR5, !P1 ;  /* 0x0000000548007c0c */ /* 0x000fc4000cf41270 */
[----:B----4-:R-:W-:Y:S01]  /*2a3a0*/  ISETP.LT.AND P1, PT, R89, UR10, !P1 ;  /* 0x0000000a59007c0c */ /* 0x010fe2000cf21270 */
[C---:B------:R-:W-:Y:S01]  /*2a3b0*/  VIADD R19, R21.reuse, UR7 ;  /* 0x0000000715137c36 */ /* 0x040fe20008000000 */
[----:B------:R-:W-:Y:S01]  /*2a3c0*/  PRMT R18, R0, 0x7632, R18 ;  /* 0x0000763200127816 */ /* 0x000fe20000000012 */
[----:B0-----:R-:W-:Y:S01]  /*2a3d0*/  IMAD.WIDE R12, R21, 0x2, R6 ;  /* 0x00000002150c7825 */ /* 0x001fe200078e0206 */
[----:B------:R-:W-:-:S03]  /*2a3e0*/  PRMT R0, R66, 0x7632, R0 ;  /* 0x0000763242007816 */ /* 0x000fc60000000000 */
[----:B------:R-:W-:Y:S01]  /*2a3f0*/  IMAD.WIDE R14, R21, 0x2, R4 ;  /* 0x00000002150e7825 */ /* 0x000fe200078e0204 */
[----:B------:R0:W-:Y:S01]  /*2a400*/  @P5 STG.E.U16 desc[UR16][R10.64], R18 ;  /* 0x000000120a005986 */ /* 0x0001e2000c101510 */
[----:B------:R-:W-:Y:S02]  /*2a410*/  F2FP.BF16.F32.PACK_AB R17, R93, R92 ;  /* 0x0000005c5d11723e */ /* 0x000fe400000010ff */
[C---:B------:R-:W-:Y:S01]  /*2a420*/  IMAD.WIDE R8, R19.reuse, 0x2, R8 ;  /* 0x0000000213087825 */ /* 0x040fe200078e0208 */
[----:B------:R1:W-:Y:S03]  /*2a430*/  @P3 STG.E.U16 desc[UR16][R12.64], R66 ;  /* 0x000000420c003986 */ /* 0x0003e6000c101510 */
[----:B------:R-:W-:Y:S01]  /*2a440*/  IMAD.WIDE R2, R19, 0x2, R2 ;  /* 0x0000000213027825 */ /* 0x000fe200078e0202 */
[----:B0-----:R-:W-:-:S03]  /*2a450*/  PRMT R11, R17, 0x7632, R11 ;  /* 0x00007632110b7816 */ /* 0x001fc6000000000b */
[C---:B------:R-:W-:Y:S01]  /*2a460*/  IMAD.WIDE R6, R19.reuse, 0x2, R6 ;  /* 0x0000000213067825 */ /* 0x040fe200078e0206 */
[----:B------:R0:W-:Y:S03]  /*2a470*/  @P0 STG.E.U16 desc[UR16][R14.64], R0 ;  /* 0x000000000e000986 */ /* 0x0001e6000c101510 */
[----:B------:R-:W-:Y:S01]  /*2a480*/  IMAD.WIDE R4, R19, 0x2, R4 ;  /* 0x0000000213047825 */ /* 0x000fe200078e0204 */
[----:B-1----:R-:W-:Y:S01]  /*2a490*/  PRMT R13, R67, 0x7632, R13 ;  /* 0x00007632430d7816 */ /* 0x002fe2000000000d */
[----:B------:R0:W-:Y:S04]  /*2a4a0*/  @P4 STG.E.U16 desc[UR16][R8.64], R17 ;  /* 0x0000001108004986 */ /* 0x0001e8000c101510 */
[----:B------:R0:W-:Y:S04]  /*2a4b0*/  @P6 STG.E.U16 desc[UR16][R2.64], R11 ;  /* 0x0000000b02006986 */ /* 0x0001e8000c101510 */
[----:B------:R0:W-:Y:S04]  /*2a4c0*/  @P2 STG.E.U16 desc[UR16][R6.64], R67 ;  /* 0x0000004306002986 */ /* 0x0001e8000c101510 */
[----:B------:R0:W-:Y:S01]  /*2a4d0*/  @P1 STG.E.U16 desc[UR16][R4.64], R13 ;  /* 0x0000000d04001986 */ /* 0x0001e2000c101510 */
[----:B------:R-:W-:Y:S06]  /*2a4e0*/  BAR.SYNC.DEFER_BLOCKING 0x0 ;  /* 0x0000000000007b1d */ /* 0x000fec0000010000 */
[----:B------:R-:W-:Y:S05]  /*2a4f0*/  BRA.U UP0, `(.L_x_13) ;  /* 0x0000000100a07547 */ /* 0x000fea000b800000 */
[----:B------:R-:W1:Y:S01]  /*2a500*/  S2UR UR5, SR_CgaCtaId ;  /* 0x00000000000579c3 */ /* 0x000e620000008800 */
[----:B------:R-:W-:Y:S01]  /*2a510*/  NOP ;  /* 0x0000000000007918 */ /* 0x000fe20000000000 */
[----:B------:R-:W-:Y:S01]  /*2a520*/  UMOV UR4, 0x50 ;  /* 0x0000005000047882 */ /* 0x000fe20000000000 */
[----:B0-----:R-:W-:Y:S02]  /*2a530*/  IMAD.U32 R0, RZ, RZ, UR6 ;  /* 0x00000006ff007e24 */ /* 0x001fe4000f8e00ff */
[----:B------:R-:W-:Y:S02]  /*2a540*/  IMAD.MOV.U32 R3, RZ, RZ, 0xff ;  /* 0x000000ffff037424 */ /* 0x000fe400078e00ff */
[----:B------:R-:W-:Y:S01]  /*2a550*/  IMAD.MOV.U32 R7, RZ, RZ, 0x1 ;  /* 0x00000001ff077424 */ /* 0x000fe200078e00ff */
[----:B------:R-:W-:-:S04]  /*2a560*/  LOP3.LUT R0, R0, 0xffff, RZ, 0xc0, !PT ;  /* 0x0000ffff00007812 */ /* 0x000fc800078ec0ff */
[----:B------:R-:W-:-:S05]  /*2a570*/  SHF.R.U32.HI R0, RZ, 0x5, R0 ;  /* 0x00000005ff007819 */ /* 0x000fca0000011600 */
[----:B------:R-:W-:Y:S01]  /*2a580*/  VIADD R2, R0, 0x10 ;  /* 0x0000001000027836 */ /* 0x000fe20000000000 */
[----:B------:R-:W-:Y:S01]  /*2a590*/  SHF.L.U32 R0, R3, R0, RZ ;  /* 0x0000000003007219 */ /* 0x000fe200000006ff */
[----:B-1----:R-:W-:-:S03]  /*2a5a0*/  ULEA UR7, UR5, UR4, 0x18 ;  /* 0x0000000405077291 */ /* 0x002fc6000f8ec0ff */
[----:B------:R-:W-:-:S04]  /*2a5b0*/  SHF.L.U32 R3, R7, R2, RZ ;  /* 0x0000000207037219 */ /* 0x000fc800000006ff */
[----:B------:R-:W-:Y:S02]  /*2a5c0*/  LOP3.LUT R0, R3, R0, RZ, 0xfc, !PT ;  /* 0x0000000003007212 */ /* 0x000fe400078efcff */
[----:B------:R-:W0:Y:S02]  /*2a5d0*/  LDS R5, [UR7] ;  /* 0x00000007ff057984 */ /* 0x000e240008000800 */
[C---:B------:R-:W-:Y:S02]  /*2a5e0*/  LOP3.LUT R2, R0.reuse, 0xffff, RZ, 0xc0, !PT ;  /* 0x0000ffff00027812 */ /* 0x040fe400078ec0ff */
[----:B0-----:R-:W-:-:S04]  /*2a5f0*/  LOP3.LUT R3, R0, 0xffff, R5, 0x80, !PT ;  /* 0x0000ffff00037812 */ /* 0x001fc800078e8005 */
[----:B------:R-:W-:-:S13]  /*2a600*/  ISETP.NE.AND P0, PT, R3, R2, PT ;  /* 0x000000020300720c */ /* 0x000fda0003f05270 */
[----:B------:R-:W-:Y:S05]  /*2a610*/  @P0 BRA `(.L_x_14) ;  /* 0x0000000000500947 */ /* 0x000fea0003800000 */
[----:B------:R-:W-:Y:S02]  /*2a620*/  SHF.R.U32.HI R5, RZ, 0x10, R5 ;  /* 0x00000010ff057819 */ /* 0x000fe40000011605 */
[----:B------:R-:W-:-:S04]  /*2a630*/  SHF.R.U32.HI R2, RZ, 0x10, R0 ;  /* 0x00000010ff027819 */ /* 0x000fc80000011600 */
[----:B------:R-:W-:-:S04]  /*2a640*/  LOP3.LUT R5, R5, R2, RZ, 0xc0, !PT ;  /* 0x0000000205057212 */ /* 0x000fc800078ec0ff */
[----:B------:R-:W-:-:S13]  /*2a650*/  ISETP.NE.AND P0, PT, R5, R2, PT ;  /* 0x000000020500720c */ /* 0x000fda0003f05270 */
[----:B------:R-:W-:Y:S05]  /*2a660*/  @P0 BRA `(.L_x_15) ;  /* 0x0000000000300947 */ /* 0x000fea0003800000 */
[----:B------:R-:W-:Y:S01]  /*2a670*/  R2UR UR4, R0 ;  /* 0x00000000000472ca */ /* 0x000fe200000e0000 */
[----:B------:R-:W-:Y:S01]  /*2a680*/  VOTEU.ANY UR5, UPT, PT ;  /* 0x0000000000057886 */ /* 0x000fe200038e0100 */
[----:B------:R-:W0:Y:S01]  /*2a690*/  S2R R0, SR_LANEID ;  /* 0x0000000000007919 */ /* 0x000e220000000000 */
[----:B------:R-:W-:-:S10]  /*2a6a0*/  UFLO.U32 UR5, UR5 ;  /* 0x00000005000572bd */ /* 0x000fd400080e0000 */
[----:B------:R-:W-:-:S06]  /*2a6b0*/  ULOP3.LUT UR4, URZ, UR4, URZ, 0x33, !UPT ;  /* 0x00000004ff047292 */ /* 0x000fcc000f8e33ff */
[----:B------:R-:W-:-:S04]  /*2a6c0*/  IMAD.U32 R2, RZ, RZ, UR4 ;  /* 0x00000004ff027e24 */ /* 0x000fc8000f8e00ff */
[----:B------:R-:W1:Y:S02]  /*2a6d0*/  REDUX UR6, R2 ;  /* 0x00000000020673c4 */ /* 0x000e640000000000 */
[----:B------:R2:W-:Y:S01]  /*2a6e0*/  UTCATOMSWS.AND URZ, UR4 ;  /* 0x0000000400ff79e3 */ /* 0x0005e20008000000 */
[----:B0-----:R-:W-:Y:S01]  /*2a6f0*/  ISETP.EQ.U32.AND P0, PT, R0, UR5, PT ;  /* 0x0000000500007c0c */ /* 0x001fe2000bf02070 */
[----:B-1----:R-:W-:-:S12]  /*2a700*/  IMAD.U32 R0, RZ, RZ, UR6 ;  /* 0x00000006ff007e24 */ /* 0x002fd8000f8e00ff */
[----:B------:R2:W-:Y:S01]  /*2a710*/  @P0 ATOMS.AND RZ, [UR7], R0 ;  /* 0x00000000ffff098c */ /* 0x0005e2000a800007 */
[----:B------:R-:W-:Y:S05]  /*2a720*/  BRA `(.L_x_13) ;  /* 0x0000000000147947 */ /* 0x000fea0003800000 */
.L_x_15:
[----:B------:R-:W-:-:S07]  /*2a730*/  MOV R2, 0x2a750 ;  /* 0x0002a75000027802 */ /* 0x000fce0000000f00 */
[----:B------:R-:W-:Y:S05]  /*2a740*/  CALL.REL.NOINC `($__internal_0_$__cuda_sm10x_tcgen05_guardrail_trap_col_being_dealloced_not_returned_by_alloc) ;  /* 0x00000000002c7944 */ /* 0x000fea0003c00000 */
[----:B------:R-:W-:Y:S05]  /*2a750*/  BRA `(.L_x_13) ;  /* 0x0000000000087947 */ /* 0x000fea0003800000 */
.L_x_14:
[----:B------:R-:W-:-:S07]  /*2a760*/  MOV R2, 0x2a780 ;  /* 0x0002a78000027802 */ /* 0x000fce0000000f00 */
[----:B------:R-:W-:Y:S05]  /*2a770*/  CALL.REL.NOINC `($__internal_2_$__cuda_sm10x_tcgen05_guardrail_trap_unallocated_columns_being_dealloced) ;  /* 0x0000000000387944 */ /* 0x000fea0003c00000 */
.L_x_13:
[----:B------:R-:W-:Y:S01]  /*2a780*/  NOP ;  /* 0x0000000000007918 */ /* 0x000fe20000000000 */
[----:B--2---:R-:W-:Y:S05]  /*2a790*/  EXIT ;  /* 0x000000000000794d */ /* 0x004fea0003800000 */
.L_x_8:
[----:B------:R-:W1:Y:S02]  /*2a7a0*/  SYNCS.PHASECHK.TRANS64.TRYWAIT P2, [UR8], R4 ;  /* 0x00000004ff0075a7 */ /* 0x000e640008041108 */
[----:B-1----:R-:W-:Y:S05]  /*2a7b0*/  @!P2 BRA `(.L_x_8) ;  /* 0xfffffffc00f8a947 */ /* 0x002fea000383ffff */
[----:B------:R-:W-:Y:S05]  /*2a7c0*/  BRA `(.L_x_16) ;  /* 0xfffffe8800607947 */ /* 0x000fea000383ffff */
.L_x_12:
[----:B------:R-:W0:Y:S02]  /*2a7d0*/  SYNCS.PHASECHK.TRANS64.TRYWAIT P0, [UR8], R0 ;  /* 0x00000000ff0075a7 */ /* 0x000e240008001108 */
[----:B0-----:R-:W-:Y:S05]  /*2a7e0*/  @!P0 BRA `(.L_x_12) ;  /* 0xfffffffc00f88947 */ /* 0x001fea000383ffff */
[----:B------:R-:W-:Y:S05]  /*2a7f0*/  BRA `(.L_x_11) ;  /* 0xffffff8400a07947 */ /* 0x000fea000383ffff */
        .weak           $__internal_0_$__cuda_sm10x_tcgen05_guardrail_trap_col_being_dealloced_not_returned_by_alloc
        .type           $__internal_0_$__cuda_sm10x_tcgen05_guardrail_trap_col_being_dealloced_not_returned_by_alloc,@function
        .size           $__internal_0_$__cuda_sm10x_tcgen05_guardrail_trap_col_being_dealloced_not_returned_by_alloc,($__internal_1_$__cuda_sm10x_tcgen05_guardrail_trap_phase_invalid_during_alloc - $__internal_0_$__cuda_sm10x_tcgen05_guardrail_trap_col_being_dealloced_not_returned_by_alloc)
$__internal_0_$__cuda_sm10x_tcgen05_guardrail_trap_col_being_dealloced_not_returned_by_alloc:
[----:B------:R-:W-:Y:S05]  /*2a800*/  BPT.TRAP 0x1 ;  /* 0x000000040000795c */ /* 0x000fea0000300000 */
[----:B------:R-:W-:-:S04]  /*2a810*/  IMAD.MOV.U32 R3, RZ, RZ, 0x0 ;  /* 0x00000000ff037424 */ /* 0x000fc800078e00ff */
[----:B------:R-:W-:Y:S05]  /*2a820*/  RET.REL.NODEC R2 `(matmul_kernel) ;  /* 0xfffffd5402f47950 */ /* 0x000fea0003c3ffff */
        .weak           $__internal_1_$__cuda_sm10x_tcgen05_guardrail_trap_phase_invalid_during_alloc
        .type           $__internal_1_$__cuda_sm10x_tcgen05_guardrail_trap_phase_invalid_during_alloc,@function
        .size           $__internal_1_$__cuda_sm10x_tcgen05_guardrail_trap_phase_invalid_during_alloc,($__internal_2_$__cuda_sm10x_tcgen05_guardrail_trap_unallocated_columns_being_dealloced - $__internal_1_$__cuda_sm10x_tcgen05_guardrail_trap_phase_invalid_during_alloc)
$__internal_1_$__cuda_sm10x_tcgen05_guardrail_trap_phase_invalid_during_alloc:
[----:B------:R-:W-:Y:S05]  /*2a830*/  BPT.TRAP 0x1 ;  /* 0x000000040000795c */ /* 0x000fea0000300000 */
[----:B------:R-:W-:-:S04]  /*2a840*/  IMAD.MOV.U32 R3, RZ, RZ, 0x0 ;  /* 0x00000000ff037424 */ /* 0x000fc800078e00ff */
[----:B------:R-:W-:Y:S05]  /*2a850*/  RET.REL.NODEC R2 `(matmul_kernel) ;  /* 0xfffffd5402e87950 */ /* 0x000fea0003c3ffff */
        .weak           $__internal_2_$__cuda_sm10x_tcgen05_guardrail_trap_unallocated_columns_being_dealloced
        .type           $__internal_2_$__cuda_sm10x_tcgen05_guardrail_trap_unallocated_columns_being_dealloced,@function
        .size           $__internal_2_$__cuda_sm10x_tcgen05_guardrail_trap_unallocated_columns_being_dealloced,(.L_x_20 - $__internal_2_$__cuda_sm10x_tcgen05_guardrail_trap_unallocated_columns_being_dealloced)
$__internal_2_$__cuda_sm10x_tcgen05_guardrail_trap_unallocated_columns_being_dealloced:
[----:B------:R-:W-:Y:S05]  /*2a860*/  BPT.TRAP 0x1 ;  /* 0x000000040000795c */ /* 0x000fea0000300000 */
[----:B------:R-:W-:-:S04]  /*2a870*/  IMAD.MOV.U32 R3, RZ, RZ, 0x0 ;  /* 0x00000000ff037424 */ /* 0x000fc800078e00ff */
[----:B------:R-:W-:Y:S05]  /*2a880*/  RET.REL.NODEC R2 `(matmul_kernel) ;  /* 0xfffffd5402dc7950 */ /* 0x000fea0003c3ffff */
.L_x_17:
[----:B------:R-:W-:-:S00]  /*2a890*/  BRA `(.L_x_17) ;  /* 0xfffffffc00fc7947 */ /* 0x000fc0000383ffff */
[----:B------:R-:W-:-:S00]  /*2a8a0*/  NOP ;  /* 0x0000000000007918 */ /* 0x000fc00000000000 */
        /* <DEDUP_REMOVED lines=13> */
.L_x_20:


//--------------------- .nv.shared.matmul_kernel  --------------------------
	.section	.nv.shared.matmul_kernel,"aw",@nobits
	.sectionflags	@""
	.align	16
	.zero		1024


//--------------------- .nv.shared.reserved.0     --------------------------
	.section	.nv.shared.reserved.0,"aw",@nobits
	.align	8
	.weak		__nv_reservedSMEM_offset_0_alias
	.size		__nv_reservedSMEM_offset_0_alias, 0, 64
	.other		__nv_reservedSMEM_offset_0_alias,@"STO_CUDA_RESERVED_SHARED STV_DEFAULT"
__nv_reservedSMEM_offset_0_alias:
	.zero		0
.nv.shared.reserved.0:
	.zero		64
	.weak		__nv_reservedSMEM_allocation_phase
	.type		__nv_reservedSMEM_allocation_phase,@object
	.size		__nv_reservedSMEM_allocation_phase,(.L_0 - __nv_reservedSMEM_allocation_phase)
__nv_reservedSMEM_allocation_phase:
	.zero		1
.L_0:
	.zero		7
	.weak		__nv_reservedSMEM_devtool_atexit_pc
	.type		__nv_reservedSMEM_devtool_atexit_pc,@object
	.size		__nv_reservedSMEM_devtool_atexit_pc,(__nv_reservedSMEM_allocation_mask - __nv_reservedSMEM_devtool_atexit_pc)
__nv_reservedSMEM_devtool_atexit_pc:
	.zero		8
	.weak		__nv_reservedSMEM_allocation_mask
	.type		__nv_reservedSMEM_allocation_mask,@object
	.size		__nv_reservedSMEM_allocation_mask,(.L_2 - __nv_reservedSMEM_allocation_mask)
__nv_reservedSMEM_allocation_mask:
	.zero		4
.L_2:


//--------------------- .nv.constant0.matmul_kernel --------------------------
	.section	.nv.constant0.matmul_kernel,"a",@progbits
	.sectionflags	@""
	.align	4
.nv.constant0.matmul_kernel:
	.zero		976


//--------------------- SYMBOLS --------------------------

	.type		.nv.reservedSmem.offset0,@object
	.size		.nv.reservedSmem.offset0,0x4
	.type		.nv.reservedSmem.cap,@object
	.size		.nv.reservedSmem.cap,0x4
